//
// Generated by NVIDIA NVVM Compiler
//
// Compiler Build ID: CL-36424714
// Cuda compilation tools, release 13.0, V13.0.88
// Based on NVVM 20.0.0
//

.version 9.0
.target sm_100
.address_size 64

	// .globl	_ZN3cub18CUB_300001_SM_10006detail11EmptyKernelIvEEvv
// _ZZN3cub18CUB_300001_SM_10006detail6reduce28DeviceReduceSingleTileKernelINS2_10policy_hubIjj11HashCombineE10Policy1000EN6thrust24THRUST_300001_SM_1000_NS10device_ptrIKjEEPijS5_ijN4cuda3std3__410__identityEEEvT0_T1_T2_T3_T4_T6_E12temp_storage has been demoted
// _ZZN3cub18CUB_300001_SM_10006detail6reduce18DeviceReduceKernelINS2_10policy_hubIjj11HashCombineE10Policy1000EN6thrust24THRUST_300001_SM_1000_NS10device_ptrIKjEEjS5_jN4cuda3std3__410__identityEEEvT0_PT3_T1_NS0_13GridEvenShareISK_EET2_T4_E12temp_storage has been demoted
// _ZZN3cub18CUB_300001_SM_10006detail6reduce28DeviceReduceSingleTileKernelINS2_10policy_hubIjj11HashCombineE10Policy1000EPjPiiS5_ijN4cuda3std3__410__identityEEEvT0_T1_T2_T3_T4_T6_E12temp_storage has been demoted
// _ZZN3cub18CUB_300001_SM_10006detail6reduce28DeviceReduceSingleTileKernelINS2_10policy_hubIjy11HashCombineE10Policy1000EN6thrust24THRUST_300001_SM_1000_NS10device_ptrIKjEEPiyS5_ijN4cuda3std3__410__identityEEEvT0_T1_T2_T3_T4_T6_E12temp_storage has been demoted
// _ZZN3cub18CUB_300001_SM_10006detail6reduce18DeviceReduceKernelINS2_10policy_hubIjy11HashCombineE10Policy1000EN6thrust24THRUST_300001_SM_1000_NS10device_ptrIKjEEyS5_jN4cuda3std3__410__identityEEEvT0_PT3_T1_NS0_13GridEvenShareISK_EET2_T4_E12temp_storage has been demoted
// _ZZN3cub18CUB_300001_SM_10006detail6reduce28DeviceReduceSingleTileKernelINS2_10policy_hubIjy11HashCombineE10Policy1000EPjPiiS5_ijN4cuda3std3__410__identityEEEvT0_T1_T2_T3_T4_T6_E12temp_storage has been demoted
.global .align 1 .b8 _ZN34_INTERNAL_b49b0681_4_k_cu_fe07e2574cuda3std3__45__cpo5beginE[1];
.global .align 1 .b8 _ZN34_INTERNAL_b49b0681_4_k_cu_fe07e2574cuda3std3__45__cpo3endE[1];
.global .align 1 .b8 _ZN34_INTERNAL_b49b0681_4_k_cu_fe07e2574cuda3std3__45__cpo6cbeginE[1];
.global .align 1 .b8 _ZN34_INTERNAL_b49b0681_4_k_cu_fe07e2574cuda3std3__45__cpo4cendE[1];
.global .align 1 .b8 _ZN34_INTERNAL_b49b0681_4_k_cu_fe07e2574cuda3std3__45__cpo6rbeginE[1];
.global .align 1 .b8 _ZN34_INTERNAL_b49b0681_4_k_cu_fe07e2574cuda3std3__45__cpo4rendE[1];
.global .align 1 .b8 _ZN34_INTERNAL_b49b0681_4_k_cu_fe07e2574cuda3std3__45__cpo7crbeginE[1];
.global .align 1 .b8 _ZN34_INTERNAL_b49b0681_4_k_cu_fe07e2574cuda3std3__45__cpo5crendE[1];
.global .align 1 .b8 _ZN34_INTERNAL_b49b0681_4_k_cu_fe07e2574cuda3std3__436_GLOBAL__N__b49b0681_4_k_cu_fe07e2576ignoreE[1];
.global .align 1 .b8 _ZN34_INTERNAL_b49b0681_4_k_cu_fe07e2574cuda3std3__419piecewise_constructE[1];
.global .align 1 .b8 _ZN34_INTERNAL_b49b0681_4_k_cu_fe07e2574cuda3std3__48in_placeE[1];
.global .align 1 .b8 _ZN34_INTERNAL_b49b0681_4_k_cu_fe07e2574cuda3std3__420unreachable_sentinelE[1];
.global .align 1 .b8 _ZN34_INTERNAL_b49b0681_4_k_cu_fe07e2574cuda3std3__47nulloptE[1];
.global .align 1 .b8 _ZN34_INTERNAL_b49b0681_4_k_cu_fe07e2574cuda3std3__48unexpectE[1];
.global .align 1 .b8 _ZN34_INTERNAL_b49b0681_4_k_cu_fe07e2574cuda3std6ranges3__45__cpo4swapE[1];
.global .align 1 .b8 _ZN34_INTERNAL_b49b0681_4_k_cu_fe07e2574cuda3std6ranges3__45__cpo9iter_moveE[1];
.global .align 1 .b8 _ZN34_INTERNAL_b49b0681_4_k_cu_fe07e2574cuda3std6ranges3__45__cpo5beginE[1];
.global .align 1 .b8 _ZN34_INTERNAL_b49b0681_4_k_cu_fe07e2574cuda3std6ranges3__45__cpo3endE[1];
.global .align 1 .b8 _ZN34_INTERNAL_b49b0681_4_k_cu_fe07e2574cuda3std6ranges3__45__cpo6cbeginE[1];
.global .align 1 .b8 _ZN34_INTERNAL_b49b0681_4_k_cu_fe07e2574cuda3std6ranges3__45__cpo4cendE[1];
.global .align 1 .b8 _ZN34_INTERNAL_b49b0681_4_k_cu_fe07e2574cuda3std6ranges3__45__cpo7advanceE[1];
.global .align 1 .b8 _ZN34_INTERNAL_b49b0681_4_k_cu_fe07e2574cuda3std6ranges3__45__cpo9iter_swapE[1];
.global .align 1 .b8 _ZN34_INTERNAL_b49b0681_4_k_cu_fe07e2574cuda3std6ranges3__45__cpo4nextE[1];
.global .align 1 .b8 _ZN34_INTERNAL_b49b0681_4_k_cu_fe07e2574cuda3std6ranges3__45__cpo4prevE[1];
.global .align 1 .b8 _ZN34_INTERNAL_b49b0681_4_k_cu_fe07e2574cuda3std6ranges3__45__cpo4dataE[1];
.global .align 1 .b8 _ZN34_INTERNAL_b49b0681_4_k_cu_fe07e2574cuda3std6ranges3__45__cpo5cdataE[1];
.global .align 1 .b8 _ZN34_INTERNAL_b49b0681_4_k_cu_fe07e2574cuda3std6ranges3__45__cpo4sizeE[1];
.global .align 1 .b8 _ZN34_INTERNAL_b49b0681_4_k_cu_fe07e2574cuda3std6ranges3__45__cpo5ssizeE[1];
.global .align 1 .b8 _ZN34_INTERNAL_b49b0681_4_k_cu_fe07e2574cuda3std6ranges3__45__cpo8distanceE[1];
.global .align 1 .b8 _ZN34_INTERNAL_b49b0681_4_k_cu_fe07e2576thrust24THRUST_300001_SM_1000_NS8cuda_cub3parE[1];
.global .align 1 .b8 _ZN34_INTERNAL_b49b0681_4_k_cu_fe07e2576thrust24THRUST_300001_SM_1000_NS8cuda_cub10par_nosyncE[1];
.global .align 1 .b8 _ZN34_INTERNAL_b49b0681_4_k_cu_fe07e2576thrust24THRUST_300001_SM_1000_NS6system6detail10sequential3seqE[1];
.global .align 1 .b8 _ZN34_INTERNAL_b49b0681_4_k_cu_fe07e2576thrust24THRUST_300001_SM_1000_NS12placeholders2_1E[1];
.global .align 1 .b8 _ZN34_INTERNAL_b49b0681_4_k_cu_fe07e2576thrust24THRUST_300001_SM_1000_NS12placeholders2_2E[1];
.global .align 1 .b8 _ZN34_INTERNAL_b49b0681_4_k_cu_fe07e2576thrust24THRUST_300001_SM_1000_NS12placeholders2_3E[1];
.global .align 1 .b8 _ZN34_INTERNAL_b49b0681_4_k_cu_fe07e2576thrust24THRUST_300001_SM_1000_NS12placeholders2_4E[1];
.global .align 1 .b8 _ZN34_INTERNAL_b49b0681_4_k_cu_fe07e2576thrust24THRUST_300001_SM_1000_NS12placeholders2_5E[1];
.global .align 1 .b8 _ZN34_INTERNAL_b49b0681_4_k_cu_fe07e2576thrust24THRUST_300001_SM_1000_NS12placeholders2_6E[1];
.global .align 1 .b8 _ZN34_INTERNAL_b49b0681_4_k_cu_fe07e2576thrust24THRUST_300001_SM_1000_NS12placeholders2_7E[1];
.global .align 1 .b8 _ZN34_INTERNAL_b49b0681_4_k_cu_fe07e2576thrust24THRUST_300001_SM_1000_NS12placeholders2_8E[1];
.global .align 1 .b8 _ZN34_INTERNAL_b49b0681_4_k_cu_fe07e2576thrust24THRUST_300001_SM_1000_NS12placeholders2_9E[1];
.global .align 1 .b8 _ZN34_INTERNAL_b49b0681_4_k_cu_fe07e2576thrust24THRUST_300001_SM_1000_NS12placeholders3_10E[1];
.global .align 1 .b8 _ZN34_INTERNAL_b49b0681_4_k_cu_fe07e2576thrust24THRUST_300001_SM_1000_NS3seqE[1];

.visible .entry _ZN3cub18CUB_300001_SM_10006detail11EmptyKernelIvEEvv()
{


	ret;

}
	// .globl	_ZN3cub18CUB_300001_SM_10006detail6reduce28DeviceReduceSingleTileKernelINS2_10policy_hubIjj11HashCombineE10Policy1000EN6thrust24THRUST_300001_SM_1000_NS10device_ptrIKjEEPijS5_ijN4cuda3std3__410__identityEEEvT0_T1_T2_T3_T4_T6_
.visible .entry _ZN3cub18CUB_300001_SM_10006detail6reduce28DeviceReduceSingleTileKernelINS2_10policy_hubIjj11HashCombineE10Policy1000EN6thrust24THRUST_300001_SM_1000_NS10device_ptrIKjEEPijS5_ijN4cuda3std3__410__identityEEEvT0_T1_T2_T3_T4_T6_(
	.param .align 8 .b8 _ZN3cub18CUB_300001_SM_10006detail6reduce28DeviceReduceSingleTileKernelINS2_10policy_hubIjj11HashCombineE10Policy1000EN6thrust24THRUST_300001_SM_1000_NS10device_ptrIKjEEPijS5_ijN4cuda3std3__410__identityEEEvT0_T1_T2_T3_T4_T6__param_0[8],
	.param .u64 .ptr .align 1 _ZN3cub18CUB_300001_SM_10006detail6reduce28DeviceReduceSingleTileKernelINS2_10policy_hubIjj11HashCombineE10Policy1000EN6thrust24THRUST_300001_SM_1000_NS10device_ptrIKjEEPijS5_ijN4cuda3std3__410__identityEEEvT0_T1_T2_T3_T4_T6__param_1,
	.param .u32 _ZN3cub18CUB_300001_SM_10006detail6reduce28DeviceReduceSingleTileKernelINS2_10policy_hubIjj11HashCombineE10Policy1000EN6thrust24THRUST_300001_SM_1000_NS10device_ptrIKjEEPijS5_ijN4cuda3std3__410__identityEEEvT0_T1_T2_T3_T4_T6__param_2,
	.param .align 1 .b8 _ZN3cub18CUB_300001_SM_10006detail6reduce28DeviceReduceSingleTileKernelINS2_10policy_hubIjj11HashCombineE10Policy1000EN6thrust24THRUST_300001_SM_1000_NS10device_ptrIKjEEPijS5_ijN4cuda3std3__410__identityEEEvT0_T1_T2_T3_T4_T6__param_3[1],
	.param .u32 _ZN3cub18CUB_300001_SM_10006detail6reduce28DeviceReduceSingleTileKernelINS2_10policy_hubIjj11HashCombineE10Policy1000EN6thrust24THRUST_300001_SM_1000_NS10device_ptrIKjEEPijS5_ijN4cuda3std3__410__identityEEEvT0_T1_T2_T3_T4_T6__param_4,
	.param .align 1 .b8 _ZN3cub18CUB_300001_SM_10006detail6reduce28DeviceReduceSingleTileKernelINS2_10policy_hubIjj11HashCombineE10Policy1000EN6thrust24THRUST_300001_SM_1000_NS10device_ptrIKjEEPijS5_ijN4cuda3std3__410__identityEEEvT0_T1_T2_T3_T4_T6__param_5[1]
)
.maxntid 256
.minnctapersm 1
{
	.reg .pred 	%p<60>;
	.reg .b32 	%r<1181>;
	.reg .b64 	%rd<84>;
	// demoted variable
	.shared .align 4 .b8 _ZZN3cub18CUB_300001_SM_10006detail6reduce28DeviceReduceSingleTileKernelINS2_10policy_hubIjj11HashCombineE10Policy1000EN6thrust24THRUST_300001_SM_1000_NS10device_ptrIKjEEPijS5_ijN4cuda3std3__410__identityEEEvT0_T1_T2_T3_T4_T6_E12temp_storage[44];
	ld.param.u64 	%rd9, [_ZN3cub18CUB_300001_SM_10006detail6reduce28DeviceReduceSingleTileKernelINS2_10policy_hubIjj11HashCombineE10Policy1000EN6thrust24THRUST_300001_SM_1000_NS10device_ptrIKjEEPijS5_ijN4cuda3std3__410__identityEEEvT0_T1_T2_T3_T4_T6__param_0];
	ld.param.u64 	%rd10, [_ZN3cub18CUB_300001_SM_10006detail6reduce28DeviceReduceSingleTileKernelINS2_10policy_hubIjj11HashCombineE10Policy1000EN6thrust24THRUST_300001_SM_1000_NS10device_ptrIKjEEPijS5_ijN4cuda3std3__410__identityEEEvT0_T1_T2_T3_T4_T6__param_1];
	ld.param.u32 	%r142, [_ZN3cub18CUB_300001_SM_10006detail6reduce28DeviceReduceSingleTileKernelINS2_10policy_hubIjj11HashCombineE10Policy1000EN6thrust24THRUST_300001_SM_1000_NS10device_ptrIKjEEPijS5_ijN4cuda3std3__410__identityEEEvT0_T1_T2_T3_T4_T6__param_2];
	ld.param.u32 	%r143, [_ZN3cub18CUB_300001_SM_10006detail6reduce28DeviceReduceSingleTileKernelINS2_10policy_hubIjj11HashCombineE10Policy1000EN6thrust24THRUST_300001_SM_1000_NS10device_ptrIKjEEPijS5_ijN4cuda3std3__410__identityEEEvT0_T1_T2_T3_T4_T6__param_4];
	cvta.to.global.u64 	%rd1, %rd10;
	setp.ne.s32 	%p1, %r142, 0;
	@%p1 bra 	$L__BB1_3;
	mov.u32 	%r1126, %tid.x;
	setp.ne.s32 	%p59, %r1126, 0;
	@%p59 bra 	$L__BB1_86;
	st.global.u32 	[%rd1], %r143;
	bra.uni 	$L__BB1_86;
$L__BB1_3:
	cvta.to.global.u64 	%rd2, %rd9;
	setp.gt.u32 	%p2, %r142, 4095;
	@%p2 bra 	$L__BB1_53;
	mov.u32 	%r1, %tid.x;
	setp.ge.u32 	%p24, %r1, %r142;
	mov.b32 	%r1180, 0;
	mov.u32 	%r1133, %r1;
	@%p24 bra 	$L__BB1_6;
	mul.wide.u32 	%rd73, %r1, 4;
	add.s64 	%rd74, %rd2, %rd73;
	ld.global.u32 	%r1180, [%rd74];
	add.s32 	%r1133, %r1, 256;
$L__BB1_6:
	setp.ge.u32 	%p25, %r1133, %r142;
	@%p25 bra 	$L__BB1_19;
	not.b32 	%r706, %r1133;
	add.s32 	%r707, %r142, %r706;
	shr.u32 	%r708, %r707, 8;
	add.s32 	%r6, %r708, 1;
	and.b32  	%r7, %r6, 15;
	setp.lt.u32 	%p26, %r707, 3840;
	@%p26 bra 	$L__BB1_10;
	and.b32  	%r709, %r6, 33554416;
	neg.s32 	%r1129, %r709;
	mul.wide.u32 	%rd75, %r1133, 4;
	add.s64 	%rd76, %rd75, %rd2;
	add.s64 	%rd82, %rd76, 8192;
$L__BB1_9:
	.pragma "nounroll";
	ld.global.u32 	%r710, [%rd82+-8192];
	shl.b32 	%r711, %r1180, 6;
	shr.u32 	%r712, %r1180, 2;
	add.s32 	%r713, %r711, %r712;
	add.s32 	%r714, %r713, %r710;
	add.s32 	%r715, %r714, 2135587861;
	xor.b32  	%r716, %r715, %r1180;
	ld.global.u32 	%r717, [%rd82+-7168];
	shl.b32 	%r718, %r716, 6;
	shr.u32 	%r719, %r716, 2;
	add.s32 	%r720, %r718, %r719;
	add.s32 	%r721, %r720, %r717;
	add.s32 	%r722, %r721, 2135587861;
	xor.b32  	%r723, %r722, %r716;
	ld.global.u32 	%r724, [%rd82+-6144];
	shl.b32 	%r725, %r723, 6;
	shr.u32 	%r726, %r723, 2;
	add.s32 	%r727, %r725, %r726;
	add.s32 	%r728, %r727, %r724;
	add.s32 	%r729, %r728, 2135587861;
	xor.b32  	%r730, %r729, %r723;
	ld.global.u32 	%r731, [%rd82+-5120];
	shl.b32 	%r732, %r730, 6;
	shr.u32 	%r733, %r730, 2;
	add.s32 	%r734, %r732, %r733;
	add.s32 	%r735, %r734, %r731;
	add.s32 	%r736, %r735, 2135587861;
	xor.b32  	%r737, %r736, %r730;
	ld.global.u32 	%r738, [%rd82+-4096];
	shl.b32 	%r739, %r737, 6;
	shr.u32 	%r740, %r737, 2;
	add.s32 	%r741, %r739, %r740;
	add.s32 	%r742, %r741, %r738;
	add.s32 	%r743, %r742, 2135587861;
	xor.b32  	%r744, %r743, %r737;
	ld.global.u32 	%r745, [%rd82+-3072];
	shl.b32 	%r746, %r744, 6;
	shr.u32 	%r747, %r744, 2;
	add.s32 	%r748, %r746, %r747;
	add.s32 	%r749, %r748, %r745;
	add.s32 	%r750, %r749, 2135587861;
	xor.b32  	%r751, %r750, %r744;
	ld.global.u32 	%r752, [%rd82+-2048];
	shl.b32 	%r753, %r751, 6;
	shr.u32 	%r754, %r751, 2;
	add.s32 	%r755, %r753, %r754;
	add.s32 	%r756, %r755, %r752;
	add.s32 	%r757, %r756, 2135587861;
	xor.b32  	%r758, %r757, %r751;
	ld.global.u32 	%r759, [%rd82+-1024];
	shl.b32 	%r760, %r758, 6;
	shr.u32 	%r761, %r758, 2;
	add.s32 	%r762, %r760, %r761;
	add.s32 	%r763, %r762, %r759;
	add.s32 	%r764, %r763, 2135587861;
	xor.b32  	%r765, %r764, %r758;
	ld.global.u32 	%r766, [%rd82];
	shl.b32 	%r767, %r765, 6;
	shr.u32 	%r768, %r765, 2;
	add.s32 	%r769, %r767, %r768;
	add.s32 	%r770, %r769, %r766;
	add.s32 	%r771, %r770, 2135587861;
	xor.b32  	%r772, %r771, %r765;
	ld.global.u32 	%r773, [%rd82+1024];
	shl.b32 	%r774, %r772, 6;
	shr.u32 	%r775, %r772, 2;
	add.s32 	%r776, %r774, %r775;
	add.s32 	%r777, %r776, %r773;
	add.s32 	%r778, %r777, 2135587861;
	xor.b32  	%r779, %r778, %r772;
	ld.global.u32 	%r780, [%rd82+2048];
	shl.b32 	%r781, %r779, 6;
	shr.u32 	%r782, %r779, 2;
	add.s32 	%r783, %r781, %r782;
	add.s32 	%r784, %r783, %r780;
	add.s32 	%r785, %r784, 2135587861;
	xor.b32  	%r786, %r785, %r779;
	ld.global.u32 	%r787, [%rd82+3072];
	shl.b32 	%r788, %r786, 6;
	shr.u32 	%r789, %r786, 2;
	add.s32 	%r790, %r788, %r789;
	add.s32 	%r791, %r790, %r787;
	add.s32 	%r792, %r791, 2135587861;
	xor.b32  	%r793, %r792, %r786;
	ld.global.u32 	%r794, [%rd82+4096];
	shl.b32 	%r795, %r793, 6;
	shr.u32 	%r796, %r793, 2;
	add.s32 	%r797, %r795, %r796;
	add.s32 	%r798, %r797, %r794;
	add.s32 	%r799, %r798, 2135587861;
	xor.b32  	%r800, %r799, %r793;
	ld.global.u32 	%r801, [%rd82+5120];
	shl.b32 	%r802, %r800, 6;
	shr.u32 	%r803, %r800, 2;
	add.s32 	%r804, %r802, %r803;
	add.s32 	%r805, %r804, %r801;
	add.s32 	%r806, %r805, 2135587861;
	xor.b32  	%r807, %r806, %r800;
	ld.global.u32 	%r808, [%rd82+6144];
	shl.b32 	%r809, %r807, 6;
	shr.u32 	%r810, %r807, 2;
	add.s32 	%r811, %r809, %r810;
	add.s32 	%r812, %r811, %r808;
	add.s32 	%r813, %r812, 2135587861;
	xor.b32  	%r814, %r813, %r807;
	ld.global.u32 	%r815, [%rd82+7168];
	shl.b32 	%r816, %r814, 6;
	shr.u32 	%r817, %r814, 2;
	add.s32 	%r818, %r816, %r817;
	add.s32 	%r819, %r818, %r815;
	add.s32 	%r820, %r819, 2135587861;
	xor.b32  	%r1180, %r820, %r814;
	add.s32 	%r1133, %r1133, 4096;
	add.s32 	%r1129, %r1129, 16;
	add.s64 	%rd82, %rd82, 16384;
	setp.ne.s32 	%p27, %r1129, 0;
	@%p27 bra 	$L__BB1_9;
$L__BB1_10:
	setp.eq.s32 	%p28, %r7, 0;
	@%p28 bra 	$L__BB1_19;
	and.b32  	%r18, %r6, 7;
	setp.lt.u32 	%p29, %r7, 8;
	@%p29 bra 	$L__BB1_13;
	mul.wide.u32 	%rd77, %r1133, 4;
	add.s64 	%rd78, %rd2, %rd77;
	ld.global.u32 	%r822, [%rd78];
	shl.b32 	%r823, %r1180, 6;
	shr.u32 	%r824, %r1180, 2;
	add.s32 	%r825, %r823, %r824;
	add.s32 	%r826, %r825, %r822;
	add.s32 	%r827, %r826, 2135587861;
	xor.b32  	%r828, %r827, %r1180;
	ld.global.u32 	%r829, [%rd78+1024];
	shl.b32 	%r830, %r828, 6;
	shr.u32 	%r831, %r828, 2;
	add.s32 	%r832, %r830, %r831;
	add.s32 	%r833, %r832, %r829;
	add.s32 	%r834, %r833, 2135587861;
	xor.b32  	%r835, %r834, %r828;
	ld.global.u32 	%r836, [%rd78+2048];
	shl.b32 	%r837, %r835, 6;
	shr.u32 	%r838, %r835, 2;
	add.s32 	%r839, %r837, %r838;
	add.s32 	%r840, %r839, %r836;
	add.s32 	%r841, %r840, 2135587861;
	xor.b32  	%r842, %r841, %r835;
	ld.global.u32 	%r843, [%rd78+3072];
	shl.b32 	%r844, %r842, 6;
	shr.u32 	%r845, %r842, 2;
	add.s32 	%r846, %r844, %r845;
	add.s32 	%r847, %r846, %r843;
	add.s32 	%r848, %r847, 2135587861;
	xor.b32  	%r849, %r848, %r842;
	ld.global.u32 	%r850, [%rd78+4096];
	shl.b32 	%r851, %r849, 6;
	shr.u32 	%r852, %r849, 2;
	add.s32 	%r853, %r851, %r852;
	add.s32 	%r854, %r853, %r850;
	add.s32 	%r855, %r854, 2135587861;
	xor.b32  	%r856, %r855, %r849;
	ld.global.u32 	%r857, [%rd78+5120];
	shl.b32 	%r858, %r856, 6;
	shr.u32 	%r859, %r856, 2;
	add.s32 	%r860, %r858, %r859;
	add.s32 	%r861, %r860, %r857;
	add.s32 	%r862, %r861, 2135587861;
	xor.b32  	%r863, %r862, %r856;
	ld.global.u32 	%r864, [%rd78+6144];
	shl.b32 	%r865, %r863, 6;
	shr.u32 	%r866, %r863, 2;
	add.s32 	%r867, %r865, %r866;
	add.s32 	%r868, %r867, %r864;
	add.s32 	%r869, %r868, 2135587861;
	xor.b32  	%r870, %r869, %r863;
	ld.global.u32 	%r871, [%rd78+7168];
	shl.b32 	%r872, %r870, 6;
	shr.u32 	%r873, %r870, 2;
	add.s32 	%r874, %r872, %r873;
	add.s32 	%r875, %r874, %r871;
	add.s32 	%r876, %r875, 2135587861;
	xor.b32  	%r1180, %r876, %r870;
	add.s32 	%r1133, %r1133, 2048;
$L__BB1_13:
	setp.eq.s32 	%p30, %r18, 0;
	@%p30 bra 	$L__BB1_19;
	and.b32  	%r24, %r6, 3;
	setp.lt.u32 	%p31, %r18, 4;
	@%p31 bra 	$L__BB1_16;
	mul.wide.u32 	%rd79, %r1133, 4;
	add.s64 	%rd80, %rd2, %rd79;
	ld.global.u32 	%r878, [%rd80];
	shl.b32 	%r879, %r1180, 6;
	shr.u32 	%r880, %r1180, 2;
	add.s32 	%r881, %r879, %r880;
	add.s32 	%r882, %r881, %r878;
	add.s32 	%r883, %r882, 2135587861;
	xor.b32  	%r884, %r883, %r1180;
	ld.global.u32 	%r885, [%rd80+1024];
	shl.b32 	%r886, %r884, 6;
	shr.u32 	%r887, %r884, 2;
	add.s32 	%r888, %r886, %r887;
	add.s32 	%r889, %r888, %r885;
	add.s32 	%r890, %r889, 2135587861;
	xor.b32  	%r891, %r890, %r884;
	ld.global.u32 	%r892, [%rd80+2048];
	shl.b32 	%r893, %r891, 6;
	shr.u32 	%r894, %r891, 2;
	add.s32 	%r895, %r893, %r894;
	add.s32 	%r896, %r895, %r892;
	add.s32 	%r897, %r896, 2135587861;
	xor.b32  	%r898, %r897, %r891;
	ld.global.u32 	%r899, [%rd80+3072];
	shl.b32 	%r900, %r898, 6;
	shr.u32 	%r901, %r898, 2;
	add.s32 	%r902, %r900, %r901;
	add.s32 	%r903, %r902, %r899;
	add.s32 	%r904, %r903, 2135587861;
	xor.b32  	%r1180, %r904, %r898;
	add.s32 	%r1133, %r1133, 1024;
$L__BB1_16:
	setp.eq.s32 	%p32, %r24, 0;
	@%p32 bra 	$L__BB1_19;
	mul.wide.u32 	%rd81, %r1133, 4;
	add.s64 	%rd83, %rd2, %rd81;
	neg.s32 	%r1141, %r24;
$L__BB1_18:
	.pragma "nounroll";
	ld.global.u32 	%r905, [%rd83];
	shl.b32 	%r906, %r1180, 6;
	shr.u32 	%r907, %r1180, 2;
	add.s32 	%r908, %r906, %r907;
	add.s32 	%r909, %r908, %r905;
	add.s32 	%r910, %r909, 2135587861;
	xor.b32  	%r1180, %r910, %r1180;
	add.s64 	%rd83, %rd83, 1024;
	add.s32 	%r1141, %r1141, 1;
	setp.ne.s32 	%p33, %r1141, 0;
	@%p33 bra 	$L__BB1_18;
$L__BB1_19:
	setp.lt.u32 	%p34, %r142, 256;
	@%p34 bra 	$L__BB1_33;
	// begin inline asm
	mov.u32 %r1016, %laneid;
	// end inline asm
	mov.b32 	%r1019, 1;
	mov.b32 	%r1020, 31;
	mov.b32 	%r1021, -1;
	// begin inline asm
	shfl.sync.down.b32 %r1017, %r1180, %r1019, %r1020, %r1021;
	// end inline asm
	setp.gt.s32 	%p51, %r1016, 30;
	@%p51 bra 	$L__BB1_22;
	shl.b32 	%r1022, %r1180, 6;
	shr.u32 	%r1023, %r1180, 2;
	add.s32 	%r1024, %r1022, %r1023;
	add.s32 	%r1025, %r1024, %r1017;
	add.s32 	%r1026, %r1025, 2135587861;
	xor.b32  	%r1180, %r1026, %r1180;
$L__BB1_22:
	mov.b32 	%r1029, 2;
	mov.b32 	%r1030, 31;
	mov.b32 	%r1031, -1;
	// begin inline asm
	shfl.sync.down.b32 %r1027, %r1180, %r1029, %r1030, %r1031;
	// end inline asm
	setp.gt.s32 	%p52, %r1016, 29;
	@%p52 bra 	$L__BB1_24;
	shl.b32 	%r1032, %r1180, 6;
	add.s32 	%r1033, %r1027, %r1032;
	shr.u32 	%r1034, %r1180, 2;
	add.s32 	%r1035, %r1033, %r1034;
	add.s32 	%r1036, %r1035, 2135587861;
	xor.b32  	%r1180, %r1036, %r1180;
$L__BB1_24:
	mov.b32 	%r1039, 4;
	mov.b32 	%r1040, 31;
	mov.b32 	%r1041, -1;
	// begin inline asm
	shfl.sync.down.b32 %r1037, %r1180, %r1039, %r1040, %r1041;
	// end inline asm
	setp.gt.s32 	%p53, %r1016, 27;
	@%p53 bra 	$L__BB1_26;
	shl.b32 	%r1042, %r1180, 6;
	add.s32 	%r1043, %r1037, %r1042;
	shr.u32 	%r1044, %r1180, 2;
	add.s32 	%r1045, %r1043, %r1044;
	add.s32 	%r1046, %r1045, 2135587861;
	xor.b32  	%r1180, %r1046, %r1180;
$L__BB1_26:
	mov.b32 	%r1049, 8;
	mov.b32 	%r1050, 31;
	mov.b32 	%r1051, -1;
	// begin inline asm
	shfl.sync.down.b32 %r1047, %r1180, %r1049, %r1050, %r1051;
	// end inline asm
	setp.gt.s32 	%p54, %r1016, 23;
	@%p54 bra 	$L__BB1_28;
	shl.b32 	%r1052, %r1180, 6;
	add.s32 	%r1053, %r1047, %r1052;
	shr.u32 	%r1054, %r1180, 2;
	add.s32 	%r1055, %r1053, %r1054;
	add.s32 	%r1056, %r1055, 2135587861;
	xor.b32  	%r1180, %r1056, %r1180;
$L__BB1_28:
	mov.b32 	%r1059, 16;
	mov.b32 	%r1060, 31;
	mov.b32 	%r1061, -1;
	// begin inline asm
	shfl.sync.down.b32 %r1057, %r1180, %r1059, %r1060, %r1061;
	// end inline asm
	setp.gt.s32 	%p55, %r1016, 15;
	@%p55 bra 	$L__BB1_31;
	shl.b32 	%r1062, %r1180, 6;
	add.s32 	%r1063, %r1057, %r1062;
	shr.u32 	%r1064, %r1180, 2;
	add.s32 	%r1065, %r1063, %r1064;
	add.s32 	%r1066, %r1065, 2135587861;
	xor.b32  	%r1180, %r1066, %r1180;
	setp.ne.s32 	%p56, %r1016, 0;
	@%p56 bra 	$L__BB1_31;
	shr.u32 	%r1067, %r1, 3;
	and.b32  	%r1068, %r1067, 124;
	mov.u32 	%r1069, _ZZN3cub18CUB_300001_SM_10006detail6reduce28DeviceReduceSingleTileKernelINS2_10policy_hubIjj11HashCombineE10Policy1000EN6thrust24THRUST_300001_SM_1000_NS10device_ptrIKjEEPijS5_ijN4cuda3std3__410__identityEEEvT0_T1_T2_T3_T4_T6_E12temp_storage;
	add.s32 	%r1070, %r1069, %r1068;
	st.shared.u32 	[%r1070+8], %r1180;
$L__BB1_31:
	bar.sync 	0;
	setp.ne.s32 	%p57, %r1, 0;
	@%p57 bra 	$L__BB1_84;
	ld.shared.u32 	%r1071, [_ZZN3cub18CUB_300001_SM_10006detail6reduce28DeviceReduceSingleTileKernelINS2_10policy_hubIjj11HashCombineE10Policy1000EN6thrust24THRUST_300001_SM_1000_NS10device_ptrIKjEEPijS5_ijN4cuda3std3__410__identityEEEvT0_T1_T2_T3_T4_T6_E12temp_storage+12];
	shl.b32 	%r1072, %r1180, 6;
	shr.u32 	%r1073, %r1180, 2;
	add.s32 	%r1074, %r1072, %r1073;
	add.s32 	%r1075, %r1074, %r1071;
	add.s32 	%r1076, %r1075, 2135587861;
	xor.b32  	%r1077, %r1076, %r1180;
	ld.shared.u32 	%r1078, [_ZZN3cub18CUB_300001_SM_10006detail6reduce28DeviceReduceSingleTileKernelINS2_10policy_hubIjj11HashCombineE10Policy1000EN6thrust24THRUST_300001_SM_1000_NS10device_ptrIKjEEPijS5_ijN4cuda3std3__410__identityEEEvT0_T1_T2_T3_T4_T6_E12temp_storage+16];
	shl.b32 	%r1079, %r1077, 6;
	add.s32 	%r1080, %r1078, %r1079;
	shr.u32 	%r1081, %r1077, 2;
	add.s32 	%r1082, %r1080, %r1081;
	add.s32 	%r1083, %r1082, 2135587861;
	xor.b32  	%r1084, %r1083, %r1077;
	ld.shared.u32 	%r1085, [_ZZN3cub18CUB_300001_SM_10006detail6reduce28DeviceReduceSingleTileKernelINS2_10policy_hubIjj11HashCombineE10Policy1000EN6thrust24THRUST_300001_SM_1000_NS10device_ptrIKjEEPijS5_ijN4cuda3std3__410__identityEEEvT0_T1_T2_T3_T4_T6_E12temp_storage+20];
	shl.b32 	%r1086, %r1084, 6;
	add.s32 	%r1087, %r1085, %r1086;
	shr.u32 	%r1088, %r1084, 2;
	add.s32 	%r1089, %r1087, %r1088;
	add.s32 	%r1090, %r1089, 2135587861;
	xor.b32  	%r1091, %r1090, %r1084;
	ld.shared.u32 	%r1092, [_ZZN3cub18CUB_300001_SM_10006detail6reduce28DeviceReduceSingleTileKernelINS2_10policy_hubIjj11HashCombineE10Policy1000EN6thrust24THRUST_300001_SM_1000_NS10device_ptrIKjEEPijS5_ijN4cuda3std3__410__identityEEEvT0_T1_T2_T3_T4_T6_E12temp_storage+24];
	shl.b32 	%r1093, %r1091, 6;
	add.s32 	%r1094, %r1092, %r1093;
	shr.u32 	%r1095, %r1091, 2;
	add.s32 	%r1096, %r1094, %r1095;
	add.s32 	%r1097, %r1096, 2135587861;
	xor.b32  	%r1098, %r1097, %r1091;
	ld.shared.u32 	%r1099, [_ZZN3cub18CUB_300001_SM_10006detail6reduce28DeviceReduceSingleTileKernelINS2_10policy_hubIjj11HashCombineE10Policy1000EN6thrust24THRUST_300001_SM_1000_NS10device_ptrIKjEEPijS5_ijN4cuda3std3__410__identityEEEvT0_T1_T2_T3_T4_T6_E12temp_storage+28];
	shl.b32 	%r1100, %r1098, 6;
	add.s32 	%r1101, %r1099, %r1100;
	shr.u32 	%r1102, %r1098, 2;
	add.s32 	%r1103, %r1101, %r1102;
	add.s32 	%r1104, %r1103, 2135587861;
	xor.b32  	%r1105, %r1104, %r1098;
	ld.shared.u32 	%r1106, [_ZZN3cub18CUB_300001_SM_10006detail6reduce28DeviceReduceSingleTileKernelINS2_10policy_hubIjj11HashCombineE10Policy1000EN6thrust24THRUST_300001_SM_1000_NS10device_ptrIKjEEPijS5_ijN4cuda3std3__410__identityEEEvT0_T1_T2_T3_T4_T6_E12temp_storage+32];
	shl.b32 	%r1107, %r1105, 6;
	add.s32 	%r1108, %r1106, %r1107;
	shr.u32 	%r1109, %r1105, 2;
	add.s32 	%r1110, %r1108, %r1109;
	add.s32 	%r1111, %r1110, 2135587861;
	xor.b32  	%r1112, %r1111, %r1105;
	ld.shared.u32 	%r1113, [_ZZN3cub18CUB_300001_SM_10006detail6reduce28DeviceReduceSingleTileKernelINS2_10policy_hubIjj11HashCombineE10Policy1000EN6thrust24THRUST_300001_SM_1000_NS10device_ptrIKjEEPijS5_ijN4cuda3std3__410__identityEEEvT0_T1_T2_T3_T4_T6_E12temp_storage+36];
	shl.b32 	%r1114, %r1112, 6;
	add.s32 	%r1115, %r1113, %r1114;
	shr.u32 	%r1116, %r1112, 2;
	add.s32 	%r1117, %r1115, %r1116;
	add.s32 	%r1118, %r1117, 2135587861;
	xor.b32  	%r1180, %r1118, %r1112;
	bra.uni 	$L__BB1_84;
$L__BB1_33:
	// begin inline asm
	mov.u32 %r911, %laneid;
	// end inline asm
	and.b32  	%r917, %r1, 992;
	add.s32 	%r918, %r917, 32;
	setp.gt.u32 	%p35, %r918, %r142;
	not.b32 	%r919, %r917;
	add.s32 	%r920, %r142, %r919;
	selp.b32 	%r915, %r920, 31, %p35;
	mov.b32 	%r914, 1;
	mov.b32 	%r916, -1;
	// begin inline asm
	shfl.sync.down.b32 %r912, %r1180, %r914, %r915, %r916;
	// end inline asm
	setp.ge.s32 	%p36, %r911, %r915;
	@%p36 bra 	$L__BB1_35;
	shl.b32 	%r921, %r1180, 6;
	shr.u32 	%r922, %r1180, 2;
	add.s32 	%r923, %r921, %r922;
	add.s32 	%r924, %r923, %r912;
	add.s32 	%r925, %r924, 2135587861;
	xor.b32  	%r1180, %r925, %r1180;
$L__BB1_35:
	mov.b32 	%r928, 2;
	mov.b32 	%r930, -1;
	// begin inline asm
	shfl.sync.down.b32 %r926, %r1180, %r928, %r915, %r930;
	// end inline asm
	add.s32 	%r931, %r911, 2;
	setp.gt.s32 	%p37, %r931, %r915;
	@%p37 bra 	$L__BB1_37;
	shl.b32 	%r932, %r1180, 6;
	add.s32 	%r933, %r926, %r932;
	shr.u32 	%r934, %r1180, 2;
	add.s32 	%r935, %r933, %r934;
	add.s32 	%r936, %r935, 2135587861;
	xor.b32  	%r1180, %r936, %r1180;
$L__BB1_37:
	mov.b32 	%r939, 4;
	mov.b32 	%r941, -1;
	// begin inline asm
	shfl.sync.down.b32 %r937, %r1180, %r939, %r915, %r941;
	// end inline asm
	add.s32 	%r942, %r911, 4;
	setp.gt.s32 	%p38, %r942, %r915;
	@%p38 bra 	$L__BB1_39;
	shl.b32 	%r943, %r1180, 6;
	add.s32 	%r944, %r937, %r943;
	shr.u32 	%r945, %r1180, 2;
	add.s32 	%r946, %r944, %r945;
	add.s32 	%r947, %r946, 2135587861;
	xor.b32  	%r1180, %r947, %r1180;
$L__BB1_39:
	mov.b32 	%r950, 8;
	mov.b32 	%r952, -1;
	// begin inline asm
	shfl.sync.down.b32 %r948, %r1180, %r950, %r915, %r952;
	// end inline asm
	add.s32 	%r953, %r911, 8;
	setp.gt.s32 	%p39, %r953, %r915;
	@%p39 bra 	$L__BB1_41;
	shl.b32 	%r954, %r1180, 6;
	add.s32 	%r955, %r948, %r954;
	shr.u32 	%r956, %r1180, 2;
	add.s32 	%r957, %r955, %r956;
	add.s32 	%r958, %r957, 2135587861;
	xor.b32  	%r1180, %r958, %r1180;
$L__BB1_41:
	mov.b32 	%r961, 16;
	mov.b32 	%r963, -1;
	// begin inline asm
	shfl.sync.down.b32 %r959, %r1180, %r961, %r915, %r963;
	// end inline asm
	add.s32 	%r964, %r911, 16;
	setp.gt.s32 	%p40, %r964, %r915;
	@%p40 bra 	$L__BB1_43;
	shl.b32 	%r965, %r1180, 6;
	add.s32 	%r966, %r959, %r965;
	shr.u32 	%r967, %r1180, 2;
	add.s32 	%r968, %r966, %r967;
	add.s32 	%r969, %r968, 2135587861;
	xor.b32  	%r1180, %r969, %r1180;
$L__BB1_43:
	setp.ne.s32 	%p41, %r911, 0;
	@%p41 bra 	$L__BB1_45;
	shr.u32 	%r970, %r1, 3;
	and.b32  	%r971, %r970, 124;
	mov.u32 	%r972, _ZZN3cub18CUB_300001_SM_10006detail6reduce28DeviceReduceSingleTileKernelINS2_10policy_hubIjj11HashCombineE10Policy1000EN6thrust24THRUST_300001_SM_1000_NS10device_ptrIKjEEPijS5_ijN4cuda3std3__410__identityEEEvT0_T1_T2_T3_T4_T6_E12temp_storage;
	add.s32 	%r973, %r972, %r971;
	st.shared.u32 	[%r973+8], %r1180;
$L__BB1_45:
	bar.sync 	0;
	setp.ne.s32 	%p42, %r1, 0;
	setp.lt.u32 	%p43, %r142, 33;
	or.pred  	%p44, %p42, %p43;
	@%p44 bra 	$L__BB1_84;
	ld.shared.u32 	%r974, [_ZZN3cub18CUB_300001_SM_10006detail6reduce28DeviceReduceSingleTileKernelINS2_10policy_hubIjj11HashCombineE10Policy1000EN6thrust24THRUST_300001_SM_1000_NS10device_ptrIKjEEPijS5_ijN4cuda3std3__410__identityEEEvT0_T1_T2_T3_T4_T6_E12temp_storage+12];
	shl.b32 	%r975, %r1180, 6;
	shr.u32 	%r976, %r1180, 2;
	add.s32 	%r977, %r975, %r976;
	add.s32 	%r978, %r977, %r974;
	add.s32 	%r979, %r978, 2135587861;
	xor.b32  	%r1180, %r979, %r1180;
	setp.lt.u32 	%p45, %r142, 65;
	@%p45 bra 	$L__BB1_84;
	ld.shared.u32 	%r980, [_ZZN3cub18CUB_300001_SM_10006detail6reduce28DeviceReduceSingleTileKernelINS2_10policy_hubIjj11HashCombineE10Policy1000EN6thrust24THRUST_300001_SM_1000_NS10device_ptrIKjEEPijS5_ijN4cuda3std3__410__identityEEEvT0_T1_T2_T3_T4_T6_E12temp_storage+16];
	shl.b32 	%r981, %r1180, 6;
	shr.u32 	%r982, %r1180, 2;
	add.s32 	%r983, %r981, %r982;
	add.s32 	%r984, %r983, %r980;
	add.s32 	%r985, %r984, 2135587861;
	xor.b32  	%r1180, %r985, %r1180;
	setp.lt.u32 	%p46, %r142, 97;
	@%p46 bra 	$L__BB1_84;
	ld.shared.u32 	%r986, [_ZZN3cub18CUB_300001_SM_10006detail6reduce28DeviceReduceSingleTileKernelINS2_10policy_hubIjj11HashCombineE10Policy1000EN6thrust24THRUST_300001_SM_1000_NS10device_ptrIKjEEPijS5_ijN4cuda3std3__410__identityEEEvT0_T1_T2_T3_T4_T6_E12temp_storage+20];
	shl.b32 	%r987, %r1180, 6;
	shr.u32 	%r988, %r1180, 2;
	add.s32 	%r989, %r987, %r988;
	add.s32 	%r990, %r989, %r986;
	add.s32 	%r991, %r990, 2135587861;
	xor.b32  	%r1180, %r991, %r1180;
	setp.lt.u32 	%p47, %r142, 129;
	@%p47 bra 	$L__BB1_84;
	ld.shared.u32 	%r992, [_ZZN3cub18CUB_300001_SM_10006detail6reduce28DeviceReduceSingleTileKernelINS2_10policy_hubIjj11HashCombineE10Policy1000EN6thrust24THRUST_300001_SM_1000_NS10device_ptrIKjEEPijS5_ijN4cuda3std3__410__identityEEEvT0_T1_T2_T3_T4_T6_E12temp_storage+24];
	shl.b32 	%r993, %r1180, 6;
	shr.u32 	%r994, %r1180, 2;
	add.s32 	%r995, %r993, %r994;
	add.s32 	%r996, %r995, %r992;
	add.s32 	%r997, %r996, 2135587861;
	xor.b32  	%r1180, %r997, %r1180;
	setp.lt.u32 	%p48, %r142, 161;
	@%p48 bra 	$L__BB1_84;
	ld.shared.u32 	%r998, [_ZZN3cub18CUB_300001_SM_10006detail6reduce28DeviceReduceSingleTileKernelINS2_10policy_hubIjj11HashCombineE10Policy1000EN6thrust24THRUST_300001_SM_1000_NS10device_ptrIKjEEPijS5_ijN4cuda3std3__410__identityEEEvT0_T1_T2_T3_T4_T6_E12temp_storage+28];
	shl.b32 	%r999, %r1180, 6;
	shr.u32 	%r1000, %r1180, 2;
	add.s32 	%r1001, %r999, %r1000;
	add.s32 	%r1002, %r1001, %r998;
	add.s32 	%r1003, %r1002, 2135587861;
	xor.b32  	%r1180, %r1003, %r1180;
	setp.lt.u32 	%p49, %r142, 193;
	@%p49 bra 	$L__BB1_84;
	ld.shared.u32 	%r1004, [_ZZN3cub18CUB_300001_SM_10006detail6reduce28DeviceReduceSingleTileKernelINS2_10policy_hubIjj11HashCombineE10Policy1000EN6thrust24THRUST_300001_SM_1000_NS10device_ptrIKjEEPijS5_ijN4cuda3std3__410__identityEEEvT0_T1_T2_T3_T4_T6_E12temp_storage+32];
	shl.b32 	%r1005, %r1180, 6;
	shr.u32 	%r1006, %r1180, 2;
	add.s32 	%r1007, %r1005, %r1006;
	add.s32 	%r1008, %r1007, %r1004;
	add.s32 	%r1009, %r1008, 2135587861;
	xor.b32  	%r1180, %r1009, %r1180;
	setp.lt.u32 	%p50, %r142, 225;
	@%p50 bra 	$L__BB1_84;
	ld.shared.u32 	%r1010, [_ZZN3cub18CUB_300001_SM_10006detail6reduce28DeviceReduceSingleTileKernelINS2_10policy_hubIjj11HashCombineE10Policy1000EN6thrust24THRUST_300001_SM_1000_NS10device_ptrIKjEEPijS5_ijN4cuda3std3__410__identityEEEvT0_T1_T2_T3_T4_T6_E12temp_storage+36];
	shl.b32 	%r1011, %r1180, 6;
	shr.u32 	%r1012, %r1180, 2;
	add.s32 	%r1013, %r1011, %r1012;
	add.s32 	%r1014, %r1013, %r1010;
	add.s32 	%r1015, %r1014, 2135587861;
	xor.b32  	%r1180, %r1015, %r1180;
	bra.uni 	$L__BB1_84;
$L__BB1_53:
	mov.u32 	%r77, %tid.x;
	mul.wide.u32 	%rd11, %r77, 4;
	add.s64 	%rd12, %rd2, %rd11;
	ld.global.u32 	%r145, [%rd12];
	ld.global.u32 	%r146, [%rd12+1024];
	ld.global.u32 	%r147, [%rd12+2048];
	ld.global.u32 	%r148, [%rd12+3072];
	ld.global.u32 	%r149, [%rd12+4096];
	ld.global.u32 	%r150, [%rd12+5120];
	ld.global.u32 	%r151, [%rd12+6144];
	ld.global.u32 	%r152, [%rd12+7168];
	ld.global.u32 	%r153, [%rd12+8192];
	ld.global.u32 	%r154, [%rd12+9216];
	ld.global.u32 	%r155, [%rd12+10240];
	ld.global.u32 	%r156, [%rd12+11264];
	ld.global.u32 	%r157, [%rd12+12288];
	ld.global.u32 	%r158, [%rd12+13312];
	ld.global.u32 	%r159, [%rd12+14336];
	ld.global.u32 	%r160, [%rd12+15360];
	shl.b32 	%r161, %r145, 6;
	shr.u32 	%r162, %r145, 2;
	add.s32 	%r163, %r161, %r162;
	add.s32 	%r164, %r163, %r146;
	add.s32 	%r165, %r164, 2135587861;
	xor.b32  	%r166, %r165, %r145;
	shl.b32 	%r167, %r166, 6;
	shr.u32 	%r168, %r166, 2;
	add.s32 	%r169, %r167, %r168;
	add.s32 	%r170, %r169, %r147;
	add.s32 	%r171, %r170, 2135587861;
	xor.b32  	%r172, %r171, %r166;
	shl.b32 	%r173, %r172, 6;
	shr.u32 	%r174, %r172, 2;
	add.s32 	%r175, %r173, %r174;
	add.s32 	%r176, %r175, %r148;
	add.s32 	%r177, %r176, 2135587861;
	xor.b32  	%r178, %r177, %r172;
	shl.b32 	%r179, %r178, 6;
	shr.u32 	%r180, %r178, 2;
	add.s32 	%r181, %r179, %r180;
	add.s32 	%r182, %r181, %r149;
	add.s32 	%r183, %r182, 2135587861;
	xor.b32  	%r184, %r183, %r178;
	shl.b32 	%r185, %r184, 6;
	shr.u32 	%r186, %r184, 2;
	add.s32 	%r187, %r185, %r186;
	add.s32 	%r188, %r187, %r150;
	add.s32 	%r189, %r188, 2135587861;
	xor.b32  	%r190, %r189, %r184;
	shl.b32 	%r191, %r190, 6;
	shr.u32 	%r192, %r190, 2;
	add.s32 	%r193, %r191, %r192;
	add.s32 	%r194, %r193, %r151;
	add.s32 	%r195, %r194, 2135587861;
	xor.b32  	%r196, %r195, %r190;
	shl.b32 	%r197, %r196, 6;
	shr.u32 	%r198, %r196, 2;
	add.s32 	%r199, %r197, %r198;
	add.s32 	%r200, %r199, %r152;
	add.s32 	%r201, %r200, 2135587861;
	xor.b32  	%r202, %r201, %r196;
	shl.b32 	%r203, %r202, 6;
	shr.u32 	%r204, %r202, 2;
	add.s32 	%r205, %r203, %r204;
	add.s32 	%r206, %r205, %r153;
	add.s32 	%r207, %r206, 2135587861;
	xor.b32  	%r208, %r207, %r202;
	shl.b32 	%r209, %r208, 6;
	shr.u32 	%r210, %r208, 2;
	add.s32 	%r211, %r209, %r210;
	add.s32 	%r212, %r211, %r154;
	add.s32 	%r213, %r212, 2135587861;
	xor.b32  	%r214, %r213, %r208;
	shl.b32 	%r215, %r214, 6;
	shr.u32 	%r216, %r214, 2;
	add.s32 	%r217, %r215, %r216;
	add.s32 	%r218, %r217, %r155;
	add.s32 	%r219, %r218, 2135587861;
	xor.b32  	%r220, %r219, %r214;
	shl.b32 	%r221, %r220, 6;
	shr.u32 	%r222, %r220, 2;
	add.s32 	%r223, %r221, %r222;
	add.s32 	%r224, %r223, %r156;
	add.s32 	%r225, %r224, 2135587861;
	xor.b32  	%r226, %r225, %r220;
	shl.b32 	%r227, %r226, 6;
	shr.u32 	%r228, %r226, 2;
	add.s32 	%r229, %r227, %r228;
	add.s32 	%r230, %r229, %r157;
	add.s32 	%r231, %r230, 2135587861;
	xor.b32  	%r232, %r231, %r226;
	shl.b32 	%r233, %r232, 6;
	shr.u32 	%r234, %r232, 2;
	add.s32 	%r235, %r233, %r234;
	add.s32 	%r236, %r235, %r158;
	add.s32 	%r237, %r236, 2135587861;
	xor.b32  	%r238, %r237, %r232;
	shl.b32 	%r239, %r238, 6;
	shr.u32 	%r240, %r238, 2;
	add.s32 	%r241, %r239, %r240;
	add.s32 	%r242, %r241, %r159;
	add.s32 	%r243, %r242, 2135587861;
	xor.b32  	%r244, %r243, %r238;
	shl.b32 	%r245, %r244, 6;
	shr.u32 	%r246, %r244, 2;
	add.s32 	%r247, %r245, %r246;
	add.s32 	%r248, %r247, %r160;
	add.s32 	%r249, %r248, 2135587861;
	xor.b32  	%r1180, %r249, %r244;
	add.s32 	%r79, %r142, -4096;
	setp.lt.u32 	%p3, %r79, 4096;
	mov.b32 	%r1156, 4096;
	@%p3 bra 	$L__BB1_57;
	mov.b32 	%r1156, 4096;
$L__BB1_55:
	add.s32 	%r251, %r77, %r1156;
	mul.wide.u32 	%rd13, %r251, 4;
	add.s64 	%rd14, %rd2, %rd13;
	ld.global.u32 	%r252, [%rd14];
	ld.global.u32 	%r253, [%rd14+1024];
	ld.global.u32 	%r254, [%rd14+2048];
	ld.global.u32 	%r255, [%rd14+3072];
	ld.global.u32 	%r256, [%rd14+4096];
	ld.global.u32 	%r257, [%rd14+5120];
	ld.global.u32 	%r258, [%rd14+6144];
	ld.global.u32 	%r259, [%rd14+7168];
	ld.global.u32 	%r260, [%rd14+8192];
	ld.global.u32 	%r261, [%rd14+9216];
	ld.global.u32 	%r262, [%rd14+10240];
	ld.global.u32 	%r263, [%rd14+11264];
	ld.global.u32 	%r264, [%rd14+12288];
	ld.global.u32 	%r265, [%rd14+13312];
	ld.global.u32 	%r266, [%rd14+14336];
	ld.global.u32 	%r267, [%rd14+15360];
	shl.b32 	%r268, %r1180, 6;
	shr.u32 	%r269, %r1180, 2;
	add.s32 	%r270, %r268, %r269;
	add.s32 	%r271, %r270, %r252;
	add.s32 	%r272, %r271, 2135587861;
	xor.b32  	%r273, %r272, %r1180;
	shl.b32 	%r274, %r273, 6;
	shr.u32 	%r275, %r273, 2;
	add.s32 	%r276, %r274, %r275;
	add.s32 	%r277, %r276, %r253;
	add.s32 	%r278, %r277, 2135587861;
	xor.b32  	%r279, %r278, %r273;
	shl.b32 	%r280, %r279, 6;
	shr.u32 	%r281, %r279, 2;
	add.s32 	%r282, %r280, %r281;
	add.s32 	%r283, %r282, %r254;
	add.s32 	%r284, %r283, 2135587861;
	xor.b32  	%r285, %r284, %r279;
	shl.b32 	%r286, %r285, 6;
	shr.u32 	%r287, %r285, 2;
	add.s32 	%r288, %r286, %r287;
	add.s32 	%r289, %r288, %r255;
	add.s32 	%r290, %r289, 2135587861;
	xor.b32  	%r291, %r290, %r285;
	shl.b32 	%r292, %r291, 6;
	shr.u32 	%r293, %r291, 2;
	add.s32 	%r294, %r292, %r293;
	add.s32 	%r295, %r294, %r256;
	add.s32 	%r296, %r295, 2135587861;
	xor.b32  	%r297, %r296, %r291;
	shl.b32 	%r298, %r297, 6;
	shr.u32 	%r299, %r297, 2;
	add.s32 	%r300, %r298, %r299;
	add.s32 	%r301, %r300, %r257;
	add.s32 	%r302, %r301, 2135587861;
	xor.b32  	%r303, %r302, %r297;
	shl.b32 	%r304, %r303, 6;
	shr.u32 	%r305, %r303, 2;
	add.s32 	%r306, %r304, %r305;
	add.s32 	%r307, %r306, %r258;
	add.s32 	%r308, %r307, 2135587861;
	xor.b32  	%r309, %r308, %r303;
	shl.b32 	%r310, %r309, 6;
	shr.u32 	%r311, %r309, 2;
	add.s32 	%r312, %r310, %r311;
	add.s32 	%r313, %r312, %r259;
	add.s32 	%r314, %r313, 2135587861;
	xor.b32  	%r315, %r314, %r309;
	shl.b32 	%r316, %r315, 6;
	shr.u32 	%r317, %r315, 2;
	add.s32 	%r318, %r316, %r317;
	add.s32 	%r319, %r318, %r260;
	add.s32 	%r320, %r319, 2135587861;
	xor.b32  	%r321, %r320, %r315;
	shl.b32 	%r322, %r321, 6;
	shr.u32 	%r323, %r321, 2;
	add.s32 	%r324, %r322, %r323;
	add.s32 	%r325, %r324, %r261;
	add.s32 	%r326, %r325, 2135587861;
	xor.b32  	%r327, %r326, %r321;
	shl.b32 	%r328, %r327, 6;
	shr.u32 	%r329, %r327, 2;
	add.s32 	%r330, %r328, %r329;
	add.s32 	%r331, %r330, %r262;
	add.s32 	%r332, %r331, 2135587861;
	xor.b32  	%r333, %r332, %r327;
	shl.b32 	%r334, %r333, 6;
	shr.u32 	%r335, %r333, 2;
	add.s32 	%r336, %r334, %r335;
	add.s32 	%r337, %r336, %r263;
	add.s32 	%r338, %r337, 2135587861;
	xor.b32  	%r339, %r338, %r333;
	shl.b32 	%r340, %r339, 6;
	shr.u32 	%r341, %r339, 2;
	add.s32 	%r342, %r340, %r341;
	add.s32 	%r343, %r342, %r264;
	add.s32 	%r344, %r343, 2135587861;
	xor.b32  	%r345, %r344, %r339;
	shl.b32 	%r346, %r345, 6;
	shr.u32 	%r347, %r345, 2;
	add.s32 	%r348, %r346, %r347;
	add.s32 	%r349, %r348, %r265;
	add.s32 	%r350, %r349, 2135587861;
	xor.b32  	%r351, %r350, %r345;
	shl.b32 	%r352, %r351, 6;
	shr.u32 	%r353, %r351, 2;
	add.s32 	%r354, %r352, %r353;
	add.s32 	%r355, %r354, %r266;
	add.s32 	%r356, %r355, 2135587861;
	xor.b32  	%r357, %r356, %r351;
	shl.b32 	%r358, %r357, 6;
	shr.u32 	%r359, %r357, 2;
	add.s32 	%r360, %r358, %r359;
	add.s32 	%r361, %r360, %r267;
	add.s32 	%r362, %r361, 2135587861;
	xor.b32  	%r1180, %r362, %r357;
	sub.s32 	%r363, %r142, %r1156;
	setp.lt.u32 	%p4, %r363, 4096;
	@%p4 bra 	$L__BB1_71;
	add.s32 	%r1156, %r1156, 4096;
	setp.le.u32 	%p5, %r1156, %r79;
	@%p5 bra 	$L__BB1_55;
$L__BB1_57:
	setp.le.u32 	%p6, %r142, %r1156;
	sub.s32 	%r364, %r142, %r1156;
	setp.ge.s32 	%p7, %r77, %r364;
	or.pred  	%p8, %p6, %p7;
	@%p8 bra 	$L__BB1_71;
	not.b32 	%r367, %r77;
	add.s32 	%r368, %r142, %r367;
	sub.s32 	%r369, %r368, %r1156;
	shr.u32 	%r370, %r369, 8;
	add.s32 	%r86, %r370, 1;
	and.b32  	%r87, %r86, 15;
	setp.lt.u32 	%p9, %r369, 3840;
	mov.u32 	%r1166, %r77;
	@%p9 bra 	$L__BB1_62;
	add.s32 	%r371, %r77, %r1156;
	add.s32 	%r1160, %r371, 2048;
	or.b32  	%r1159, %r77, 2048;
	and.b32  	%r372, %r86, 33554416;
	neg.s32 	%r1158, %r372;
$L__BB1_60:
	.pragma "nounroll";
	add.s32 	%r373, %r1160, -2048;
	mul.wide.u32 	%rd15, %r373, 4;
	add.s64 	%rd16, %rd2, %rd15;
	ld.global.u32 	%r374, [%rd16];
	shl.b32 	%r375, %r1180, 6;
	shr.u32 	%r376, %r1180, 2;
	add.s32 	%r377, %r375, %r376;
	add.s32 	%r378, %r377, %r374;
	add.s32 	%r379, %r378, 2135587861;
	xor.b32  	%r380, %r379, %r1180;
	add.s32 	%r381, %r1160, -1792;
	mul.wide.u32 	%rd17, %r381, 4;
	add.s64 	%rd18, %rd2, %rd17;
	ld.global.u32 	%r382, [%rd18];
	shl.b32 	%r383, %r380, 6;
	shr.u32 	%r384, %r380, 2;
	add.s32 	%r385, %r383, %r384;
	add.s32 	%r386, %r385, %r382;
	add.s32 	%r387, %r386, 2135587861;
	xor.b32  	%r388, %r387, %r380;
	add.s32 	%r389, %r1160, -1536;
	mul.wide.u32 	%rd19, %r389, 4;
	add.s64 	%rd20, %rd2, %rd19;
	ld.global.u32 	%r390, [%rd20];
	shl.b32 	%r391, %r388, 6;
	shr.u32 	%r392, %r388, 2;
	add.s32 	%r393, %r391, %r392;
	add.s32 	%r394, %r393, %r390;
	add.s32 	%r395, %r394, 2135587861;
	xor.b32  	%r396, %r395, %r388;
	add.s32 	%r397, %r1160, -1280;
	mul.wide.u32 	%rd21, %r397, 4;
	add.s64 	%rd22, %rd2, %rd21;
	ld.global.u32 	%r398, [%rd22];
	shl.b32 	%r399, %r396, 6;
	shr.u32 	%r400, %r396, 2;
	add.s32 	%r401, %r399, %r400;
	add.s32 	%r402, %r401, %r398;
	add.s32 	%r403, %r402, 2135587861;
	xor.b32  	%r404, %r403, %r396;
	add.s32 	%r405, %r1160, -1024;
	mul.wide.u32 	%rd23, %r405, 4;
	add.s64 	%rd24, %rd2, %rd23;
	ld.global.u32 	%r406, [%rd24];
	shl.b32 	%r407, %r404, 6;
	shr.u32 	%r408, %r404, 2;
	add.s32 	%r409, %r407, %r408;
	add.s32 	%r410, %r409, %r406;
	add.s32 	%r411, %r410, 2135587861;
	xor.b32  	%r412, %r411, %r404;
	add.s32 	%r413, %r1160, -768;
	mul.wide.u32 	%rd25, %r413, 4;
	add.s64 	%rd26, %rd2, %rd25;
	ld.global.u32 	%r414, [%rd26];
	shl.b32 	%r415, %r412, 6;
	shr.u32 	%r416, %r412, 2;
	add.s32 	%r417, %r415, %r416;
	add.s32 	%r418, %r417, %r414;
	add.s32 	%r419, %r418, 2135587861;
	xor.b32  	%r420, %r419, %r412;
	add.s32 	%r421, %r1160, -512;
	mul.wide.u32 	%rd27, %r421, 4;
	add.s64 	%rd28, %rd2, %rd27;
	ld.global.u32 	%r422, [%rd28];
	shl.b32 	%r423, %r420, 6;
	shr.u32 	%r424, %r420, 2;
	add.s32 	%r425, %r423, %r424;
	add.s32 	%r426, %r425, %r422;
	add.s32 	%r427, %r426, 2135587861;
	xor.b32  	%r428, %r427, %r420;
	add.s32 	%r429, %r1160, -256;
	mul.wide.u32 	%rd29, %r429, 4;
	add.s64 	%rd30, %rd2, %rd29;
	ld.global.u32 	%r430, [%rd30];
	shl.b32 	%r431, %r428, 6;
	shr.u32 	%r432, %r428, 2;
	add.s32 	%r433, %r431, %r432;
	add.s32 	%r434, %r433, %r430;
	add.s32 	%r435, %r434, 2135587861;
	xor.b32  	%r436, %r435, %r428;
	add.s32 	%r437, %r1160, 1792;
	mul.wide.u32 	%rd31, %r1160, 4;
	add.s64 	%rd32, %rd2, %rd31;
	ld.global.u32 	%r438, [%rd32];
	shl.b32 	%r439, %r436, 6;
	shr.u32 	%r440, %r436, 2;
	add.s32 	%r441, %r439, %r440;
	add.s32 	%r442, %r441, %r438;
	add.s32 	%r443, %r442, 2135587861;
	xor.b32  	%r444, %r443, %r436;
	add.s32 	%r445, %r1160, 256;
	mul.wide.u32 	%rd33, %r445, 4;
	add.s64 	%rd34, %rd2, %rd33;
	ld.global.u32 	%r446, [%rd34];
	shl.b32 	%r447, %r444, 6;
	shr.u32 	%r448, %r444, 2;
	add.s32 	%r449, %r447, %r448;
	add.s32 	%r450, %r449, %r446;
	add.s32 	%r451, %r450, 2135587861;
	xor.b32  	%r452, %r451, %r444;
	add.s32 	%r453, %r1160, 512;
	mul.wide.u32 	%rd35, %r453, 4;
	add.s64 	%rd36, %rd2, %rd35;
	ld.global.u32 	%r454, [%rd36];
	shl.b32 	%r455, %r452, 6;
	shr.u32 	%r456, %r452, 2;
	add.s32 	%r457, %r455, %r456;
	add.s32 	%r458, %r457, %r454;
	add.s32 	%r459, %r458, 2135587861;
	xor.b32  	%r460, %r459, %r452;
	add.s32 	%r461, %r1160, 768;
	mul.wide.u32 	%rd37, %r461, 4;
	add.s64 	%rd38, %rd2, %rd37;
	ld.global.u32 	%r462, [%rd38];
	shl.b32 	%r463, %r460, 6;
	shr.u32 	%r464, %r460, 2;
	add.s32 	%r465, %r463, %r464;
	add.s32 	%r466, %r465, %r462;
	add.s32 	%r467, %r466, 2135587861;
	xor.b32  	%r468, %r467, %r460;
	add.s32 	%r469, %r1160, 1024;
	mul.wide.u32 	%rd39, %r469, 4;
	add.s64 	%rd40, %rd2, %rd39;
	ld.global.u32 	%r470, [%rd40];
	shl.b32 	%r471, %r468, 6;
	shr.u32 	%r472, %r468, 2;
	add.s32 	%r473, %r471, %r472;
	add.s32 	%r474, %r473, %r470;
	add.s32 	%r475, %r474, 2135587861;
	xor.b32  	%r476, %r475, %r468;
	add.s32 	%r477, %r1160, 1280;
	mul.wide.u32 	%rd41, %r477, 4;
	add.s64 	%rd42, %rd2, %rd41;
	ld.global.u32 	%r478, [%rd42];
	shl.b32 	%r479, %r476, 6;
	shr.u32 	%r480, %r476, 2;
	add.s32 	%r481, %r479, %r480;
	add.s32 	%r482, %r481, %r478;
	add.s32 	%r483, %r482, 2135587861;
	xor.b32  	%r484, %r483, %r476;
	add.s32 	%r485, %r1160, 1536;
	mul.wide.u32 	%rd43, %r485, 4;
	add.s64 	%rd44, %rd2, %rd43;
	ld.global.u32 	%r486, [%rd44];
	shl.b32 	%r487, %r484, 6;
	shr.u32 	%r488, %r484, 2;
	add.s32 	%r489, %r487, %r488;
	add.s32 	%r490, %r489, %r486;
	add.s32 	%r491, %r490, 2135587861;
	xor.b32  	%r492, %r491, %r484;
	mul.wide.u32 	%rd45, %r437, 4;
	add.s64 	%rd46, %rd2, %rd45;
	ld.global.u32 	%r493, [%rd46];
	shl.b32 	%r494, %r492, 6;
	shr.u32 	%r495, %r492, 2;
	add.s32 	%r496, %r494, %r495;
	add.s32 	%r497, %r496, %r493;
	add.s32 	%r498, %r497, 2135587861;
	xor.b32  	%r1180, %r498, %r492;
	add.s32 	%r1160, %r1160, 4096;
	add.s32 	%r1159, %r1159, 4096;
	add.s32 	%r1158, %r1158, 16;
	setp.ne.s32 	%p10, %r1158, 0;
	@%p10 bra 	$L__BB1_60;
	add.s32 	%r1166, %r1159, -2048;
$L__BB1_62:
	setp.eq.s32 	%p11, %r87, 0;
	@%p11 bra 	$L__BB1_71;
	and.b32  	%r103, %r86, 7;
	setp.lt.u32 	%p12, %r87, 8;
	@%p12 bra 	$L__BB1_65;
	add.s32 	%r500, %r1166, %r1156;
	mul.wide.u32 	%rd47, %r500, 4;
	add.s64 	%rd48, %rd2, %rd47;
	ld.global.u32 	%r501, [%rd48];
	shl.b32 	%r502, %r1180, 6;
	shr.u32 	%r503, %r1180, 2;
	add.s32 	%r504, %r502, %r503;
	add.s32 	%r505, %r504, %r501;
	add.s32 	%r506, %r505, 2135587861;
	xor.b32  	%r507, %r506, %r1180;
	add.s32 	%r508, %r500, 256;
	mul.wide.u32 	%rd49, %r508, 4;
	add.s64 	%rd50, %rd2, %rd49;
	ld.global.u32 	%r509, [%rd50];
	shl.b32 	%r510, %r507, 6;
	shr.u32 	%r511, %r507, 2;
	add.s32 	%r512, %r510, %r511;
	add.s32 	%r513, %r512, %r509;
	add.s32 	%r514, %r513, 2135587861;
	xor.b32  	%r515, %r514, %r507;
	add.s32 	%r516, %r500, 512;
	mul.wide.u32 	%rd51, %r516, 4;
	add.s64 	%rd52, %rd2, %rd51;
	ld.global.u32 	%r517, [%rd52];
	shl.b32 	%r518, %r515, 6;
	shr.u32 	%r519, %r515, 2;
	add.s32 	%r520, %r518, %r519;
	add.s32 	%r521, %r520, %r517;
	add.s32 	%r522, %r521, 2135587861;
	xor.b32  	%r523, %r522, %r515;
	add.s32 	%r524, %r500, 768;
	mul.wide.u32 	%rd53, %r524, 4;
	add.s64 	%rd54, %rd2, %rd53;
	ld.global.u32 	%r525, [%rd54];
	shl.b32 	%r526, %r523, 6;
	shr.u32 	%r527, %r523, 2;
	add.s32 	%r528, %r526, %r527;
	add.s32 	%r529, %r528, %r525;
	add.s32 	%r530, %r529, 2135587861;
	xor.b32  	%r531, %r530, %r523;
	add.s32 	%r532, %r500, 1024;
	mul.wide.u32 	%rd55, %r532, 4;
	add.s64 	%rd56, %rd2, %rd55;
	ld.global.u32 	%r533, [%rd56];
	shl.b32 	%r534, %r531, 6;
	shr.u32 	%r535, %r531, 2;
	add.s32 	%r536, %r534, %r535;
	add.s32 	%r537, %r536, %r533;
	add.s32 	%r538, %r537, 2135587861;
	xor.b32  	%r539, %r538, %r531;
	add.s32 	%r540, %r500, 1280;
	mul.wide.u32 	%rd57, %r540, 4;
	add.s64 	%rd58, %rd2, %rd57;
	ld.global.u32 	%r541, [%rd58];
	shl.b32 	%r542, %r539, 6;
	shr.u32 	%r543, %r539, 2;
	add.s32 	%r544, %r542, %r543;
	add.s32 	%r545, %r544, %r541;
	add.s32 	%r546, %r545, 2135587861;
	xor.b32  	%r547, %r546, %r539;
	add.s32 	%r548, %r500, 1536;
	mul.wide.u32 	%rd59, %r548, 4;
	add.s64 	%rd60, %rd2, %rd59;
	ld.global.u32 	%r549, [%rd60];
	shl.b32 	%r550, %r547, 6;
	shr.u32 	%r551, %r547, 2;
	add.s32 	%r552, %r550, %r551;
	add.s32 	%r553, %r552, %r549;
	add.s32 	%r554, %r553, 2135587861;
	xor.b32  	%r555, %r554, %r547;
	add.s32 	%r556, %r500, 1792;
	mul.wide.u32 	%rd61, %r556, 4;
	add.s64 	%rd62, %rd2, %rd61;
	ld.global.u32 	%r557, [%rd62];
	shl.b32 	%r558, %r555, 6;
	shr.u32 	%r559, %r555, 2;
	add.s32 	%r560, %r558, %r559;
	add.s32 	%r561, %r560, %r557;
	add.s32 	%r562, %r561, 2135587861;
	xor.b32  	%r1180, %r562, %r555;
	add.s32 	%r1166, %r1166, 2048;
$L__BB1_65:
	setp.eq.s32 	%p13, %r103, 0;
	@%p13 bra 	$L__BB1_71;
	and.b32  	%r109, %r86, 3;
	setp.lt.u32 	%p14, %r103, 4;
	@%p14 bra 	$L__BB1_68;
	add.s32 	%r564, %r1166, %r1156;
	mul.wide.u32 	%rd63, %r564, 4;
	add.s64 	%rd64, %rd2, %rd63;
	ld.global.u32 	%r565, [%rd64];
	shl.b32 	%r566, %r1180, 6;
	shr.u32 	%r567, %r1180, 2;
	add.s32 	%r568, %r566, %r567;
	add.s32 	%r569, %r568, %r565;
	add.s32 	%r570, %r569, 2135587861;
	xor.b32  	%r571, %r570, %r1180;
	add.s32 	%r572, %r564, 256;
	mul.wide.u32 	%rd65, %r572, 4;
	add.s64 	%rd66, %rd2, %rd65;
	ld.global.u32 	%r573, [%rd66];
	shl.b32 	%r574, %r571, 6;
	shr.u32 	%r575, %r571, 2;
	add.s32 	%r576, %r574, %r575;
	add.s32 	%r577, %r576, %r573;
	add.s32 	%r578, %r577, 2135587861;
	xor.b32  	%r579, %r578, %r571;
	add.s32 	%r580, %r564, 512;
	mul.wide.u32 	%rd67, %r580, 4;
	add.s64 	%rd68, %rd2, %rd67;
	ld.global.u32 	%r581, [%rd68];
	shl.b32 	%r582, %r579, 6;
	shr.u32 	%r583, %r579, 2;
	add.s32 	%r584, %r582, %r583;
	add.s32 	%r585, %r584, %r581;
	add.s32 	%r586, %r585, 2135587861;
	xor.b32  	%r587, %r586, %r579;
	add.s32 	%r588, %r564, 768;
	mul.wide.u32 	%rd69, %r588, 4;
	add.s64 	%rd70, %rd2, %rd69;
	ld.global.u32 	%r589, [%rd70];
	shl.b32 	%r590, %r587, 6;
	shr.u32 	%r591, %r587, 2;
	add.s32 	%r592, %r590, %r591;
	add.s32 	%r593, %r592, %r589;
	add.s32 	%r594, %r593, 2135587861;
	xor.b32  	%r1180, %r594, %r587;
	add.s32 	%r1166, %r1166, 1024;
$L__BB1_68:
	setp.eq.s32 	%p15, %r109, 0;
	@%p15 bra 	$L__BB1_71;
	add.s32 	%r1172, %r1166, %r1156;
	neg.s32 	%r1171, %r109;
$L__BB1_70:
	.pragma "nounroll";
	mul.wide.u32 	%rd71, %r1172, 4;
	add.s64 	%rd72, %rd2, %rd71;
	ld.global.u32 	%r595, [%rd72];
	shl.b32 	%r596, %r1180, 6;
	shr.u32 	%r597, %r1180, 2;
	add.s32 	%r598, %r596, %r597;
	add.s32 	%r599, %r598, %r595;
	add.s32 	%r600, %r599, 2135587861;
	xor.b32  	%r1180, %r600, %r1180;
	add.s32 	%r1172, %r1172, 256;
	add.s32 	%r1171, %r1171, 1;
	setp.ne.s32 	%p16, %r1171, 0;
	@%p16 bra 	$L__BB1_70;
$L__BB1_71:
	// begin inline asm
	mov.u32 %r601, %laneid;
	// end inline asm
	mov.b32 	%r604, 1;
	mov.b32 	%r605, 31;
	mov.b32 	%r606, -1;
	// begin inline asm
	shfl.sync.down.b32 %r602, %r1180, %r604, %r605, %r606;
	// end inline asm
	setp.gt.s32 	%p17, %r601, 30;
	@%p17 bra 	$L__BB1_73;
	shl.b32 	%r607, %r1180, 6;
	shr.u32 	%r608, %r1180, 2;
	add.s32 	%r609, %r607, %r608;
	add.s32 	%r610, %r609, %r602;
	add.s32 	%r611, %r610, 2135587861;
	xor.b32  	%r1180, %r611, %r1180;
$L__BB1_73:
	mov.b32 	%r614, 2;
	mov.b32 	%r615, 31;
	mov.b32 	%r616, -1;
	// begin inline asm
	shfl.sync.down.b32 %r612, %r1180, %r614, %r615, %r616;
	// end inline asm
	setp.gt.s32 	%p18, %r601, 29;
	@%p18 bra 	$L__BB1_75;
	shl.b32 	%r617, %r1180, 6;
	add.s32 	%r618, %r612, %r617;
	shr.u32 	%r619, %r1180, 2;
	add.s32 	%r620, %r618, %r619;
	add.s32 	%r621, %r620, 2135587861;
	xor.b32  	%r1180, %r621, %r1180;
$L__BB1_75:
	mov.b32 	%r624, 4;
	mov.b32 	%r625, 31;
	mov.b32 	%r626, -1;
	// begin inline asm
	shfl.sync.down.b32 %r622, %r1180, %r624, %r625, %r626;
	// end inline asm
	setp.gt.s32 	%p19, %r601, 27;
	@%p19 bra 	$L__BB1_77;
	shl.b32 	%r627, %r1180, 6;
	add.s32 	%r628, %r622, %r627;
	shr.u32 	%r629, %r1180, 2;
	add.s32 	%r630, %r628, %r629;
	add.s32 	%r631, %r630, 2135587861;
	xor.b32  	%r1180, %r631, %r1180;
$L__BB1_77:
	mov.b32 	%r634, 8;
	mov.b32 	%r635, 31;
	mov.b32 	%r636, -1;
	// begin inline asm
	shfl.sync.down.b32 %r632, %r1180, %r634, %r635, %r636;
	// end inline asm
	setp.gt.s32 	%p20, %r601, 23;
	@%p20 bra 	$L__BB1_79;
	shl.b32 	%r637, %r1180, 6;
	add.s32 	%r638, %r632, %r637;
	shr.u32 	%r639, %r1180, 2;
	add.s32 	%r640, %r638, %r639;
	add.s32 	%r641, %r640, 2135587861;
	xor.b32  	%r1180, %r641, %r1180;
$L__BB1_79:
	mov.b32 	%r644, 16;
	mov.b32 	%r645, 31;
	mov.b32 	%r646, -1;
	// begin inline asm
	shfl.sync.down.b32 %r642, %r1180, %r644, %r645, %r646;
	// end inline asm
	setp.gt.s32 	%p21, %r601, 15;
	@%p21 bra 	$L__BB1_82;
	shl.b32 	%r647, %r1180, 6;
	add.s32 	%r648, %r642, %r647;
	shr.u32 	%r649, %r1180, 2;
	add.s32 	%r650, %r648, %r649;
	add.s32 	%r651, %r650, 2135587861;
	xor.b32  	%r1180, %r651, %r1180;
	setp.ne.s32 	%p22, %r601, 0;
	@%p22 bra 	$L__BB1_82;
	shr.u32 	%r652, %r77, 3;
	and.b32  	%r653, %r652, 124;
	mov.u32 	%r654, _ZZN3cub18CUB_300001_SM_10006detail6reduce28DeviceReduceSingleTileKernelINS2_10policy_hubIjj11HashCombineE10Policy1000EN6thrust24THRUST_300001_SM_1000_NS10device_ptrIKjEEPijS5_ijN4cuda3std3__410__identityEEEvT0_T1_T2_T3_T4_T6_E12temp_storage;
	add.s32 	%r655, %r654, %r653;
	st.shared.u32 	[%r655+8], %r1180;
$L__BB1_82:
	bar.sync 	0;
	setp.ne.s32 	%p23, %r77, 0;
	@%p23 bra 	$L__BB1_84;
	ld.shared.u32 	%r656, [_ZZN3cub18CUB_300001_SM_10006detail6reduce28DeviceReduceSingleTileKernelINS2_10policy_hubIjj11HashCombineE10Policy1000EN6thrust24THRUST_300001_SM_1000_NS10device_ptrIKjEEPijS5_ijN4cuda3std3__410__identityEEEvT0_T1_T2_T3_T4_T6_E12temp_storage+12];
	shl.b32 	%r657, %r1180, 6;
	shr.u32 	%r658, %r1180, 2;
	add.s32 	%r659, %r657, %r658;
	add.s32 	%r660, %r659, %r656;
	add.s32 	%r661, %r660, 2135587861;
	xor.b32  	%r662, %r661, %r1180;
	ld.shared.u32 	%r663, [_ZZN3cub18CUB_300001_SM_10006detail6reduce28DeviceReduceSingleTileKernelINS2_10policy_hubIjj11HashCombineE10Policy1000EN6thrust24THRUST_300001_SM_1000_NS10device_ptrIKjEEPijS5_ijN4cuda3std3__410__identityEEEvT0_T1_T2_T3_T4_T6_E12temp_storage+16];
	shl.b32 	%r664, %r662, 6;
	add.s32 	%r665, %r663, %r664;
	shr.u32 	%r666, %r662, 2;
	add.s32 	%r667, %r665, %r666;
	add.s32 	%r668, %r667, 2135587861;
	xor.b32  	%r669, %r668, %r662;
	ld.shared.u32 	%r670, [_ZZN3cub18CUB_300001_SM_10006detail6reduce28DeviceReduceSingleTileKernelINS2_10policy_hubIjj11HashCombineE10Policy1000EN6thrust24THRUST_300001_SM_1000_NS10device_ptrIKjEEPijS5_ijN4cuda3std3__410__identityEEEvT0_T1_T2_T3_T4_T6_E12temp_storage+20];
	shl.b32 	%r671, %r669, 6;
	add.s32 	%r672, %r670, %r671;
	shr.u32 	%r673, %r669, 2;
	add.s32 	%r674, %r672, %r673;
	add.s32 	%r675, %r674, 2135587861;
	xor.b32  	%r676, %r675, %r669;
	ld.shared.u32 	%r677, [_ZZN3cub18CUB_300001_SM_10006detail6reduce28DeviceReduceSingleTileKernelINS2_10policy_hubIjj11HashCombineE10Policy1000EN6thrust24THRUST_300001_SM_1000_NS10device_ptrIKjEEPijS5_ijN4cuda3std3__410__identityEEEvT0_T1_T2_T3_T4_T6_E12temp_storage+24];
	shl.b32 	%r678, %r676, 6;
	add.s32 	%r679, %r677, %r678;
	shr.u32 	%r680, %r676, 2;
	add.s32 	%r681, %r679, %r680;
	add.s32 	%r682, %r681, 2135587861;
	xor.b32  	%r683, %r682, %r676;
	ld.shared.u32 	%r684, [_ZZN3cub18CUB_300001_SM_10006detail6reduce28DeviceReduceSingleTileKernelINS2_10policy_hubIjj11HashCombineE10Policy1000EN6thrust24THRUST_300001_SM_1000_NS10device_ptrIKjEEPijS5_ijN4cuda3std3__410__identityEEEvT0_T1_T2_T3_T4_T6_E12temp_storage+28];
	shl.b32 	%r685, %r683, 6;
	add.s32 	%r686, %r684, %r685;
	shr.u32 	%r687, %r683, 2;
	add.s32 	%r688, %r686, %r687;
	add.s32 	%r689, %r688, 2135587861;
	xor.b32  	%r690, %r689, %r683;
	ld.shared.u32 	%r691, [_ZZN3cub18CUB_300001_SM_10006detail6reduce28DeviceReduceSingleTileKernelINS2_10policy_hubIjj11HashCombineE10Policy1000EN6thrust24THRUST_300001_SM_1000_NS10device_ptrIKjEEPijS5_ijN4cuda3std3__410__identityEEEvT0_T1_T2_T3_T4_T6_E12temp_storage+32];
	shl.b32 	%r692, %r690, 6;
	add.s32 	%r693, %r691, %r692;
	shr.u32 	%r694, %r690, 2;
	add.s32 	%r695, %r693, %r694;
	add.s32 	%r696, %r695, 2135587861;
	xor.b32  	%r697, %r696, %r690;
	ld.shared.u32 	%r698, [_ZZN3cub18CUB_300001_SM_10006detail6reduce28DeviceReduceSingleTileKernelINS2_10policy_hubIjj11HashCombineE10Policy1000EN6thrust24THRUST_300001_SM_1000_NS10device_ptrIKjEEPijS5_ijN4cuda3std3__410__identityEEEvT0_T1_T2_T3_T4_T6_E12temp_storage+36];
	shl.b32 	%r699, %r697, 6;
	add.s32 	%r700, %r698, %r699;
	shr.u32 	%r701, %r697, 2;
	add.s32 	%r702, %r700, %r701;
	add.s32 	%r703, %r702, 2135587861;
	xor.b32  	%r1180, %r703, %r697;
$L__BB1_84:
	mov.u32 	%r1119, %tid.x;
	setp.ne.s32 	%p58, %r1119, 0;
	@%p58 bra 	$L__BB1_86;
	shl.b32 	%r1120, %r143, 6;
	shr.u32 	%r1121, %r143, 2;
	add.s32 	%r1122, %r1120, %r1121;
	add.s32 	%r1123, %r1122, %r1180;
	add.s32 	%r1124, %r1123, 2135587861;
	xor.b32  	%r1125, %r1124, %r143;
	st.global.u32 	[%rd1], %r1125;
$L__BB1_86:
	ret;

}
	// .globl	_ZN3cub18CUB_300001_SM_10006detail6reduce18DeviceReduceKernelINS2_10policy_hubIjj11HashCombineE10Policy1000EN6thrust24THRUST_300001_SM_1000_NS10device_ptrIKjEEjS5_jN4cuda3std3__410__identityEEEvT0_PT3_T1_NS0_13GridEvenShareISK_EET2_T4_
.visible .entry _ZN3cub18CUB_300001_SM_10006detail6reduce18DeviceReduceKernelINS2_10policy_hubIjj11HashCombineE10Policy1000EN6thrust24THRUST_300001_SM_1000_NS10device_ptrIKjEEjS5_jN4cuda3std3__410__identityEEEvT0_PT3_T1_NS0_13GridEvenShareISK_EET2_T4_(
	.param .align 8 .b8 _ZN3cub18CUB_300001_SM_10006detail6reduce18DeviceReduceKernelINS2_10policy_hubIjj11HashCombineE10Policy1000EN6thrust24THRUST_300001_SM_1000_NS10device_ptrIKjEEjS5_jN4cuda3std3__410__identityEEEvT0_PT3_T1_NS0_13GridEvenShareISK_EET2_T4__param_0[8],
	.param .u64 .ptr .align 1 _ZN3cub18CUB_300001_SM_10006detail6reduce18DeviceReduceKernelINS2_10policy_hubIjj11HashCombineE10Policy1000EN6thrust24THRUST_300001_SM_1000_NS10device_ptrIKjEEjS5_jN4cuda3std3__410__identityEEEvT0_PT3_T1_NS0_13GridEvenShareISK_EET2_T4__param_1,
	.param .u32 _ZN3cub18CUB_300001_SM_10006detail6reduce18DeviceReduceKernelINS2_10policy_hubIjj11HashCombineE10Policy1000EN6thrust24THRUST_300001_SM_1000_NS10device_ptrIKjEEjS5_jN4cuda3std3__410__identityEEEvT0_PT3_T1_NS0_13GridEvenShareISK_EET2_T4__param_2,
	.param .align 4 .b8 _ZN3cub18CUB_300001_SM_10006detail6reduce18DeviceReduceKernelINS2_10policy_hubIjj11HashCombineE10Policy1000EN6thrust24THRUST_300001_SM_1000_NS10device_ptrIKjEEjS5_jN4cuda3std3__410__identityEEEvT0_PT3_T1_NS0_13GridEvenShareISK_EET2_T4__param_3[40],
	.param .align 1 .b8 _ZN3cub18CUB_300001_SM_10006detail6reduce18DeviceReduceKernelINS2_10policy_hubIjj11HashCombineE10Policy1000EN6thrust24THRUST_300001_SM_1000_NS10device_ptrIKjEEjS5_jN4cuda3std3__410__identityEEEvT0_PT3_T1_NS0_13GridEvenShareISK_EET2_T4__param_4[1],
	.param .align 1 .b8 _ZN3cub18CUB_300001_SM_10006detail6reduce18DeviceReduceKernelINS2_10policy_hubIjj11HashCombineE10Policy1000EN6thrust24THRUST_300001_SM_1000_NS10device_ptrIKjEEjS5_jN4cuda3std3__410__identityEEEvT0_PT3_T1_NS0_13GridEvenShareISK_EET2_T4__param_5[1]
)
.maxntid 256
{
	.reg .pred 	%p<58>;
	.reg .b16 	%rs<4>;
	.reg .b32 	%r<1239>;
	.reg .b64 	%rd<130>;
	// demoted variable
	.shared .align 4 .b8 _ZZN3cub18CUB_300001_SM_10006detail6reduce18DeviceReduceKernelINS2_10policy_hubIjj11HashCombineE10Policy1000EN6thrust24THRUST_300001_SM_1000_NS10device_ptrIKjEEjS5_jN4cuda3std3__410__identityEEEvT0_PT3_T1_NS0_13GridEvenShareISK_EET2_T4_E12temp_storage[44];
	ld.param.u32 	%r1, [_ZN3cub18CUB_300001_SM_10006detail6reduce18DeviceReduceKernelINS2_10policy_hubIjj11HashCombineE10Policy1000EN6thrust24THRUST_300001_SM_1000_NS10device_ptrIKjEEjS5_jN4cuda3std3__410__identityEEEvT0_PT3_T1_NS0_13GridEvenShareISK_EET2_T4__param_3+20];
	ld.param.u32 	%r2, [_ZN3cub18CUB_300001_SM_10006detail6reduce18DeviceReduceKernelINS2_10policy_hubIjj11HashCombineE10Policy1000EN6thrust24THRUST_300001_SM_1000_NS10device_ptrIKjEEjS5_jN4cuda3std3__410__identityEEEvT0_PT3_T1_NS0_13GridEvenShareISK_EET2_T4__param_3+24];
	ld.param.u64 	%rd3, [_ZN3cub18CUB_300001_SM_10006detail6reduce18DeviceReduceKernelINS2_10policy_hubIjj11HashCombineE10Policy1000EN6thrust24THRUST_300001_SM_1000_NS10device_ptrIKjEEjS5_jN4cuda3std3__410__identityEEEvT0_PT3_T1_NS0_13GridEvenShareISK_EET2_T4__param_0];
	cvta.to.global.u64 	%rd1, %rd3;
	mov.u32 	%r3, %ctaid.x;
	shl.b32 	%r4, %r2, 12;
	shl.b32 	%r1214, %r3, 12;
	sub.s32 	%r6, %r1, %r1214;
	setp.gt.u32 	%p1, %r6, 4095;
	@%p1 bra 	$L__BB2_51;
	mov.u32 	%r7, %tid.x;
	setp.ge.u32 	%p23, %r7, %r6;
	mov.b32 	%r1238, 0;
	mov.u32 	%r1188, %r7;
	@%p23 bra 	$L__BB2_3;
	add.s32 	%r737, %r1214, %r7;
	mul.wide.u32 	%rd66, %r737, 4;
	add.s64 	%rd67, %rd1, %rd66;
	ld.global.u32 	%r1238, [%rd67];
	add.s32 	%r1188, %r7, 256;
$L__BB2_3:
	setp.ge.u32 	%p24, %r1188, %r6;
	@%p24 bra 	$L__BB2_17;
	not.b32 	%r739, %r1188;
	add.s32 	%r740, %r1, %r739;
	sub.s32 	%r741, %r740, %r1214;
	shr.u32 	%r742, %r741, 8;
	add.s32 	%r12, %r742, 1;
	and.b32  	%r13, %r12, 15;
	setp.lt.u32 	%p25, %r741, 3840;
	@%p25 bra 	$L__BB2_8;
	or.b32  	%r1185, %r1188, 2048;
	add.s32 	%r1184, %r1188, %r1214;
	and.b32  	%r743, %r12, 33554416;
	neg.s32 	%r1183, %r743;
$L__BB2_6:
	.pragma "nounroll";
	mul.wide.u32 	%rd68, %r1184, 4;
	add.s64 	%rd69, %rd1, %rd68;
	ld.global.u32 	%r744, [%rd69];
	shl.b32 	%r745, %r1238, 6;
	shr.u32 	%r746, %r1238, 2;
	add.s32 	%r747, %r745, %r746;
	add.s32 	%r748, %r747, %r744;
	add.s32 	%r749, %r748, 2135587861;
	xor.b32  	%r750, %r749, %r1238;
	add.s32 	%r751, %r1184, 256;
	mul.wide.u32 	%rd70, %r751, 4;
	add.s64 	%rd71, %rd1, %rd70;
	ld.global.u32 	%r752, [%rd71];
	shl.b32 	%r753, %r750, 6;
	shr.u32 	%r754, %r750, 2;
	add.s32 	%r755, %r753, %r754;
	add.s32 	%r756, %r755, %r752;
	add.s32 	%r757, %r756, 2135587861;
	xor.b32  	%r758, %r757, %r750;
	add.s32 	%r759, %r1184, 512;
	mul.wide.u32 	%rd72, %r759, 4;
	add.s64 	%rd73, %rd1, %rd72;
	ld.global.u32 	%r760, [%rd73];
	shl.b32 	%r761, %r758, 6;
	shr.u32 	%r762, %r758, 2;
	add.s32 	%r763, %r761, %r762;
	add.s32 	%r764, %r763, %r760;
	add.s32 	%r765, %r764, 2135587861;
	xor.b32  	%r766, %r765, %r758;
	add.s32 	%r767, %r1184, 768;
	mul.wide.u32 	%rd74, %r767, 4;
	add.s64 	%rd75, %rd1, %rd74;
	ld.global.u32 	%r768, [%rd75];
	shl.b32 	%r769, %r766, 6;
	shr.u32 	%r770, %r766, 2;
	add.s32 	%r771, %r769, %r770;
	add.s32 	%r772, %r771, %r768;
	add.s32 	%r773, %r772, 2135587861;
	xor.b32  	%r774, %r773, %r766;
	add.s32 	%r775, %r1184, 1024;
	mul.wide.u32 	%rd76, %r775, 4;
	add.s64 	%rd77, %rd1, %rd76;
	ld.global.u32 	%r776, [%rd77];
	shl.b32 	%r777, %r774, 6;
	shr.u32 	%r778, %r774, 2;
	add.s32 	%r779, %r777, %r778;
	add.s32 	%r780, %r779, %r776;
	add.s32 	%r781, %r780, 2135587861;
	xor.b32  	%r782, %r781, %r774;
	add.s32 	%r783, %r1184, 1280;
	mul.wide.u32 	%rd78, %r783, 4;
	add.s64 	%rd79, %rd1, %rd78;
	ld.global.u32 	%r784, [%rd79];
	shl.b32 	%r785, %r782, 6;
	shr.u32 	%r786, %r782, 2;
	add.s32 	%r787, %r785, %r786;
	add.s32 	%r788, %r787, %r784;
	add.s32 	%r789, %r788, 2135587861;
	xor.b32  	%r790, %r789, %r782;
	add.s32 	%r791, %r1184, 1536;
	mul.wide.u32 	%rd80, %r791, 4;
	add.s64 	%rd81, %rd1, %rd80;
	ld.global.u32 	%r792, [%rd81];
	shl.b32 	%r793, %r790, 6;
	shr.u32 	%r794, %r790, 2;
	add.s32 	%r795, %r793, %r794;
	add.s32 	%r796, %r795, %r792;
	add.s32 	%r797, %r796, 2135587861;
	xor.b32  	%r798, %r797, %r790;
	add.s32 	%r799, %r1184, 1792;
	mul.wide.u32 	%rd82, %r799, 4;
	add.s64 	%rd83, %rd1, %rd82;
	ld.global.u32 	%r800, [%rd83];
	shl.b32 	%r801, %r798, 6;
	shr.u32 	%r802, %r798, 2;
	add.s32 	%r803, %r801, %r802;
	add.s32 	%r804, %r803, %r800;
	add.s32 	%r805, %r804, 2135587861;
	xor.b32  	%r806, %r805, %r798;
	add.s32 	%r807, %r1184, 2048;
	mul.wide.u32 	%rd84, %r807, 4;
	add.s64 	%rd85, %rd1, %rd84;
	ld.global.u32 	%r808, [%rd85];
	shl.b32 	%r809, %r806, 6;
	shr.u32 	%r810, %r806, 2;
	add.s32 	%r811, %r809, %r810;
	add.s32 	%r812, %r811, %r808;
	add.s32 	%r813, %r812, 2135587861;
	xor.b32  	%r814, %r813, %r806;
	add.s32 	%r815, %r1184, 2304;
	mul.wide.u32 	%rd86, %r815, 4;
	add.s64 	%rd87, %rd1, %rd86;
	ld.global.u32 	%r816, [%rd87];
	shl.b32 	%r817, %r814, 6;
	shr.u32 	%r818, %r814, 2;
	add.s32 	%r819, %r817, %r818;
	add.s32 	%r820, %r819, %r816;
	add.s32 	%r821, %r820, 2135587861;
	xor.b32  	%r822, %r821, %r814;
	add.s32 	%r823, %r1184, 2560;
	mul.wide.u32 	%rd88, %r823, 4;
	add.s64 	%rd89, %rd1, %rd88;
	ld.global.u32 	%r824, [%rd89];
	shl.b32 	%r825, %r822, 6;
	shr.u32 	%r826, %r822, 2;
	add.s32 	%r827, %r825, %r826;
	add.s32 	%r828, %r827, %r824;
	add.s32 	%r829, %r828, 2135587861;
	xor.b32  	%r830, %r829, %r822;
	add.s32 	%r831, %r1184, 2816;
	mul.wide.u32 	%rd90, %r831, 4;
	add.s64 	%rd91, %rd1, %rd90;
	ld.global.u32 	%r832, [%rd91];
	shl.b32 	%r833, %r830, 6;
	shr.u32 	%r834, %r830, 2;
	add.s32 	%r835, %r833, %r834;
	add.s32 	%r836, %r835, %r832;
	add.s32 	%r837, %r836, 2135587861;
	xor.b32  	%r838, %r837, %r830;
	add.s32 	%r839, %r1184, 3072;
	mul.wide.u32 	%rd92, %r839, 4;
	add.s64 	%rd93, %rd1, %rd92;
	ld.global.u32 	%r840, [%rd93];
	shl.b32 	%r841, %r838, 6;
	shr.u32 	%r842, %r838, 2;
	add.s32 	%r843, %r841, %r842;
	add.s32 	%r844, %r843, %r840;
	add.s32 	%r845, %r844, 2135587861;
	xor.b32  	%r846, %r845, %r838;
	add.s32 	%r847, %r1184, 3328;
	mul.wide.u32 	%rd94, %r847, 4;
	add.s64 	%rd95, %rd1, %rd94;
	ld.global.u32 	%r848, [%rd95];
	shl.b32 	%r849, %r846, 6;
	shr.u32 	%r850, %r846, 2;
	add.s32 	%r851, %r849, %r850;
	add.s32 	%r852, %r851, %r848;
	add.s32 	%r853, %r852, 2135587861;
	xor.b32  	%r854, %r853, %r846;
	add.s32 	%r855, %r1184, 3584;
	mul.wide.u32 	%rd96, %r855, 4;
	add.s64 	%rd97, %rd1, %rd96;
	ld.global.u32 	%r856, [%rd97];
	shl.b32 	%r857, %r854, 6;
	shr.u32 	%r858, %r854, 2;
	add.s32 	%r859, %r857, %r858;
	add.s32 	%r860, %r859, %r856;
	add.s32 	%r861, %r860, 2135587861;
	xor.b32  	%r862, %r861, %r854;
	add.s32 	%r863, %r1184, 3840;
	mul.wide.u32 	%rd98, %r863, 4;
	add.s64 	%rd99, %rd1, %rd98;
	ld.global.u32 	%r864, [%rd99];
	shl.b32 	%r865, %r862, 6;
	shr.u32 	%r866, %r862, 2;
	add.s32 	%r867, %r865, %r866;
	add.s32 	%r868, %r867, %r864;
	add.s32 	%r869, %r868, 2135587861;
	xor.b32  	%r1238, %r869, %r862;
	add.s32 	%r1185, %r1185, 4096;
	add.s32 	%r1184, %r1184, 4096;
	add.s32 	%r1183, %r1183, 16;
	setp.ne.s32 	%p26, %r1183, 0;
	@%p26 bra 	$L__BB2_6;
	add.s32 	%r1188, %r1185, -2048;
$L__BB2_8:
	setp.eq.s32 	%p27, %r13, 0;
	@%p27 bra 	$L__BB2_17;
	and.b32  	%r29, %r12, 7;
	setp.lt.u32 	%p28, %r13, 8;
	@%p28 bra 	$L__BB2_11;
	add.s32 	%r871, %r1214, %r1188;
	mul.wide.u32 	%rd100, %r871, 4;
	add.s64 	%rd101, %rd1, %rd100;
	ld.global.u32 	%r872, [%rd101];
	shl.b32 	%r873, %r1238, 6;
	shr.u32 	%r874, %r1238, 2;
	add.s32 	%r875, %r873, %r874;
	add.s32 	%r876, %r875, %r872;
	add.s32 	%r877, %r876, 2135587861;
	xor.b32  	%r878, %r877, %r1238;
	add.s32 	%r879, %r871, 256;
	mul.wide.u32 	%rd102, %r879, 4;
	add.s64 	%rd103, %rd1, %rd102;
	ld.global.u32 	%r880, [%rd103];
	shl.b32 	%r881, %r878, 6;
	shr.u32 	%r882, %r878, 2;
	add.s32 	%r883, %r881, %r882;
	add.s32 	%r884, %r883, %r880;
	add.s32 	%r885, %r884, 2135587861;
	xor.b32  	%r886, %r885, %r878;
	add.s32 	%r887, %r871, 512;
	mul.wide.u32 	%rd104, %r887, 4;
	add.s64 	%rd105, %rd1, %rd104;
	ld.global.u32 	%r888, [%rd105];
	shl.b32 	%r889, %r886, 6;
	shr.u32 	%r890, %r886, 2;
	add.s32 	%r891, %r889, %r890;
	add.s32 	%r892, %r891, %r888;
	add.s32 	%r893, %r892, 2135587861;
	xor.b32  	%r894, %r893, %r886;
	add.s32 	%r895, %r871, 768;
	mul.wide.u32 	%rd106, %r895, 4;
	add.s64 	%rd107, %rd1, %rd106;
	ld.global.u32 	%r896, [%rd107];
	shl.b32 	%r897, %r894, 6;
	shr.u32 	%r898, %r894, 2;
	add.s32 	%r899, %r897, %r898;
	add.s32 	%r900, %r899, %r896;
	add.s32 	%r901, %r900, 2135587861;
	xor.b32  	%r902, %r901, %r894;
	add.s32 	%r903, %r871, 1024;
	mul.wide.u32 	%rd108, %r903, 4;
	add.s64 	%rd109, %rd1, %rd108;
	ld.global.u32 	%r904, [%rd109];
	shl.b32 	%r905, %r902, 6;
	shr.u32 	%r906, %r902, 2;
	add.s32 	%r907, %r905, %r906;
	add.s32 	%r908, %r907, %r904;
	add.s32 	%r909, %r908, 2135587861;
	xor.b32  	%r910, %r909, %r902;
	add.s32 	%r911, %r871, 1280;
	mul.wide.u32 	%rd110, %r911, 4;
	add.s64 	%rd111, %rd1, %rd110;
	ld.global.u32 	%r912, [%rd111];
	shl.b32 	%r913, %r910, 6;
	shr.u32 	%r914, %r910, 2;
	add.s32 	%r915, %r913, %r914;
	add.s32 	%r916, %r915, %r912;
	add.s32 	%r917, %r916, 2135587861;
	xor.b32  	%r918, %r917, %r910;
	add.s32 	%r919, %r871, 1536;
	mul.wide.u32 	%rd112, %r919, 4;
	add.s64 	%rd113, %rd1, %rd112;
	ld.global.u32 	%r920, [%rd113];
	shl.b32 	%r921, %r918, 6;
	shr.u32 	%r922, %r918, 2;
	add.s32 	%r923, %r921, %r922;
	add.s32 	%r924, %r923, %r920;
	add.s32 	%r925, %r924, 2135587861;
	xor.b32  	%r926, %r925, %r918;
	add.s32 	%r927, %r871, 1792;
	mul.wide.u32 	%rd114, %r927, 4;
	add.s64 	%rd115, %rd1, %rd114;
	ld.global.u32 	%r928, [%rd115];
	shl.b32 	%r929, %r926, 6;
	shr.u32 	%r930, %r926, 2;
	add.s32 	%r931, %r929, %r930;
	add.s32 	%r932, %r931, %r928;
	add.s32 	%r933, %r932, 2135587861;
	xor.b32  	%r1238, %r933, %r926;
	add.s32 	%r1188, %r1188, 2048;
$L__BB2_11:
	setp.eq.s32 	%p29, %r29, 0;
	@%p29 bra 	$L__BB2_17;
	and.b32  	%r35, %r12, 3;
	setp.lt.u32 	%p30, %r29, 4;
	@%p30 bra 	$L__BB2_14;
	add.s32 	%r935, %r1214, %r1188;
	mul.wide.u32 	%rd116, %r935, 4;
	add.s64 	%rd117, %rd1, %rd116;
	ld.global.u32 	%r936, [%rd117];
	shl.b32 	%r937, %r1238, 6;
	shr.u32 	%r938, %r1238, 2;
	add.s32 	%r939, %r937, %r938;
	add.s32 	%r940, %r939, %r936;
	add.s32 	%r941, %r940, 2135587861;
	xor.b32  	%r942, %r941, %r1238;
	add.s32 	%r943, %r935, 256;
	mul.wide.u32 	%rd118, %r943, 4;
	add.s64 	%rd119, %rd1, %rd118;
	ld.global.u32 	%r944, [%rd119];
	shl.b32 	%r945, %r942, 6;
	shr.u32 	%r946, %r942, 2;
	add.s32 	%r947, %r945, %r946;
	add.s32 	%r948, %r947, %r944;
	add.s32 	%r949, %r948, 2135587861;
	xor.b32  	%r950, %r949, %r942;
	add.s32 	%r951, %r935, 512;
	mul.wide.u32 	%rd120, %r951, 4;
	add.s64 	%rd121, %rd1, %rd120;
	ld.global.u32 	%r952, [%rd121];
	shl.b32 	%r953, %r950, 6;
	shr.u32 	%r954, %r950, 2;
	add.s32 	%r955, %r953, %r954;
	add.s32 	%r956, %r955, %r952;
	add.s32 	%r957, %r956, 2135587861;
	xor.b32  	%r958, %r957, %r950;
	add.s32 	%r959, %r935, 768;
	mul.wide.u32 	%rd122, %r959, 4;
	add.s64 	%rd123, %rd1, %rd122;
	ld.global.u32 	%r960, [%rd123];
	shl.b32 	%r961, %r958, 6;
	shr.u32 	%r962, %r958, 2;
	add.s32 	%r963, %r961, %r962;
	add.s32 	%r964, %r963, %r960;
	add.s32 	%r965, %r964, 2135587861;
	xor.b32  	%r1238, %r965, %r958;
	add.s32 	%r1188, %r1188, 1024;
$L__BB2_14:
	setp.eq.s32 	%p31, %r35, 0;
	@%p31 bra 	$L__BB2_17;
	add.s32 	%r1197, %r1188, %r1214;
	neg.s32 	%r1196, %r35;
$L__BB2_16:
	.pragma "nounroll";
	mul.wide.u32 	%rd124, %r1197, 4;
	add.s64 	%rd125, %rd1, %rd124;
	ld.global.u32 	%r966, [%rd125];
	shl.b32 	%r967, %r1238, 6;
	shr.u32 	%r968, %r1238, 2;
	add.s32 	%r969, %r967, %r968;
	add.s32 	%r970, %r969, %r966;
	add.s32 	%r971, %r970, 2135587861;
	xor.b32  	%r1238, %r971, %r1238;
	add.s32 	%r1197, %r1197, 256;
	add.s32 	%r1196, %r1196, 1;
	setp.ne.s32 	%p32, %r1196, 0;
	@%p32 bra 	$L__BB2_16;
$L__BB2_17:
	setp.lt.u32 	%p33, %r6, 256;
	@%p33 bra 	$L__BB2_31;
	// begin inline asm
	mov.u32 %r1077, %laneid;
	// end inline asm
	mov.b32 	%r1080, 1;
	mov.b32 	%r1081, 31;
	mov.b32 	%r1082, -1;
	// begin inline asm
	shfl.sync.down.b32 %r1078, %r1238, %r1080, %r1081, %r1082;
	// end inline asm
	setp.gt.s32 	%p50, %r1077, 30;
	@%p50 bra 	$L__BB2_20;
	shl.b32 	%r1083, %r1238, 6;
	shr.u32 	%r1084, %r1238, 2;
	add.s32 	%r1085, %r1083, %r1084;
	add.s32 	%r1086, %r1085, %r1078;
	add.s32 	%r1087, %r1086, 2135587861;
	xor.b32  	%r1238, %r1087, %r1238;
$L__BB2_20:
	mov.b32 	%r1090, 2;
	mov.b32 	%r1091, 31;
	mov.b32 	%r1092, -1;
	// begin inline asm
	shfl.sync.down.b32 %r1088, %r1238, %r1090, %r1091, %r1092;
	// end inline asm
	setp.gt.s32 	%p51, %r1077, 29;
	@%p51 bra 	$L__BB2_22;
	shl.b32 	%r1093, %r1238, 6;
	add.s32 	%r1094, %r1088, %r1093;
	shr.u32 	%r1095, %r1238, 2;
	add.s32 	%r1096, %r1094, %r1095;
	add.s32 	%r1097, %r1096, 2135587861;
	xor.b32  	%r1238, %r1097, %r1238;
$L__BB2_22:
	mov.b32 	%r1100, 4;
	mov.b32 	%r1101, 31;
	mov.b32 	%r1102, -1;
	// begin inline asm
	shfl.sync.down.b32 %r1098, %r1238, %r1100, %r1101, %r1102;
	// end inline asm
	setp.gt.s32 	%p52, %r1077, 27;
	@%p52 bra 	$L__BB2_24;
	shl.b32 	%r1103, %r1238, 6;
	add.s32 	%r1104, %r1098, %r1103;
	shr.u32 	%r1105, %r1238, 2;
	add.s32 	%r1106, %r1104, %r1105;
	add.s32 	%r1107, %r1106, 2135587861;
	xor.b32  	%r1238, %r1107, %r1238;
$L__BB2_24:
	mov.b32 	%r1110, 8;
	mov.b32 	%r1111, 31;
	mov.b32 	%r1112, -1;
	// begin inline asm
	shfl.sync.down.b32 %r1108, %r1238, %r1110, %r1111, %r1112;
	// end inline asm
	setp.gt.s32 	%p53, %r1077, 23;
	@%p53 bra 	$L__BB2_26;
	shl.b32 	%r1113, %r1238, 6;
	add.s32 	%r1114, %r1108, %r1113;
	shr.u32 	%r1115, %r1238, 2;
	add.s32 	%r1116, %r1114, %r1115;
	add.s32 	%r1117, %r1116, 2135587861;
	xor.b32  	%r1238, %r1117, %r1238;
$L__BB2_26:
	mov.b32 	%r1120, 16;
	mov.b32 	%r1121, 31;
	mov.b32 	%r1122, -1;
	// begin inline asm
	shfl.sync.down.b32 %r1118, %r1238, %r1120, %r1121, %r1122;
	// end inline asm
	setp.gt.s32 	%p54, %r1077, 15;
	@%p54 bra 	$L__BB2_29;
	shl.b32 	%r1123, %r1238, 6;
	add.s32 	%r1124, %r1118, %r1123;
	shr.u32 	%r1125, %r1238, 2;
	add.s32 	%r1126, %r1124, %r1125;
	add.s32 	%r1127, %r1126, 2135587861;
	xor.b32  	%r1238, %r1127, %r1238;
	setp.ne.s32 	%p55, %r1077, 0;
	@%p55 bra 	$L__BB2_29;
	shr.u32 	%r1128, %r7, 3;
	and.b32  	%r1129, %r1128, 124;
	mov.u32 	%r1130, _ZZN3cub18CUB_300001_SM_10006detail6reduce18DeviceReduceKernelINS2_10policy_hubIjj11HashCombineE10Policy1000EN6thrust24THRUST_300001_SM_1000_NS10device_ptrIKjEEjS5_jN4cuda3std3__410__identityEEEvT0_PT3_T1_NS0_13GridEvenShareISK_EET2_T4_E12temp_storage;
	add.s32 	%r1131, %r1130, %r1129;
	st.shared.u32 	[%r1131+8], %r1238;
$L__BB2_29:
	bar.sync 	0;
	setp.ne.s32 	%p56, %r7, 0;
	@%p56 bra 	$L__BB2_82;
	ld.shared.u32 	%r1132, [_ZZN3cub18CUB_300001_SM_10006detail6reduce18DeviceReduceKernelINS2_10policy_hubIjj11HashCombineE10Policy1000EN6thrust24THRUST_300001_SM_1000_NS10device_ptrIKjEEjS5_jN4cuda3std3__410__identityEEEvT0_PT3_T1_NS0_13GridEvenShareISK_EET2_T4_E12temp_storage+12];
	shl.b32 	%r1133, %r1238, 6;
	shr.u32 	%r1134, %r1238, 2;
	add.s32 	%r1135, %r1133, %r1134;
	add.s32 	%r1136, %r1135, %r1132;
	add.s32 	%r1137, %r1136, 2135587861;
	xor.b32  	%r1138, %r1137, %r1238;
	ld.shared.u32 	%r1139, [_ZZN3cub18CUB_300001_SM_10006detail6reduce18DeviceReduceKernelINS2_10policy_hubIjj11HashCombineE10Policy1000EN6thrust24THRUST_300001_SM_1000_NS10device_ptrIKjEEjS5_jN4cuda3std3__410__identityEEEvT0_PT3_T1_NS0_13GridEvenShareISK_EET2_T4_E12temp_storage+16];
	shl.b32 	%r1140, %r1138, 6;
	add.s32 	%r1141, %r1139, %r1140;
	shr.u32 	%r1142, %r1138, 2;
	add.s32 	%r1143, %r1141, %r1142;
	add.s32 	%r1144, %r1143, 2135587861;
	xor.b32  	%r1145, %r1144, %r1138;
	ld.shared.u32 	%r1146, [_ZZN3cub18CUB_300001_SM_10006detail6reduce18DeviceReduceKernelINS2_10policy_hubIjj11HashCombineE10Policy1000EN6thrust24THRUST_300001_SM_1000_NS10device_ptrIKjEEjS5_jN4cuda3std3__410__identityEEEvT0_PT3_T1_NS0_13GridEvenShareISK_EET2_T4_E12temp_storage+20];
	shl.b32 	%r1147, %r1145, 6;
	add.s32 	%r1148, %r1146, %r1147;
	shr.u32 	%r1149, %r1145, 2;
	add.s32 	%r1150, %r1148, %r1149;
	add.s32 	%r1151, %r1150, 2135587861;
	xor.b32  	%r1152, %r1151, %r1145;
	ld.shared.u32 	%r1153, [_ZZN3cub18CUB_300001_SM_10006detail6reduce18DeviceReduceKernelINS2_10policy_hubIjj11HashCombineE10Policy1000EN6thrust24THRUST_300001_SM_1000_NS10device_ptrIKjEEjS5_jN4cuda3std3__410__identityEEEvT0_PT3_T1_NS0_13GridEvenShareISK_EET2_T4_E12temp_storage+24];
	shl.b32 	%r1154, %r1152, 6;
	add.s32 	%r1155, %r1153, %r1154;
	shr.u32 	%r1156, %r1152, 2;
	add.s32 	%r1157, %r1155, %r1156;
	add.s32 	%r1158, %r1157, 2135587861;
	xor.b32  	%r1159, %r1158, %r1152;
	ld.shared.u32 	%r1160, [_ZZN3cub18CUB_300001_SM_10006detail6reduce18DeviceReduceKernelINS2_10policy_hubIjj11HashCombineE10Policy1000EN6thrust24THRUST_300001_SM_1000_NS10device_ptrIKjEEjS5_jN4cuda3std3__410__identityEEEvT0_PT3_T1_NS0_13GridEvenShareISK_EET2_T4_E12temp_storage+28];
	shl.b32 	%r1161, %r1159, 6;
	add.s32 	%r1162, %r1160, %r1161;
	shr.u32 	%r1163, %r1159, 2;
	add.s32 	%r1164, %r1162, %r1163;
	add.s32 	%r1165, %r1164, 2135587861;
	xor.b32  	%r1166, %r1165, %r1159;
	ld.shared.u32 	%r1167, [_ZZN3cub18CUB_300001_SM_10006detail6reduce18DeviceReduceKernelINS2_10policy_hubIjj11HashCombineE10Policy1000EN6thrust24THRUST_300001_SM_1000_NS10device_ptrIKjEEjS5_jN4cuda3std3__410__identityEEEvT0_PT3_T1_NS0_13GridEvenShareISK_EET2_T4_E12temp_storage+32];
	shl.b32 	%r1168, %r1166, 6;
	add.s32 	%r1169, %r1167, %r1168;
	shr.u32 	%r1170, %r1166, 2;
	add.s32 	%r1171, %r1169, %r1170;
	add.s32 	%r1172, %r1171, 2135587861;
	xor.b32  	%r1173, %r1172, %r1166;
	ld.shared.u32 	%r1174, [_ZZN3cub18CUB_300001_SM_10006detail6reduce18DeviceReduceKernelINS2_10policy_hubIjj11HashCombineE10Policy1000EN6thrust24THRUST_300001_SM_1000_NS10device_ptrIKjEEjS5_jN4cuda3std3__410__identityEEEvT0_PT3_T1_NS0_13GridEvenShareISK_EET2_T4_E12temp_storage+36];
	shl.b32 	%r1175, %r1173, 6;
	add.s32 	%r1176, %r1174, %r1175;
	shr.u32 	%r1177, %r1173, 2;
	add.s32 	%r1178, %r1176, %r1177;
	add.s32 	%r1179, %r1178, 2135587861;
	xor.b32  	%r1238, %r1179, %r1173;
	bra.uni 	$L__BB2_82;
$L__BB2_31:
	// begin inline asm
	mov.u32 %r972, %laneid;
	// end inline asm
	and.b32  	%r978, %r7, 992;
	add.s32 	%r979, %r978, 32;
	setp.gt.u32 	%p34, %r979, %r6;
	not.b32 	%r980, %r978;
	add.s32 	%r981, %r6, %r980;
	selp.b32 	%r976, %r981, 31, %p34;
	mov.b32 	%r975, 1;
	mov.b32 	%r977, -1;
	// begin inline asm
	shfl.sync.down.b32 %r973, %r1238, %r975, %r976, %r977;
	// end inline asm
	setp.ge.s32 	%p35, %r972, %r976;
	@%p35 bra 	$L__BB2_33;
	shl.b32 	%r982, %r1238, 6;
	shr.u32 	%r983, %r1238, 2;
	add.s32 	%r984, %r982, %r983;
	add.s32 	%r985, %r984, %r973;
	add.s32 	%r986, %r985, 2135587861;
	xor.b32  	%r1238, %r986, %r1238;
$L__BB2_33:
	mov.b32 	%r989, 2;
	mov.b32 	%r991, -1;
	// begin inline asm
	shfl.sync.down.b32 %r987, %r1238, %r989, %r976, %r991;
	// end inline asm
	add.s32 	%r992, %r972, 2;
	setp.gt.s32 	%p36, %r992, %r976;
	@%p36 bra 	$L__BB2_35;
	shl.b32 	%r993, %r1238, 6;
	add.s32 	%r994, %r987, %r993;
	shr.u32 	%r995, %r1238, 2;
	add.s32 	%r996, %r994, %r995;
	add.s32 	%r997, %r996, 2135587861;
	xor.b32  	%r1238, %r997, %r1238;
$L__BB2_35:
	mov.b32 	%r1000, 4;
	mov.b32 	%r1002, -1;
	// begin inline asm
	shfl.sync.down.b32 %r998, %r1238, %r1000, %r976, %r1002;
	// end inline asm
	add.s32 	%r1003, %r972, 4;
	setp.gt.s32 	%p37, %r1003, %r976;
	@%p37 bra 	$L__BB2_37;
	shl.b32 	%r1004, %r1238, 6;
	add.s32 	%r1005, %r998, %r1004;
	shr.u32 	%r1006, %r1238, 2;
	add.s32 	%r1007, %r1005, %r1006;
	add.s32 	%r1008, %r1007, 2135587861;
	xor.b32  	%r1238, %r1008, %r1238;
$L__BB2_37:
	mov.b32 	%r1011, 8;
	mov.b32 	%r1013, -1;
	// begin inline asm
	shfl.sync.down.b32 %r1009, %r1238, %r1011, %r976, %r1013;
	// end inline asm
	add.s32 	%r1014, %r972, 8;
	setp.gt.s32 	%p38, %r1014, %r976;
	@%p38 bra 	$L__BB2_39;
	shl.b32 	%r1015, %r1238, 6;
	add.s32 	%r1016, %r1009, %r1015;
	shr.u32 	%r1017, %r1238, 2;
	add.s32 	%r1018, %r1016, %r1017;
	add.s32 	%r1019, %r1018, 2135587861;
	xor.b32  	%r1238, %r1019, %r1238;
$L__BB2_39:
	mov.b32 	%r1022, 16;
	mov.b32 	%r1024, -1;
	// begin inline asm
	shfl.sync.down.b32 %r1020, %r1238, %r1022, %r976, %r1024;
	// end inline asm
	add.s32 	%r1025, %r972, 16;
	setp.gt.s32 	%p39, %r1025, %r976;
	@%p39 bra 	$L__BB2_41;
	shl.b32 	%r1026, %r1238, 6;
	add.s32 	%r1027, %r1020, %r1026;
	shr.u32 	%r1028, %r1238, 2;
	add.s32 	%r1029, %r1027, %r1028;
	add.s32 	%r1030, %r1029, 2135587861;
	xor.b32  	%r1238, %r1030, %r1238;
$L__BB2_41:
	setp.ne.s32 	%p40, %r972, 0;
	@%p40 bra 	$L__BB2_43;
	shr.u32 	%r1031, %r7, 3;
	and.b32  	%r1032, %r1031, 124;
	mov.u32 	%r1033, _ZZN3cub18CUB_300001_SM_10006detail6reduce18DeviceReduceKernelINS2_10policy_hubIjj11HashCombineE10Policy1000EN6thrust24THRUST_300001_SM_1000_NS10device_ptrIKjEEjS5_jN4cuda3std3__410__identityEEEvT0_PT3_T1_NS0_13GridEvenShareISK_EET2_T4_E12temp_storage;
	add.s32 	%r1034, %r1033, %r1032;
	st.shared.u32 	[%r1034+8], %r1238;
$L__BB2_43:
	bar.sync 	0;
	setp.ne.s32 	%p41, %r7, 0;
	setp.lt.u32 	%p42, %r6, 33;
	or.pred  	%p43, %p41, %p42;
	@%p43 bra 	$L__BB2_82;
	ld.shared.u32 	%r1035, [_ZZN3cub18CUB_300001_SM_10006detail6reduce18DeviceReduceKernelINS2_10policy_hubIjj11HashCombineE10Policy1000EN6thrust24THRUST_300001_SM_1000_NS10device_ptrIKjEEjS5_jN4cuda3std3__410__identityEEEvT0_PT3_T1_NS0_13GridEvenShareISK_EET2_T4_E12temp_storage+12];
	shl.b32 	%r1036, %r1238, 6;
	shr.u32 	%r1037, %r1238, 2;
	add.s32 	%r1038, %r1036, %r1037;
	add.s32 	%r1039, %r1038, %r1035;
	add.s32 	%r1040, %r1039, 2135587861;
	xor.b32  	%r1238, %r1040, %r1238;
	setp.lt.u32 	%p44, %r6, 65;
	@%p44 bra 	$L__BB2_82;
	ld.shared.u32 	%r1041, [_ZZN3cub18CUB_300001_SM_10006detail6reduce18DeviceReduceKernelINS2_10policy_hubIjj11HashCombineE10Policy1000EN6thrust24THRUST_300001_SM_1000_NS10device_ptrIKjEEjS5_jN4cuda3std3__410__identityEEEvT0_PT3_T1_NS0_13GridEvenShareISK_EET2_T4_E12temp_storage+16];
	shl.b32 	%r1042, %r1238, 6;
	shr.u32 	%r1043, %r1238, 2;
	add.s32 	%r1044, %r1042, %r1043;
	add.s32 	%r1045, %r1044, %r1041;
	add.s32 	%r1046, %r1045, 2135587861;
	xor.b32  	%r1238, %r1046, %r1238;
	setp.lt.u32 	%p45, %r6, 97;
	@%p45 bra 	$L__BB2_82;
	ld.shared.u32 	%r1047, [_ZZN3cub18CUB_300001_SM_10006detail6reduce18DeviceReduceKernelINS2_10policy_hubIjj11HashCombineE10Policy1000EN6thrust24THRUST_300001_SM_1000_NS10device_ptrIKjEEjS5_jN4cuda3std3__410__identityEEEvT0_PT3_T1_NS0_13GridEvenShareISK_EET2_T4_E12temp_storage+20];
	shl.b32 	%r1048, %r1238, 6;
	shr.u32 	%r1049, %r1238, 2;
	add.s32 	%r1050, %r1048, %r1049;
	add.s32 	%r1051, %r1050, %r1047;
	add.s32 	%r1052, %r1051, 2135587861;
	xor.b32  	%r1238, %r1052, %r1238;
	setp.lt.u32 	%p46, %r6, 129;
	@%p46 bra 	$L__BB2_82;
	ld.shared.u32 	%r1053, [_ZZN3cub18CUB_300001_SM_10006detail6reduce18DeviceReduceKernelINS2_10policy_hubIjj11HashCombineE10Policy1000EN6thrust24THRUST_300001_SM_1000_NS10device_ptrIKjEEjS5_jN4cuda3std3__410__identityEEEvT0_PT3_T1_NS0_13GridEvenShareISK_EET2_T4_E12temp_storage+24];
	shl.b32 	%r1054, %r1238, 6;
	shr.u32 	%r1055, %r1238, 2;
	add.s32 	%r1056, %r1054, %r1055;
	add.s32 	%r1057, %r1056, %r1053;
	add.s32 	%r1058, %r1057, 2135587861;
	xor.b32  	%r1238, %r1058, %r1238;
	setp.lt.u32 	%p47, %r6, 161;
	@%p47 bra 	$L__BB2_82;
	ld.shared.u32 	%r1059, [_ZZN3cub18CUB_300001_SM_10006detail6reduce18DeviceReduceKernelINS2_10policy_hubIjj11HashCombineE10Policy1000EN6thrust24THRUST_300001_SM_1000_NS10device_ptrIKjEEjS5_jN4cuda3std3__410__identityEEEvT0_PT3_T1_NS0_13GridEvenShareISK_EET2_T4_E12temp_storage+28];
	shl.b32 	%r1060, %r1238, 6;
	shr.u32 	%r1061, %r1238, 2;
	add.s32 	%r1062, %r1060, %r1061;
	add.s32 	%r1063, %r1062, %r1059;
	add.s32 	%r1064, %r1063, 2135587861;
	xor.b32  	%r1238, %r1064, %r1238;
	setp.lt.u32 	%p48, %r6, 193;
	@%p48 bra 	$L__BB2_82;
	ld.shared.u32 	%r1065, [_ZZN3cub18CUB_300001_SM_10006detail6reduce18DeviceReduceKernelINS2_10policy_hubIjj11HashCombineE10Policy1000EN6thrust24THRUST_300001_SM_1000_NS10device_ptrIKjEEjS5_jN4cuda3std3__410__identityEEEvT0_PT3_T1_NS0_13GridEvenShareISK_EET2_T4_E12temp_storage+32];
	shl.b32 	%r1066, %r1238, 6;
	shr.u32 	%r1067, %r1238, 2;
	add.s32 	%r1068, %r1066, %r1067;
	add.s32 	%r1069, %r1068, %r1065;
	add.s32 	%r1070, %r1069, 2135587861;
	xor.b32  	%r1238, %r1070, %r1238;
	setp.lt.u32 	%p49, %r6, 225;
	@%p49 bra 	$L__BB2_82;
	ld.shared.u32 	%r1071, [_ZZN3cub18CUB_300001_SM_10006detail6reduce18DeviceReduceKernelINS2_10policy_hubIjj11HashCombineE10Policy1000EN6thrust24THRUST_300001_SM_1000_NS10device_ptrIKjEEjS5_jN4cuda3std3__410__identityEEEvT0_PT3_T1_NS0_13GridEvenShareISK_EET2_T4_E12temp_storage+36];
	shl.b32 	%r1072, %r1238, 6;
	shr.u32 	%r1073, %r1238, 2;
	add.s32 	%r1074, %r1072, %r1073;
	add.s32 	%r1075, %r1074, %r1071;
	add.s32 	%r1076, %r1075, 2135587861;
	xor.b32  	%r1238, %r1076, %r1238;
	bra.uni 	$L__BB2_82;
$L__BB2_51:
	mov.u32 	%r91, %tid.x;
	add.s32 	%r162, %r91, %r1214;
	mul.wide.u32 	%rd4, %r162, 4;
	add.s64 	%rd5, %rd1, %rd4;
	ld.global.u32 	%r163, [%rd5];
	ld.global.u32 	%r164, [%rd5+1024];
	ld.global.u32 	%r165, [%rd5+2048];
	ld.global.u32 	%r166, [%rd5+3072];
	ld.global.u32 	%r167, [%rd5+4096];
	ld.global.u32 	%r168, [%rd5+5120];
	ld.global.u32 	%r169, [%rd5+6144];
	ld.global.u32 	%r170, [%rd5+7168];
	ld.global.u32 	%r171, [%rd5+8192];
	ld.global.u32 	%r172, [%rd5+9216];
	ld.global.u32 	%r173, [%rd5+10240];
	ld.global.u32 	%r174, [%rd5+11264];
	ld.global.u32 	%r175, [%rd5+12288];
	ld.global.u32 	%r176, [%rd5+13312];
	ld.global.u32 	%r177, [%rd5+14336];
	ld.global.u32 	%r178, [%rd5+15360];
	shl.b32 	%r179, %r163, 6;
	shr.u32 	%r180, %r163, 2;
	add.s32 	%r181, %r179, %r180;
	add.s32 	%r182, %r181, %r164;
	add.s32 	%r183, %r182, 2135587861;
	xor.b32  	%r184, %r183, %r163;
	shl.b32 	%r185, %r184, 6;
	shr.u32 	%r186, %r184, 2;
	add.s32 	%r187, %r185, %r186;
	add.s32 	%r188, %r187, %r165;
	add.s32 	%r189, %r188, 2135587861;
	xor.b32  	%r190, %r189, %r184;
	shl.b32 	%r191, %r190, 6;
	shr.u32 	%r192, %r190, 2;
	add.s32 	%r193, %r191, %r192;
	add.s32 	%r194, %r193, %r166;
	add.s32 	%r195, %r194, 2135587861;
	xor.b32  	%r196, %r195, %r190;
	shl.b32 	%r197, %r196, 6;
	shr.u32 	%r198, %r196, 2;
	add.s32 	%r199, %r197, %r198;
	add.s32 	%r200, %r199, %r167;
	add.s32 	%r201, %r200, 2135587861;
	xor.b32  	%r202, %r201, %r196;
	shl.b32 	%r203, %r202, 6;
	shr.u32 	%r204, %r202, 2;
	add.s32 	%r205, %r203, %r204;
	add.s32 	%r206, %r205, %r168;
	add.s32 	%r207, %r206, 2135587861;
	xor.b32  	%r208, %r207, %r202;
	shl.b32 	%r209, %r208, 6;
	shr.u32 	%r210, %r208, 2;
	add.s32 	%r211, %r209, %r210;
	add.s32 	%r212, %r211, %r169;
	add.s32 	%r213, %r212, 2135587861;
	xor.b32  	%r214, %r213, %r208;
	shl.b32 	%r215, %r214, 6;
	shr.u32 	%r216, %r214, 2;
	add.s32 	%r217, %r215, %r216;
	add.s32 	%r218, %r217, %r170;
	add.s32 	%r219, %r218, 2135587861;
	xor.b32  	%r220, %r219, %r214;
	shl.b32 	%r221, %r220, 6;
	shr.u32 	%r222, %r220, 2;
	add.s32 	%r223, %r221, %r222;
	add.s32 	%r224, %r223, %r171;
	add.s32 	%r225, %r224, 2135587861;
	xor.b32  	%r226, %r225, %r220;
	shl.b32 	%r227, %r226, 6;
	shr.u32 	%r228, %r226, 2;
	add.s32 	%r229, %r227, %r228;
	add.s32 	%r230, %r229, %r172;
	add.s32 	%r231, %r230, 2135587861;
	xor.b32  	%r232, %r231, %r226;
	shl.b32 	%r233, %r232, 6;
	shr.u32 	%r234, %r232, 2;
	add.s32 	%r235, %r233, %r234;
	add.s32 	%r236, %r235, %r173;
	add.s32 	%r237, %r236, 2135587861;
	xor.b32  	%r238, %r237, %r232;
	shl.b32 	%r239, %r238, 6;
	shr.u32 	%r240, %r238, 2;
	add.s32 	%r241, %r239, %r240;
	add.s32 	%r242, %r241, %r174;
	add.s32 	%r243, %r242, 2135587861;
	xor.b32  	%r244, %r243, %r238;
	shl.b32 	%r245, %r244, 6;
	shr.u32 	%r246, %r244, 2;
	add.s32 	%r247, %r245, %r246;
	add.s32 	%r248, %r247, %r175;
	add.s32 	%r249, %r248, 2135587861;
	xor.b32  	%r250, %r249, %r244;
	shl.b32 	%r251, %r250, 6;
	shr.u32 	%r252, %r250, 2;
	add.s32 	%r253, %r251, %r252;
	add.s32 	%r254, %r253, %r176;
	add.s32 	%r255, %r254, 2135587861;
	xor.b32  	%r256, %r255, %r250;
	shl.b32 	%r257, %r256, 6;
	shr.u32 	%r258, %r256, 2;
	add.s32 	%r259, %r257, %r258;
	add.s32 	%r260, %r259, %r177;
	add.s32 	%r261, %r260, 2135587861;
	xor.b32  	%r262, %r261, %r256;
	shl.b32 	%r263, %r262, 6;
	shr.u32 	%r264, %r262, 2;
	add.s32 	%r265, %r263, %r264;
	add.s32 	%r266, %r265, %r178;
	add.s32 	%r267, %r266, 2135587861;
	xor.b32  	%r1238, %r267, %r262;
	setp.lt.u32 	%p2, %r6, %r4;
	@%p2 bra 	$L__BB2_69;
	add.s32 	%r93, %r4, %r1214;
	not.b32 	%r269, %r91;
	add.s32 	%r270, %r269, %r1;
	sub.s32 	%r271, %r270, %r4;
	sub.s32 	%r1211, %r271, %r1214;
	add.s32 	%r272, %r93, %r91;
	add.s32 	%r1210, %r272, 2048;
	mov.b32 	%r1213, 0;
	mov.u32 	%r1212, %r93;
$L__BB2_53:
	shl.b32 	%r273, %r2, 12;
	add.s32 	%r1214, %r1214, %r273;
	add.s32 	%r274, %r1, -4096;
	setp.gt.u32 	%p3, %r1214, %r274;
	@%p3 bra 	$L__BB2_55;
	add.s32 	%r275, %r91, %r1214;
	mul.wide.u32 	%rd6, %r275, 4;
	add.s64 	%rd7, %rd1, %rd6;
	ld.global.u32 	%r276, [%rd7];
	ld.global.u32 	%r277, [%rd7+1024];
	ld.global.u32 	%r278, [%rd7+2048];
	ld.global.u32 	%r279, [%rd7+3072];
	ld.global.u32 	%r280, [%rd7+4096];
	ld.global.u32 	%r281, [%rd7+5120];
	ld.global.u32 	%r282, [%rd7+6144];
	ld.global.u32 	%r283, [%rd7+7168];
	ld.global.u32 	%r284, [%rd7+8192];
	ld.global.u32 	%r285, [%rd7+9216];
	ld.global.u32 	%r286, [%rd7+10240];
	ld.global.u32 	%r287, [%rd7+11264];
	ld.global.u32 	%r288, [%rd7+12288];
	ld.global.u32 	%r289, [%rd7+13312];
	ld.global.u32 	%r290, [%rd7+14336];
	ld.global.u32 	%r291, [%rd7+15360];
	shl.b32 	%r292, %r1238, 6;
	shr.u32 	%r293, %r1238, 2;
	add.s32 	%r294, %r292, %r293;
	add.s32 	%r295, %r294, %r276;
	add.s32 	%r296, %r295, 2135587861;
	xor.b32  	%r297, %r296, %r1238;
	shl.b32 	%r298, %r297, 6;
	shr.u32 	%r299, %r297, 2;
	add.s32 	%r300, %r298, %r299;
	add.s32 	%r301, %r300, %r277;
	add.s32 	%r302, %r301, 2135587861;
	xor.b32  	%r303, %r302, %r297;
	shl.b32 	%r304, %r303, 6;
	shr.u32 	%r305, %r303, 2;
	add.s32 	%r306, %r304, %r305;
	add.s32 	%r307, %r306, %r278;
	add.s32 	%r308, %r307, 2135587861;
	xor.b32  	%r309, %r308, %r303;
	shl.b32 	%r310, %r309, 6;
	shr.u32 	%r311, %r309, 2;
	add.s32 	%r312, %r310, %r311;
	add.s32 	%r313, %r312, %r279;
	add.s32 	%r314, %r313, 2135587861;
	xor.b32  	%r315, %r314, %r309;
	shl.b32 	%r316, %r315, 6;
	shr.u32 	%r317, %r315, 2;
	add.s32 	%r318, %r316, %r317;
	add.s32 	%r319, %r318, %r280;
	add.s32 	%r320, %r319, 2135587861;
	xor.b32  	%r321, %r320, %r315;
	shl.b32 	%r322, %r321, 6;
	shr.u32 	%r323, %r321, 2;
	add.s32 	%r324, %r322, %r323;
	add.s32 	%r325, %r324, %r281;
	add.s32 	%r326, %r325, 2135587861;
	xor.b32  	%r327, %r326, %r321;
	shl.b32 	%r328, %r327, 6;
	shr.u32 	%r329, %r327, 2;
	add.s32 	%r330, %r328, %r329;
	add.s32 	%r331, %r330, %r282;
	add.s32 	%r332, %r331, 2135587861;
	xor.b32  	%r333, %r332, %r327;
	shl.b32 	%r334, %r333, 6;
	shr.u32 	%r335, %r333, 2;
	add.s32 	%r336, %r334, %r335;
	add.s32 	%r337, %r336, %r283;
	add.s32 	%r338, %r337, 2135587861;
	xor.b32  	%r339, %r338, %r333;
	shl.b32 	%r340, %r339, 6;
	shr.u32 	%r341, %r339, 2;
	add.s32 	%r342, %r340, %r341;
	add.s32 	%r343, %r342, %r284;
	add.s32 	%r344, %r343, 2135587861;
	xor.b32  	%r345, %r344, %r339;
	shl.b32 	%r346, %r345, 6;
	shr.u32 	%r347, %r345, 2;
	add.s32 	%r348, %r346, %r347;
	add.s32 	%r349, %r348, %r285;
	add.s32 	%r350, %r349, 2135587861;
	xor.b32  	%r351, %r350, %r345;
	shl.b32 	%r352, %r351, 6;
	shr.u32 	%r353, %r351, 2;
	add.s32 	%r354, %r352, %r353;
	add.s32 	%r355, %r354, %r286;
	add.s32 	%r356, %r355, 2135587861;
	xor.b32  	%r357, %r356, %r351;
	shl.b32 	%r358, %r357, 6;
	shr.u32 	%r359, %r357, 2;
	add.s32 	%r360, %r358, %r359;
	add.s32 	%r361, %r360, %r287;
	add.s32 	%r362, %r361, 2135587861;
	xor.b32  	%r363, %r362, %r357;
	shl.b32 	%r364, %r363, 6;
	shr.u32 	%r365, %r363, 2;
	add.s32 	%r366, %r364, %r365;
	add.s32 	%r367, %r366, %r288;
	add.s32 	%r368, %r367, 2135587861;
	xor.b32  	%r369, %r368, %r363;
	shl.b32 	%r370, %r369, 6;
	shr.u32 	%r371, %r369, 2;
	add.s32 	%r372, %r370, %r371;
	add.s32 	%r373, %r372, %r289;
	add.s32 	%r374, %r373, 2135587861;
	xor.b32  	%r375, %r374, %r369;
	shl.b32 	%r376, %r375, 6;
	shr.u32 	%r377, %r375, 2;
	add.s32 	%r378, %r376, %r377;
	add.s32 	%r379, %r378, %r290;
	add.s32 	%r380, %r379, 2135587861;
	xor.b32  	%r381, %r380, %r375;
	shl.b32 	%r382, %r381, 6;
	shr.u32 	%r383, %r381, 2;
	add.s32 	%r384, %r382, %r383;
	add.s32 	%r385, %r384, %r291;
	add.s32 	%r386, %r385, 2135587861;
	xor.b32  	%r1238, %r386, %r381;
	sub.s32 	%r387, %r1, %r1214;
	shl.b32 	%r388, %r2, 12;
	setp.lt.u32 	%p4, %r387, %r388;
	add.s32 	%r1213, %r1213, 1;
	add.s32 	%r1212, %r1212, %r388;
	sub.s32 	%r1211, %r1211, %r388;
	add.s32 	%r1210, %r1210, %r388;
	@%p4 bra 	$L__BB2_69;
	bra.uni 	$L__BB2_53;
$L__BB2_55:
	setp.le.u32 	%p5, %r1, %r1214;
	sub.s32 	%r389, %r1, %r1214;
	setp.ge.s32 	%p6, %r91, %r389;
	or.pred  	%p7, %p5, %p6;
	@%p7 bra 	$L__BB2_69;
	not.b32 	%r392, %r91;
	add.s32 	%r393, %r1, %r392;
	sub.s32 	%r394, %r393, %r93;
	mul.lo.s32 	%r395, %r2, %r1213;
	shl.b32 	%r396, %r395, 12;
	sub.s32 	%r397, %r394, %r396;
	shr.u32 	%r398, %r397, 8;
	add.s32 	%r108, %r398, 1;
	and.b32  	%r109, %r108, 15;
	setp.lt.u32 	%p8, %r397, 3840;
	mov.u32 	%r1224, %r91;
	@%p8 bra 	$L__BB2_60;
	or.b32  	%r1217, %r91, 2048;
	shr.u32 	%r399, %r1211, 8;
	add.s32 	%r400, %r399, 1;
	and.b32  	%r401, %r400, 33554416;
	neg.s32 	%r1216, %r401;
$L__BB2_58:
	.pragma "nounroll";
	add.s32 	%r402, %r1210, -2048;
	mul.wide.u32 	%rd8, %r402, 4;
	add.s64 	%rd9, %rd1, %rd8;
	ld.global.u32 	%r403, [%rd9];
	shl.b32 	%r404, %r1238, 6;
	shr.u32 	%r405, %r1238, 2;
	add.s32 	%r406, %r404, %r405;
	add.s32 	%r407, %r406, %r403;
	add.s32 	%r408, %r407, 2135587861;
	xor.b32  	%r409, %r408, %r1238;
	add.s32 	%r410, %r1210, -1792;
	mul.wide.u32 	%rd10, %r410, 4;
	add.s64 	%rd11, %rd1, %rd10;
	ld.global.u32 	%r411, [%rd11];
	shl.b32 	%r412, %r409, 6;
	shr.u32 	%r413, %r409, 2;
	add.s32 	%r414, %r412, %r413;
	add.s32 	%r415, %r414, %r411;
	add.s32 	%r416, %r415, 2135587861;
	xor.b32  	%r417, %r416, %r409;
	add.s32 	%r418, %r1210, -1536;
	mul.wide.u32 	%rd12, %r418, 4;
	add.s64 	%rd13, %rd1, %rd12;
	ld.global.u32 	%r419, [%rd13];
	shl.b32 	%r420, %r417, 6;
	shr.u32 	%r421, %r417, 2;
	add.s32 	%r422, %r420, %r421;
	add.s32 	%r423, %r422, %r419;
	add.s32 	%r424, %r423, 2135587861;
	xor.b32  	%r425, %r424, %r417;
	add.s32 	%r426, %r1210, -1280;
	mul.wide.u32 	%rd14, %r426, 4;
	add.s64 	%rd15, %rd1, %rd14;
	ld.global.u32 	%r427, [%rd15];
	shl.b32 	%r428, %r425, 6;
	shr.u32 	%r429, %r425, 2;
	add.s32 	%r430, %r428, %r429;
	add.s32 	%r431, %r430, %r427;
	add.s32 	%r432, %r431, 2135587861;
	xor.b32  	%r433, %r432, %r425;
	add.s32 	%r434, %r1210, -1024;
	mul.wide.u32 	%rd16, %r434, 4;
	add.s64 	%rd17, %rd1, %rd16;
	ld.global.u32 	%r435, [%rd17];
	shl.b32 	%r436, %r433, 6;
	shr.u32 	%r437, %r433, 2;
	add.s32 	%r438, %r436, %r437;
	add.s32 	%r439, %r438, %r435;
	add.s32 	%r440, %r439, 2135587861;
	xor.b32  	%r441, %r440, %r433;
	add.s32 	%r442, %r1210, -768;
	mul.wide.u32 	%rd18, %r442, 4;
	add.s64 	%rd19, %rd1, %rd18;
	ld.global.u32 	%r443, [%rd19];
	shl.b32 	%r444, %r441, 6;
	shr.u32 	%r445, %r441, 2;
	add.s32 	%r446, %r444, %r445;
	add.s32 	%r447, %r446, %r443;
	add.s32 	%r448, %r447, 2135587861;
	xor.b32  	%r449, %r448, %r441;
	add.s32 	%r450, %r1210, -512;
	mul.wide.u32 	%rd20, %r450, 4;
	add.s64 	%rd21, %rd1, %rd20;
	ld.global.u32 	%r451, [%rd21];
	shl.b32 	%r452, %r449, 6;
	shr.u32 	%r453, %r449, 2;
	add.s32 	%r454, %r452, %r453;
	add.s32 	%r455, %r454, %r451;
	add.s32 	%r456, %r455, 2135587861;
	xor.b32  	%r457, %r456, %r449;
	add.s32 	%r458, %r1210, -256;
	mul.wide.u32 	%rd22, %r458, 4;
	add.s64 	%rd23, %rd1, %rd22;
	ld.global.u32 	%r459, [%rd23];
	shl.b32 	%r460, %r457, 6;
	shr.u32 	%r461, %r457, 2;
	add.s32 	%r462, %r460, %r461;
	add.s32 	%r463, %r462, %r459;
	add.s32 	%r464, %r463, 2135587861;
	xor.b32  	%r465, %r464, %r457;
	add.s32 	%r466, %r1210, 1792;
	mul.wide.u32 	%rd24, %r1210, 4;
	add.s64 	%rd25, %rd1, %rd24;
	ld.global.u32 	%r467, [%rd25];
	shl.b32 	%r468, %r465, 6;
	shr.u32 	%r469, %r465, 2;
	add.s32 	%r470, %r468, %r469;
	add.s32 	%r471, %r470, %r467;
	add.s32 	%r472, %r471, 2135587861;
	xor.b32  	%r473, %r472, %r465;
	add.s32 	%r474, %r1210, 256;
	mul.wide.u32 	%rd26, %r474, 4;
	add.s64 	%rd27, %rd1, %rd26;
	ld.global.u32 	%r475, [%rd27];
	shl.b32 	%r476, %r473, 6;
	shr.u32 	%r477, %r473, 2;
	add.s32 	%r478, %r476, %r477;
	add.s32 	%r479, %r478, %r475;
	add.s32 	%r480, %r479, 2135587861;
	xor.b32  	%r481, %r480, %r473;
	add.s32 	%r482, %r1210, 512;
	mul.wide.u32 	%rd28, %r482, 4;
	add.s64 	%rd29, %rd1, %rd28;
	ld.global.u32 	%r483, [%rd29];
	shl.b32 	%r484, %r481, 6;
	shr.u32 	%r485, %r481, 2;
	add.s32 	%r486, %r484, %r485;
	add.s32 	%r487, %r486, %r483;
	add.s32 	%r488, %r487, 2135587861;
	xor.b32  	%r489, %r488, %r481;
	add.s32 	%r490, %r1210, 768;
	mul.wide.u32 	%rd30, %r490, 4;
	add.s64 	%rd31, %rd1, %rd30;
	ld.global.u32 	%r491, [%rd31];
	shl.b32 	%r492, %r489, 6;
	shr.u32 	%r493, %r489, 2;
	add.s32 	%r494, %r492, %r493;
	add.s32 	%r495, %r494, %r491;
	add.s32 	%r496, %r495, 2135587861;
	xor.b32  	%r497, %r496, %r489;
	add.s32 	%r498, %r1210, 1024;
	mul.wide.u32 	%rd32, %r498, 4;
	add.s64 	%rd33, %rd1, %rd32;
	ld.global.u32 	%r499, [%rd33];
	shl.b32 	%r500, %r497, 6;
	shr.u32 	%r501, %r497, 2;
	add.s32 	%r502, %r500, %r501;
	add.s32 	%r503, %r502, %r499;
	add.s32 	%r504, %r503, 2135587861;
	xor.b32  	%r505, %r504, %r497;
	add.s32 	%r506, %r1210, 1280;
	mul.wide.u32 	%rd34, %r506, 4;
	add.s64 	%rd35, %rd1, %rd34;
	ld.global.u32 	%r507, [%rd35];
	shl.b32 	%r508, %r505, 6;
	shr.u32 	%r509, %r505, 2;
	add.s32 	%r510, %r508, %r509;
	add.s32 	%r511, %r510, %r507;
	add.s32 	%r512, %r511, 2135587861;
	xor.b32  	%r513, %r512, %r505;
	add.s32 	%r514, %r1210, 1536;
	mul.wide.u32 	%rd36, %r514, 4;
	add.s64 	%rd37, %rd1, %rd36;
	ld.global.u32 	%r515, [%rd37];
	shl.b32 	%r516, %r513, 6;
	shr.u32 	%r517, %r513, 2;
	add.s32 	%r518, %r516, %r517;
	add.s32 	%r519, %r518, %r515;
	add.s32 	%r520, %r519, 2135587861;
	xor.b32  	%r521, %r520, %r513;
	mul.wide.u32 	%rd38, %r466, 4;
	add.s64 	%rd39, %rd1, %rd38;
	ld.global.u32 	%r522, [%rd39];
	shl.b32 	%r523, %r521, 6;
	shr.u32 	%r524, %r521, 2;
	add.s32 	%r525, %r523, %r524;
	add.s32 	%r526, %r525, %r522;
	add.s32 	%r527, %r526, 2135587861;
	xor.b32  	%r1238, %r527, %r521;
	add.s32 	%r1210, %r1210, 4096;
	add.s32 	%r1217, %r1217, 4096;
	add.s32 	%r1216, %r1216, 16;
	setp.ne.s32 	%p9, %r1216, 0;
	@%p9 bra 	$L__BB2_58;
	add.s32 	%r1224, %r1217, -2048;
$L__BB2_60:
	setp.eq.s32 	%p10, %r109, 0;
	@%p10 bra 	$L__BB2_69;
	and.b32  	%r124, %r108, 7;
	setp.lt.u32 	%p11, %r109, 8;
	@%p11 bra 	$L__BB2_63;
	add.s32 	%r529, %r1224, %r1214;
	mul.wide.u32 	%rd40, %r529, 4;
	add.s64 	%rd41, %rd1, %rd40;
	ld.global.u32 	%r530, [%rd41];
	shl.b32 	%r531, %r1238, 6;
	shr.u32 	%r532, %r1238, 2;
	add.s32 	%r533, %r531, %r532;
	add.s32 	%r534, %r533, %r530;
	add.s32 	%r535, %r534, 2135587861;
	xor.b32  	%r536, %r535, %r1238;
	add.s32 	%r537, %r529, 256;
	mul.wide.u32 	%rd42, %r537, 4;
	add.s64 	%rd43, %rd1, %rd42;
	ld.global.u32 	%r538, [%rd43];
	shl.b32 	%r539, %r536, 6;
	shr.u32 	%r540, %r536, 2;
	add.s32 	%r541, %r539, %r540;
	add.s32 	%r542, %r541, %r538;
	add.s32 	%r543, %r542, 2135587861;
	xor.b32  	%r544, %r543, %r536;
	add.s32 	%r545, %r529, 512;
	mul.wide.u32 	%rd44, %r545, 4;
	add.s64 	%rd45, %rd1, %rd44;
	ld.global.u32 	%r546, [%rd45];
	shl.b32 	%r547, %r544, 6;
	shr.u32 	%r548, %r544, 2;
	add.s32 	%r549, %r547, %r548;
	add.s32 	%r550, %r549, %r546;
	add.s32 	%r551, %r550, 2135587861;
	xor.b32  	%r552, %r551, %r544;
	add.s32 	%r553, %r529, 768;
	mul.wide.u32 	%rd46, %r553, 4;
	add.s64 	%rd47, %rd1, %rd46;
	ld.global.u32 	%r554, [%rd47];
	shl.b32 	%r555, %r552, 6;
	shr.u32 	%r556, %r552, 2;
	add.s32 	%r557, %r555, %r556;
	add.s32 	%r558, %r557, %r554;
	add.s32 	%r559, %r558, 2135587861;
	xor.b32  	%r560, %r559, %r552;
	add.s32 	%r561, %r529, 1024;
	mul.wide.u32 	%rd48, %r561, 4;
	add.s64 	%rd49, %rd1, %rd48;
	ld.global.u32 	%r562, [%rd49];
	shl.b32 	%r563, %r560, 6;
	shr.u32 	%r564, %r560, 2;
	add.s32 	%r565, %r563, %r564;
	add.s32 	%r566, %r565, %r562;
	add.s32 	%r567, %r566, 2135587861;
	xor.b32  	%r568, %r567, %r560;
	add.s32 	%r569, %r529, 1280;
	mul.wide.u32 	%rd50, %r569, 4;
	add.s64 	%rd51, %rd1, %rd50;
	ld.global.u32 	%r570, [%rd51];
	shl.b32 	%r571, %r568, 6;
	shr.u32 	%r572, %r568, 2;
	add.s32 	%r573, %r571, %r572;
	add.s32 	%r574, %r573, %r570;
	add.s32 	%r575, %r574, 2135587861;
	xor.b32  	%r576, %r575, %r568;
	add.s32 	%r577, %r529, 1536;
	mul.wide.u32 	%rd52, %r577, 4;
	add.s64 	%rd53, %rd1, %rd52;
	ld.global.u32 	%r578, [%rd53];
	shl.b32 	%r579, %r576, 6;
	shr.u32 	%r580, %r576, 2;
	add.s32 	%r581, %r579, %r580;
	add.s32 	%r582, %r581, %r578;
	add.s32 	%r583, %r582, 2135587861;
	xor.b32  	%r584, %r583, %r576;
	add.s32 	%r585, %r529, 1792;
	mul.wide.u32 	%rd54, %r585, 4;
	add.s64 	%rd55, %rd1, %rd54;
	ld.global.u32 	%r586, [%rd55];
	shl.b32 	%r587, %r584, 6;
	shr.u32 	%r588, %r584, 2;
	add.s32 	%r589, %r587, %r588;
	add.s32 	%r590, %r589, %r586;
	add.s32 	%r591, %r590, 2135587861;
	xor.b32  	%r1238, %r591, %r584;
	add.s32 	%r1224, %r1224, 2048;
$L__BB2_63:
	setp.eq.s32 	%p12, %r124, 0;
	@%p12 bra 	$L__BB2_69;
	setp.lt.u32 	%p13, %r124, 4;
	@%p13 bra 	$L__BB2_66;
	add.s32 	%r593, %r1224, %r1214;
	mul.wide.u32 	%rd56, %r593, 4;
	add.s64 	%rd57, %rd1, %rd56;
	ld.global.u32 	%r594, [%rd57];
	shl.b32 	%r595, %r1238, 6;
	shr.u32 	%r596, %r1238, 2;
	add.s32 	%r597, %r595, %r596;
	add.s32 	%r598, %r597, %r594;
	add.s32 	%r599, %r598, 2135587861;
	xor.b32  	%r600, %r599, %r1238;
	add.s32 	%r601, %r593, 256;
	mul.wide.u32 	%rd58, %r601, 4;
	add.s64 	%rd59, %rd1, %rd58;
	ld.global.u32 	%r602, [%rd59];
	shl.b32 	%r603, %r600, 6;
	shr.u32 	%r604, %r600, 2;
	add.s32 	%r605, %r603, %r604;
	add.s32 	%r606, %r605, %r602;
	add.s32 	%r607, %r606, 2135587861;
	xor.b32  	%r608, %r607, %r600;
	add.s32 	%r609, %r593, 512;
	mul.wide.u32 	%rd60, %r609, 4;
	add.s64 	%rd61, %rd1, %rd60;
	ld.global.u32 	%r610, [%rd61];
	shl.b32 	%r611, %r608, 6;
	shr.u32 	%r612, %r608, 2;
	add.s32 	%r613, %r611, %r612;
	add.s32 	%r614, %r613, %r610;
	add.s32 	%r615, %r614, 2135587861;
	xor.b32  	%r616, %r615, %r608;
	add.s32 	%r617, %r593, 768;
	mul.wide.u32 	%rd62, %r617, 4;
	add.s64 	%rd63, %rd1, %rd62;
	ld.global.u32 	%r618, [%rd63];
	shl.b32 	%r619, %r616, 6;
	shr.u32 	%r620, %r616, 2;
	add.s32 	%r621, %r619, %r620;
	add.s32 	%r622, %r621, %r618;
	add.s32 	%r623, %r622, 2135587861;
	xor.b32  	%r1238, %r623, %r616;
	add.s32 	%r1224, %r1224, 1024;
$L__BB2_66:
	and.b32  	%r624, %r108, 3;
	setp.eq.s32 	%p14, %r624, 0;
	@%p14 bra 	$L__BB2_69;
	add.s32 	%r1230, %r1224, %r1212;
	cvt.u16.u32 	%rs1, %r1211;
	shr.u16 	%rs2, %rs1, 8;
	add.s16 	%rs3, %rs2, 1;
	cvt.u32.u16 	%r625, %rs3;
	and.b32  	%r626, %r625, 3;
	neg.s32 	%r1229, %r626;
$L__BB2_68:
	.pragma "nounroll";
	mul.wide.u32 	%rd64, %r1230, 4;
	add.s64 	%rd65, %rd1, %rd64;
	ld.global.u32 	%r627, [%rd65];
	shl.b32 	%r628, %r1238, 6;
	shr.u32 	%r629, %r1238, 2;
	add.s32 	%r630, %r628, %r629;
	add.s32 	%r631, %r630, %r627;
	add.s32 	%r632, %r631, 2135587861;
	xor.b32  	%r1238, %r632, %r1238;
	add.s32 	%r1230, %r1230, 256;
	add.s32 	%r1229, %r1229, 1;
	setp.ne.s32 	%p15, %r1229, 0;
	@%p15 bra 	$L__BB2_68;
$L__BB2_69:
	// begin inline asm
	mov.u32 %r633, %laneid;
	// end inline asm
	mov.b32 	%r636, 1;
	mov.b32 	%r637, 31;
	mov.b32 	%r638, -1;
	// begin inline asm
	shfl.sync.down.b32 %r634, %r1238, %r636, %r637, %r638;
	// end inline asm
	setp.gt.s32 	%p16, %r633, 30;
	@%p16 bra 	$L__BB2_71;
	shl.b32 	%r639, %r1238, 6;
	shr.u32 	%r640, %r1238, 2;
	add.s32 	%r641, %r639, %r640;
	add.s32 	%r642, %r641, %r634;
	add.s32 	%r643, %r642, 2135587861;
	xor.b32  	%r1238, %r643, %r1238;
$L__BB2_71:
	mov.b32 	%r646, 2;
	mov.b32 	%r647, 31;
	mov.b32 	%r648, -1;
	// begin inline asm
	shfl.sync.down.b32 %r644, %r1238, %r646, %r647, %r648;
	// end inline asm
	setp.gt.s32 	%p17, %r633, 29;
	@%p17 bra 	$L__BB2_73;
	shl.b32 	%r649, %r1238, 6;
	add.s32 	%r650, %r644, %r649;
	shr.u32 	%r651, %r1238, 2;
	add.s32 	%r652, %r650, %r651;
	add.s32 	%r653, %r652, 2135587861;
	xor.b32  	%r1238, %r653, %r1238;
$L__BB2_73:
	mov.b32 	%r656, 4;
	mov.b32 	%r657, 31;
	mov.b32 	%r658, -1;
	// begin inline asm
	shfl.sync.down.b32 %r654, %r1238, %r656, %r657, %r658;
	// end inline asm
	setp.gt.s32 	%p18, %r633, 27;
	@%p18 bra 	$L__BB2_75;
	shl.b32 	%r659, %r1238, 6;
	add.s32 	%r660, %r654, %r659;
	shr.u32 	%r661, %r1238, 2;
	add.s32 	%r662, %r660, %r661;
	add.s32 	%r663, %r662, 2135587861;
	xor.b32  	%r1238, %r663, %r1238;
$L__BB2_75:
	mov.b32 	%r666, 8;
	mov.b32 	%r667, 31;
	mov.b32 	%r668, -1;
	// begin inline asm
	shfl.sync.down.b32 %r664, %r1238, %r666, %r667, %r668;
	// end inline asm
	setp.gt.s32 	%p19, %r633, 23;
	@%p19 bra 	$L__BB2_77;
	shl.b32 	%r669, %r1238, 6;
	add.s32 	%r670, %r664, %r669;
	shr.u32 	%r671, %r1238, 2;
	add.s32 	%r672, %r670, %r671;
	add.s32 	%r673, %r672, 2135587861;
	xor.b32  	%r1238, %r673, %r1238;
$L__BB2_77:
	mov.b32 	%r676, 16;
	mov.b32 	%r677, 31;
	mov.b32 	%r678, -1;
	// begin inline asm
	shfl.sync.down.b32 %r674, %r1238, %r676, %r677, %r678;
	// end inline asm
	setp.gt.s32 	%p20, %r633, 15;
	@%p20 bra 	$L__BB2_80;
	shl.b32 	%r679, %r1238, 6;
	add.s32 	%r680, %r674, %r679;
	shr.u32 	%r681, %r1238, 2;
	add.s32 	%r682, %r680, %r681;
	add.s32 	%r683, %r682, 2135587861;
	xor.b32  	%r1238, %r683, %r1238;
	setp.ne.s32 	%p21, %r633, 0;
	@%p21 bra 	$L__BB2_80;
	shr.u32 	%r684, %r91, 3;
	and.b32  	%r685, %r684, 124;
	mov.u32 	%r686, _ZZN3cub18CUB_300001_SM_10006detail6reduce18DeviceReduceKernelINS2_10policy_hubIjj11HashCombineE10Policy1000EN6thrust24THRUST_300001_SM_1000_NS10device_ptrIKjEEjS5_jN4cuda3std3__410__identityEEEvT0_PT3_T1_NS0_13GridEvenShareISK_EET2_T4_E12temp_storage;
	add.s32 	%r687, %r686, %r685;
	st.shared.u32 	[%r687+8], %r1238;
$L__BB2_80:
	bar.sync 	0;
	setp.ne.s32 	%p22, %r91, 0;
	@%p22 bra 	$L__BB2_82;
	ld.shared.u32 	%r688, [_ZZN3cub18CUB_300001_SM_10006detail6reduce18DeviceReduceKernelINS2_10policy_hubIjj11HashCombineE10Policy1000EN6thrust24THRUST_300001_SM_1000_NS10device_ptrIKjEEjS5_jN4cuda3std3__410__identityEEEvT0_PT3_T1_NS0_13GridEvenShareISK_EET2_T4_E12temp_storage+12];
	shl.b32 	%r689, %r1238, 6;
	shr.u32 	%r690, %r1238, 2;
	add.s32 	%r691, %r689, %r690;
	add.s32 	%r692, %r691, %r688;
	add.s32 	%r693, %r692, 2135587861;
	xor.b32  	%r694, %r693, %r1238;
	ld.shared.u32 	%r695, [_ZZN3cub18CUB_300001_SM_10006detail6reduce18DeviceReduceKernelINS2_10policy_hubIjj11HashCombineE10Policy1000EN6thrust24THRUST_300001_SM_1000_NS10device_ptrIKjEEjS5_jN4cuda3std3__410__identityEEEvT0_PT3_T1_NS0_13GridEvenShareISK_EET2_T4_E12temp_storage+16];
	shl.b32 	%r696, %r694, 6;
	add.s32 	%r697, %r695, %r696;
	shr.u32 	%r698, %r694, 2;
	add.s32 	%r699, %r697, %r698;
	add.s32 	%r700, %r699, 2135587861;
	xor.b32  	%r701, %r700, %r694;
	ld.shared.u32 	%r702, [_ZZN3cub18CUB_300001_SM_10006detail6reduce18DeviceReduceKernelINS2_10policy_hubIjj11HashCombineE10Policy1000EN6thrust24THRUST_300001_SM_1000_NS10device_ptrIKjEEjS5_jN4cuda3std3__410__identityEEEvT0_PT3_T1_NS0_13GridEvenShareISK_EET2_T4_E12temp_storage+20];
	shl.b32 	%r703, %r701, 6;
	add.s32 	%r704, %r702, %r703;
	shr.u32 	%r705, %r701, 2;
	add.s32 	%r706, %r704, %r705;
	add.s32 	%r707, %r706, 2135587861;
	xor.b32  	%r708, %r707, %r701;
	ld.shared.u32 	%r709, [_ZZN3cub18CUB_300001_SM_10006detail6reduce18DeviceReduceKernelINS2_10policy_hubIjj11HashCombineE10Policy1000EN6thrust24THRUST_300001_SM_1000_NS10device_ptrIKjEEjS5_jN4cuda3std3__410__identityEEEvT0_PT3_T1_NS0_13GridEvenShareISK_EET2_T4_E12temp_storage+24];
	shl.b32 	%r710, %r708, 6;
	add.s32 	%r711, %r709, %r710;
	shr.u32 	%r712, %r708, 2;
	add.s32 	%r713, %r711, %r712;
	add.s32 	%r714, %r713, 2135587861;
	xor.b32  	%r715, %r714, %r708;
	ld.shared.u32 	%r716, [_ZZN3cub18CUB_300001_SM_10006detail6reduce18DeviceReduceKernelINS2_10policy_hubIjj11HashCombineE10Policy1000EN6thrust24THRUST_300001_SM_1000_NS10device_ptrIKjEEjS5_jN4cuda3std3__410__identityEEEvT0_PT3_T1_NS0_13GridEvenShareISK_EET2_T4_E12temp_storage+28];
	shl.b32 	%r717, %r715, 6;
	add.s32 	%r718, %r716, %r717;
	shr.u32 	%r719, %r715, 2;
	add.s32 	%r720, %r718, %r719;
	add.s32 	%r721, %r720, 2135587861;
	xor.b32  	%r722, %r721, %r715;
	ld.shared.u32 	%r723, [_ZZN3cub18CUB_300001_SM_10006detail6reduce18DeviceReduceKernelINS2_10policy_hubIjj11HashCombineE10Policy1000EN6thrust24THRUST_300001_SM_1000_NS10device_ptrIKjEEjS5_jN4cuda3std3__410__identityEEEvT0_PT3_T1_NS0_13GridEvenShareISK_EET2_T4_E12temp_storage+32];
	shl.b32 	%r724, %r722, 6;
	add.s32 	%r725, %r723, %r724;
	shr.u32 	%r726, %r722, 2;
	add.s32 	%r727, %r725, %r726;
	add.s32 	%r728, %r727, 2135587861;
	xor.b32  	%r729, %r728, %r722;
	ld.shared.u32 	%r730, [_ZZN3cub18CUB_300001_SM_10006detail6reduce18DeviceReduceKernelINS2_10policy_hubIjj11HashCombineE10Policy1000EN6thrust24THRUST_300001_SM_1000_NS10device_ptrIKjEEjS5_jN4cuda3std3__410__identityEEEvT0_PT3_T1_NS0_13GridEvenShareISK_EET2_T4_E12temp_storage+36];
	shl.b32 	%r731, %r729, 6;
	add.s32 	%r732, %r730, %r731;
	shr.u32 	%r733, %r729, 2;
	add.s32 	%r734, %r732, %r733;
	add.s32 	%r735, %r734, 2135587861;
	xor.b32  	%r1238, %r735, %r729;
$L__BB2_82:
	mov.u32 	%r1180, %tid.x;
	setp.ne.s32 	%p57, %r1180, 0;
	@%p57 bra 	$L__BB2_84;
	ld.param.u64 	%rd129, [_ZN3cub18CUB_300001_SM_10006detail6reduce18DeviceReduceKernelINS2_10policy_hubIjj11HashCombineE10Policy1000EN6thrust24THRUST_300001_SM_1000_NS10device_ptrIKjEEjS5_jN4cuda3std3__410__identityEEEvT0_PT3_T1_NS0_13GridEvenShareISK_EET2_T4__param_1];
	cvta.to.global.u64 	%rd126, %rd129;
	mul.wide.u32 	%rd127, %r3, 4;
	add.s64 	%rd128, %rd126, %rd127;
	st.global.u32 	[%rd128], %r1238;
$L__BB2_84:
	ret;

}
	// .globl	_ZN3cub18CUB_300001_SM_10006detail6reduce28DeviceReduceSingleTileKernelINS2_10policy_hubIjj11HashCombineE10Policy1000EPjPiiS5_ijN4cuda3std3__410__identityEEEvT0_T1_T2_T3_T4_T6_
.visible .entry _ZN3cub18CUB_300001_SM_10006detail6reduce28DeviceReduceSingleTileKernelINS2_10policy_hubIjj11HashCombineE10Policy1000EPjPiiS5_ijN4cuda3std3__410__identityEEEvT0_T1_T2_T3_T4_T6_(
	.param .u64 .ptr .align 1 _ZN3cub18CUB_300001_SM_10006detail6reduce28DeviceReduceSingleTileKernelINS2_10policy_hubIjj11HashCombineE10Policy1000EPjPiiS5_ijN4cuda3std3__410__identityEEEvT0_T1_T2_T3_T4_T6__param_0,
	.param .u64 .ptr .align 1 _ZN3cub18CUB_300001_SM_10006detail6reduce28DeviceReduceSingleTileKernelINS2_10policy_hubIjj11HashCombineE10Policy1000EPjPiiS5_ijN4cuda3std3__410__identityEEEvT0_T1_T2_T3_T4_T6__param_1,
	.param .u32 _ZN3cub18CUB_300001_SM_10006detail6reduce28DeviceReduceSingleTileKernelINS2_10policy_hubIjj11HashCombineE10Policy1000EPjPiiS5_ijN4cuda3std3__410__identityEEEvT0_T1_T2_T3_T4_T6__param_2,
	.param .align 1 .b8 _ZN3cub18CUB_300001_SM_10006detail6reduce28DeviceReduceSingleTileKernelINS2_10policy_hubIjj11HashCombineE10Policy1000EPjPiiS5_ijN4cuda3std3__410__identityEEEvT0_T1_T2_T3_T4_T6__param_3[1],
	.param .u32 _ZN3cub18CUB_300001_SM_10006detail6reduce28DeviceReduceSingleTileKernelINS2_10policy_hubIjj11HashCombineE10Policy1000EPjPiiS5_ijN4cuda3std3__410__identityEEEvT0_T1_T2_T3_T4_T6__param_4,
	.param .align 1 .b8 _ZN3cub18CUB_300001_SM_10006detail6reduce28DeviceReduceSingleTileKernelINS2_10policy_hubIjj11HashCombineE10Policy1000EPjPiiS5_ijN4cuda3std3__410__identityEEEvT0_T1_T2_T3_T4_T6__param_5[1]
)
.maxntid 256
.minnctapersm 1
{
	.reg .pred 	%p<99>;
	.reg .b32 	%r<1540>;
	.reg .b64 	%rd<125>;
	// demoted variable
	.shared .align 4 .b8 _ZZN3cub18CUB_300001_SM_10006detail6reduce28DeviceReduceSingleTileKernelINS2_10policy_hubIjj11HashCombineE10Policy1000EPjPiiS5_ijN4cuda3std3__410__identityEEEvT0_T1_T2_T3_T4_T6_E12temp_storage[44];
	ld.param.u64 	%rd16, [_ZN3cub18CUB_300001_SM_10006detail6reduce28DeviceReduceSingleTileKernelINS2_10policy_hubIjj11HashCombineE10Policy1000EPjPiiS5_ijN4cuda3std3__410__identityEEEvT0_T1_T2_T3_T4_T6__param_0];
	ld.param.u64 	%rd17, [_ZN3cub18CUB_300001_SM_10006detail6reduce28DeviceReduceSingleTileKernelINS2_10policy_hubIjj11HashCombineE10Policy1000EPjPiiS5_ijN4cuda3std3__410__identityEEEvT0_T1_T2_T3_T4_T6__param_1];
	ld.param.u32 	%r224, [_ZN3cub18CUB_300001_SM_10006detail6reduce28DeviceReduceSingleTileKernelINS2_10policy_hubIjj11HashCombineE10Policy1000EPjPiiS5_ijN4cuda3std3__410__identityEEEvT0_T1_T2_T3_T4_T6__param_2];
	ld.param.u32 	%r225, [_ZN3cub18CUB_300001_SM_10006detail6reduce28DeviceReduceSingleTileKernelINS2_10policy_hubIjj11HashCombineE10Policy1000EPjPiiS5_ijN4cuda3std3__410__identityEEEvT0_T1_T2_T3_T4_T6__param_4];
	cvta.to.global.u64 	%rd1, %rd17;
	setp.ne.s32 	%p1, %r224, 0;
	@%p1 bra 	$L__BB3_3;
	mov.u32 	%r1456, %tid.x;
	setp.ne.s32 	%p98, %r1456, 0;
	@%p98 bra 	$L__BB3_142;
	st.global.u32 	[%rd1], %r225;
	bra.uni 	$L__BB3_142;
$L__BB3_3:
	and.b64  	%rd18, %rd16, 15;
	setp.ne.s64 	%p2, %rd18, 0;
	@%p2 bra 	$L__BB3_72;
	setp.gt.s32 	%p50, %r224, 4095;
	@%p50 bra 	$L__BB3_47;
	mov.u32 	%r1, %tid.x;
	setp.ge.s32 	%p67, %r1, %r224;
	mov.b32 	%r1539, 0;
	mov.u32 	%r1462, %r1;
	@%p67 bra 	$L__BB3_7;
	mul.wide.u32 	%rd113, %r1, 4;
	add.s64 	%rd112, %rd16, %rd113;
	// begin inline asm
	ld.global.nc.u32 %r1539, [%rd112];
	// end inline asm
	add.s32 	%r1462, %r1, 256;
$L__BB3_7:
	setp.ge.s32 	%p68, %r1462, %r224;
	@%p68 bra 	$L__BB3_13;
	not.b32 	%r1203, %r1462;
	add.s32 	%r6, %r224, %r1203;
	and.b32  	%r1204, %r6, 768;
	setp.eq.s32 	%p69, %r1204, 768;
	@%p69 bra 	$L__BB3_11;
	mul.wide.u32 	%rd114, %r1462, 4;
	add.s64 	%rd121, %rd16, %rd114;
	shr.u32 	%r1205, %r6, 8;
	add.s32 	%r1206, %r1205, 1;
	and.b32  	%r1207, %r1206, 3;
	neg.s32 	%r1459, %r1207;
$L__BB3_10:
	.pragma "nounroll";
	// begin inline asm
	ld.global.nc.u32 %r1208, [%rd121];
	// end inline asm
	shl.b32 	%r1209, %r1539, 6;
	shr.u32 	%r1210, %r1539, 2;
	add.s32 	%r1211, %r1209, %r1210;
	add.s32 	%r1212, %r1211, %r1208;
	add.s32 	%r1213, %r1212, 2135587861;
	xor.b32  	%r1539, %r1213, %r1539;
	add.s32 	%r1462, %r1462, 256;
	add.s64 	%rd121, %rd121, 1024;
	add.s32 	%r1459, %r1459, 1;
	setp.ne.s32 	%p70, %r1459, 0;
	@%p70 bra 	$L__BB3_10;
$L__BB3_11:
	setp.lt.u32 	%p71, %r6, 768;
	@%p71 bra 	$L__BB3_13;
$L__BB3_12:
	mul.wide.s32 	%rd120, %r1462, 4;
	add.s64 	%rd116, %rd16, %rd120;
	// begin inline asm
	ld.global.nc.u32 %r1214, [%rd116];
	// end inline asm
	shl.b32 	%r1218, %r1539, 6;
	shr.u32 	%r1219, %r1539, 2;
	add.s32 	%r1220, %r1218, %r1219;
	add.s32 	%r1221, %r1220, %r1214;
	add.s32 	%r1222, %r1221, 2135587861;
	xor.b32  	%r1223, %r1222, %r1539;
	add.s64 	%rd117, %rd116, 1024;
	// begin inline asm
	ld.global.nc.u32 %r1215, [%rd117];
	// end inline asm
	shl.b32 	%r1224, %r1223, 6;
	shr.u32 	%r1225, %r1223, 2;
	add.s32 	%r1226, %r1224, %r1225;
	add.s32 	%r1227, %r1226, %r1215;
	add.s32 	%r1228, %r1227, 2135587861;
	xor.b32  	%r1229, %r1228, %r1223;
	add.s64 	%rd118, %rd116, 2048;
	// begin inline asm
	ld.global.nc.u32 %r1216, [%rd118];
	// end inline asm
	shl.b32 	%r1230, %r1229, 6;
	shr.u32 	%r1231, %r1229, 2;
	add.s32 	%r1232, %r1230, %r1231;
	add.s32 	%r1233, %r1232, %r1216;
	add.s32 	%r1234, %r1233, 2135587861;
	xor.b32  	%r1235, %r1234, %r1229;
	add.s64 	%rd119, %rd116, 3072;
	// begin inline asm
	ld.global.nc.u32 %r1217, [%rd119];
	// end inline asm
	shl.b32 	%r1236, %r1235, 6;
	shr.u32 	%r1237, %r1235, 2;
	add.s32 	%r1238, %r1236, %r1237;
	add.s32 	%r1239, %r1238, %r1217;
	add.s32 	%r1240, %r1239, 2135587861;
	xor.b32  	%r1539, %r1240, %r1235;
	add.s32 	%r1462, %r1462, 1024;
	setp.lt.s32 	%p72, %r1462, %r224;
	@%p72 bra 	$L__BB3_12;
$L__BB3_13:
	setp.lt.s32 	%p73, %r224, 256;
	@%p73 bra 	$L__BB3_27;
	// begin inline asm
	mov.u32 %r1346, %laneid;
	// end inline asm
	mov.b32 	%r1349, 1;
	mov.b32 	%r1350, 31;
	mov.b32 	%r1351, -1;
	// begin inline asm
	shfl.sync.down.b32 %r1347, %r1539, %r1349, %r1350, %r1351;
	// end inline asm
	setp.gt.s32 	%p90, %r1346, 30;
	@%p90 bra 	$L__BB3_16;
	shl.b32 	%r1352, %r1539, 6;
	shr.u32 	%r1353, %r1539, 2;
	add.s32 	%r1354, %r1352, %r1353;
	add.s32 	%r1355, %r1354, %r1347;
	add.s32 	%r1356, %r1355, 2135587861;
	xor.b32  	%r1539, %r1356, %r1539;
$L__BB3_16:
	mov.b32 	%r1359, 2;
	mov.b32 	%r1360, 31;
	mov.b32 	%r1361, -1;
	// begin inline asm
	shfl.sync.down.b32 %r1357, %r1539, %r1359, %r1360, %r1361;
	// end inline asm
	setp.gt.s32 	%p91, %r1346, 29;
	@%p91 bra 	$L__BB3_18;
	shl.b32 	%r1362, %r1539, 6;
	add.s32 	%r1363, %r1357, %r1362;
	shr.u32 	%r1364, %r1539, 2;
	add.s32 	%r1365, %r1363, %r1364;
	add.s32 	%r1366, %r1365, 2135587861;
	xor.b32  	%r1539, %r1366, %r1539;
$L__BB3_18:
	mov.b32 	%r1369, 4;
	mov.b32 	%r1370, 31;
	mov.b32 	%r1371, -1;
	// begin inline asm
	shfl.sync.down.b32 %r1367, %r1539, %r1369, %r1370, %r1371;
	// end inline asm
	setp.gt.s32 	%p92, %r1346, 27;
	@%p92 bra 	$L__BB3_20;
	shl.b32 	%r1372, %r1539, 6;
	add.s32 	%r1373, %r1367, %r1372;
	shr.u32 	%r1374, %r1539, 2;
	add.s32 	%r1375, %r1373, %r1374;
	add.s32 	%r1376, %r1375, 2135587861;
	xor.b32  	%r1539, %r1376, %r1539;
$L__BB3_20:
	mov.b32 	%r1379, 8;
	mov.b32 	%r1380, 31;
	mov.b32 	%r1381, -1;
	// begin inline asm
	shfl.sync.down.b32 %r1377, %r1539, %r1379, %r1380, %r1381;
	// end inline asm
	setp.gt.s32 	%p93, %r1346, 23;
	@%p93 bra 	$L__BB3_22;
	shl.b32 	%r1382, %r1539, 6;
	add.s32 	%r1383, %r1377, %r1382;
	shr.u32 	%r1384, %r1539, 2;
	add.s32 	%r1385, %r1383, %r1384;
	add.s32 	%r1386, %r1385, 2135587861;
	xor.b32  	%r1539, %r1386, %r1539;
$L__BB3_22:
	mov.b32 	%r1389, 16;
	mov.b32 	%r1390, 31;
	mov.b32 	%r1391, -1;
	// begin inline asm
	shfl.sync.down.b32 %r1387, %r1539, %r1389, %r1390, %r1391;
	// end inline asm
	setp.gt.s32 	%p94, %r1346, 15;
	@%p94 bra 	$L__BB3_25;
	shl.b32 	%r1392, %r1539, 6;
	add.s32 	%r1393, %r1387, %r1392;
	shr.u32 	%r1394, %r1539, 2;
	add.s32 	%r1395, %r1393, %r1394;
	add.s32 	%r1396, %r1395, 2135587861;
	xor.b32  	%r1539, %r1396, %r1539;
	setp.ne.s32 	%p95, %r1346, 0;
	@%p95 bra 	$L__BB3_25;
	shr.u32 	%r1397, %r1, 3;
	and.b32  	%r1398, %r1397, 124;
	mov.u32 	%r1399, _ZZN3cub18CUB_300001_SM_10006detail6reduce28DeviceReduceSingleTileKernelINS2_10policy_hubIjj11HashCombineE10Policy1000EPjPiiS5_ijN4cuda3std3__410__identityEEEvT0_T1_T2_T3_T4_T6_E12temp_storage;
	add.s32 	%r1400, %r1399, %r1398;
	st.shared.u32 	[%r1400+8], %r1539;
$L__BB3_25:
	bar.sync 	0;
	setp.ne.s32 	%p96, %r1, 0;
	@%p96 bra 	$L__BB3_140;
	ld.shared.u32 	%r1401, [_ZZN3cub18CUB_300001_SM_10006detail6reduce28DeviceReduceSingleTileKernelINS2_10policy_hubIjj11HashCombineE10Policy1000EPjPiiS5_ijN4cuda3std3__410__identityEEEvT0_T1_T2_T3_T4_T6_E12temp_storage+12];
	shl.b32 	%r1402, %r1539, 6;
	shr.u32 	%r1403, %r1539, 2;
	add.s32 	%r1404, %r1402, %r1403;
	add.s32 	%r1405, %r1404, %r1401;
	add.s32 	%r1406, %r1405, 2135587861;
	xor.b32  	%r1407, %r1406, %r1539;
	ld.shared.u32 	%r1408, [_ZZN3cub18CUB_300001_SM_10006detail6reduce28DeviceReduceSingleTileKernelINS2_10policy_hubIjj11HashCombineE10Policy1000EPjPiiS5_ijN4cuda3std3__410__identityEEEvT0_T1_T2_T3_T4_T6_E12temp_storage+16];
	shl.b32 	%r1409, %r1407, 6;
	add.s32 	%r1410, %r1408, %r1409;
	shr.u32 	%r1411, %r1407, 2;
	add.s32 	%r1412, %r1410, %r1411;
	add.s32 	%r1413, %r1412, 2135587861;
	xor.b32  	%r1414, %r1413, %r1407;
	ld.shared.u32 	%r1415, [_ZZN3cub18CUB_300001_SM_10006detail6reduce28DeviceReduceSingleTileKernelINS2_10policy_hubIjj11HashCombineE10Policy1000EPjPiiS5_ijN4cuda3std3__410__identityEEEvT0_T1_T2_T3_T4_T6_E12temp_storage+20];
	shl.b32 	%r1416, %r1414, 6;
	add.s32 	%r1417, %r1415, %r1416;
	shr.u32 	%r1418, %r1414, 2;
	add.s32 	%r1419, %r1417, %r1418;
	add.s32 	%r1420, %r1419, 2135587861;
	xor.b32  	%r1421, %r1420, %r1414;
	ld.shared.u32 	%r1422, [_ZZN3cub18CUB_300001_SM_10006detail6reduce28DeviceReduceSingleTileKernelINS2_10policy_hubIjj11HashCombineE10Policy1000EPjPiiS5_ijN4cuda3std3__410__identityEEEvT0_T1_T2_T3_T4_T6_E12temp_storage+24];
	shl.b32 	%r1423, %r1421, 6;
	add.s32 	%r1424, %r1422, %r1423;
	shr.u32 	%r1425, %r1421, 2;
	add.s32 	%r1426, %r1424, %r1425;
	add.s32 	%r1427, %r1426, 2135587861;
	xor.b32  	%r1428, %r1427, %r1421;
	ld.shared.u32 	%r1429, [_ZZN3cub18CUB_300001_SM_10006detail6reduce28DeviceReduceSingleTileKernelINS2_10policy_hubIjj11HashCombineE10Policy1000EPjPiiS5_ijN4cuda3std3__410__identityEEEvT0_T1_T2_T3_T4_T6_E12temp_storage+28];
	shl.b32 	%r1430, %r1428, 6;
	add.s32 	%r1431, %r1429, %r1430;
	shr.u32 	%r1432, %r1428, 2;
	add.s32 	%r1433, %r1431, %r1432;
	add.s32 	%r1434, %r1433, 2135587861;
	xor.b32  	%r1435, %r1434, %r1428;
	ld.shared.u32 	%r1436, [_ZZN3cub18CUB_300001_SM_10006detail6reduce28DeviceReduceSingleTileKernelINS2_10policy_hubIjj11HashCombineE10Policy1000EPjPiiS5_ijN4cuda3std3__410__identityEEEvT0_T1_T2_T3_T4_T6_E12temp_storage+32];
	shl.b32 	%r1437, %r1435, 6;
	add.s32 	%r1438, %r1436, %r1437;
	shr.u32 	%r1439, %r1435, 2;
	add.s32 	%r1440, %r1438, %r1439;
	add.s32 	%r1441, %r1440, 2135587861;
	xor.b32  	%r1442, %r1441, %r1435;
	ld.shared.u32 	%r1443, [_ZZN3cub18CUB_300001_SM_10006detail6reduce28DeviceReduceSingleTileKernelINS2_10policy_hubIjj11HashCombineE10Policy1000EPjPiiS5_ijN4cuda3std3__410__identityEEEvT0_T1_T2_T3_T4_T6_E12temp_storage+36];
	shl.b32 	%r1444, %r1442, 6;
	add.s32 	%r1445, %r1443, %r1444;
	shr.u32 	%r1446, %r1442, 2;
	add.s32 	%r1447, %r1445, %r1446;
	add.s32 	%r1448, %r1447, 2135587861;
	xor.b32  	%r1539, %r1448, %r1442;
	bra.uni 	$L__BB3_140;
$L__BB3_27:
	// begin inline asm
	mov.u32 %r1241, %laneid;
	// end inline asm
	and.b32  	%r1247, %r1, 992;
	add.s32 	%r1248, %r1247, 32;
	setp.gt.s32 	%p74, %r1248, %r224;
	not.b32 	%r1249, %r1247;
	add.s32 	%r1250, %r224, %r1249;
	selp.b32 	%r1245, %r1250, 31, %p74;
	mov.b32 	%r1244, 1;
	mov.b32 	%r1246, -1;
	// begin inline asm
	shfl.sync.down.b32 %r1242, %r1539, %r1244, %r1245, %r1246;
	// end inline asm
	setp.ge.s32 	%p75, %r1241, %r1245;
	@%p75 bra 	$L__BB3_29;
	shl.b32 	%r1251, %r1539, 6;
	shr.u32 	%r1252, %r1539, 2;
	add.s32 	%r1253, %r1251, %r1252;
	add.s32 	%r1254, %r1253, %r1242;
	add.s32 	%r1255, %r1254, 2135587861;
	xor.b32  	%r1539, %r1255, %r1539;
$L__BB3_29:
	mov.b32 	%r1258, 2;
	mov.b32 	%r1260, -1;
	// begin inline asm
	shfl.sync.down.b32 %r1256, %r1539, %r1258, %r1245, %r1260;
	// end inline asm
	add.s32 	%r1261, %r1241, 2;
	setp.gt.s32 	%p76, %r1261, %r1245;
	@%p76 bra 	$L__BB3_31;
	shl.b32 	%r1262, %r1539, 6;
	add.s32 	%r1263, %r1256, %r1262;
	shr.u32 	%r1264, %r1539, 2;
	add.s32 	%r1265, %r1263, %r1264;
	add.s32 	%r1266, %r1265, 2135587861;
	xor.b32  	%r1539, %r1266, %r1539;
$L__BB3_31:
	mov.b32 	%r1269, 4;
	mov.b32 	%r1271, -1;
	// begin inline asm
	shfl.sync.down.b32 %r1267, %r1539, %r1269, %r1245, %r1271;
	// end inline asm
	add.s32 	%r1272, %r1241, 4;
	setp.gt.s32 	%p77, %r1272, %r1245;
	@%p77 bra 	$L__BB3_33;
	shl.b32 	%r1273, %r1539, 6;
	add.s32 	%r1274, %r1267, %r1273;
	shr.u32 	%r1275, %r1539, 2;
	add.s32 	%r1276, %r1274, %r1275;
	add.s32 	%r1277, %r1276, 2135587861;
	xor.b32  	%r1539, %r1277, %r1539;
$L__BB3_33:
	mov.b32 	%r1280, 8;
	mov.b32 	%r1282, -1;
	// begin inline asm
	shfl.sync.down.b32 %r1278, %r1539, %r1280, %r1245, %r1282;
	// end inline asm
	add.s32 	%r1283, %r1241, 8;
	setp.gt.s32 	%p78, %r1283, %r1245;
	@%p78 bra 	$L__BB3_35;
	shl.b32 	%r1284, %r1539, 6;
	add.s32 	%r1285, %r1278, %r1284;
	shr.u32 	%r1286, %r1539, 2;
	add.s32 	%r1287, %r1285, %r1286;
	add.s32 	%r1288, %r1287, 2135587861;
	xor.b32  	%r1539, %r1288, %r1539;
$L__BB3_35:
	mov.b32 	%r1291, 16;
	mov.b32 	%r1293, -1;
	// begin inline asm
	shfl.sync.down.b32 %r1289, %r1539, %r1291, %r1245, %r1293;
	// end inline asm
	add.s32 	%r1294, %r1241, 16;
	setp.gt.s32 	%p79, %r1294, %r1245;
	@%p79 bra 	$L__BB3_37;
	shl.b32 	%r1295, %r1539, 6;
	add.s32 	%r1296, %r1289, %r1295;
	shr.u32 	%r1297, %r1539, 2;
	add.s32 	%r1298, %r1296, %r1297;
	add.s32 	%r1299, %r1298, 2135587861;
	xor.b32  	%r1539, %r1299, %r1539;
$L__BB3_37:
	setp.ne.s32 	%p80, %r1241, 0;
	@%p80 bra 	$L__BB3_39;
	shr.u32 	%r1300, %r1, 3;
	and.b32  	%r1301, %r1300, 124;
	mov.u32 	%r1302, _ZZN3cub18CUB_300001_SM_10006detail6reduce28DeviceReduceSingleTileKernelINS2_10policy_hubIjj11HashCombineE10Policy1000EPjPiiS5_ijN4cuda3std3__410__identityEEEvT0_T1_T2_T3_T4_T6_E12temp_storage;
	add.s32 	%r1303, %r1302, %r1301;
	st.shared.u32 	[%r1303+8], %r1539;
$L__BB3_39:
	bar.sync 	0;
	setp.ne.s32 	%p81, %r1, 0;
	setp.lt.s32 	%p82, %r224, 33;
	or.pred  	%p83, %p81, %p82;
	@%p83 bra 	$L__BB3_140;
	ld.shared.u32 	%r1304, [_ZZN3cub18CUB_300001_SM_10006detail6reduce28DeviceReduceSingleTileKernelINS2_10policy_hubIjj11HashCombineE10Policy1000EPjPiiS5_ijN4cuda3std3__410__identityEEEvT0_T1_T2_T3_T4_T6_E12temp_storage+12];
	shl.b32 	%r1305, %r1539, 6;
	shr.u32 	%r1306, %r1539, 2;
	add.s32 	%r1307, %r1305, %r1306;
	add.s32 	%r1308, %r1307, %r1304;
	add.s32 	%r1309, %r1308, 2135587861;
	xor.b32  	%r1539, %r1309, %r1539;
	setp.lt.u32 	%p84, %r224, 65;
	@%p84 bra 	$L__BB3_140;
	ld.shared.u32 	%r1310, [_ZZN3cub18CUB_300001_SM_10006detail6reduce28DeviceReduceSingleTileKernelINS2_10policy_hubIjj11HashCombineE10Policy1000EPjPiiS5_ijN4cuda3std3__410__identityEEEvT0_T1_T2_T3_T4_T6_E12temp_storage+16];
	shl.b32 	%r1311, %r1539, 6;
	shr.u32 	%r1312, %r1539, 2;
	add.s32 	%r1313, %r1311, %r1312;
	add.s32 	%r1314, %r1313, %r1310;
	add.s32 	%r1315, %r1314, 2135587861;
	xor.b32  	%r1539, %r1315, %r1539;
	setp.lt.u32 	%p85, %r224, 97;
	@%p85 bra 	$L__BB3_140;
	ld.shared.u32 	%r1316, [_ZZN3cub18CUB_300001_SM_10006detail6reduce28DeviceReduceSingleTileKernelINS2_10policy_hubIjj11HashCombineE10Policy1000EPjPiiS5_ijN4cuda3std3__410__identityEEEvT0_T1_T2_T3_T4_T6_E12temp_storage+20];
	shl.b32 	%r1317, %r1539, 6;
	shr.u32 	%r1318, %r1539, 2;
	add.s32 	%r1319, %r1317, %r1318;
	add.s32 	%r1320, %r1319, %r1316;
	add.s32 	%r1321, %r1320, 2135587861;
	xor.b32  	%r1539, %r1321, %r1539;
	setp.lt.u32 	%p86, %r224, 129;
	@%p86 bra 	$L__BB3_140;
	ld.shared.u32 	%r1322, [_ZZN3cub18CUB_300001_SM_10006detail6reduce28DeviceReduceSingleTileKernelINS2_10policy_hubIjj11HashCombineE10Policy1000EPjPiiS5_ijN4cuda3std3__410__identityEEEvT0_T1_T2_T3_T4_T6_E12temp_storage+24];
	shl.b32 	%r1323, %r1539, 6;
	shr.u32 	%r1324, %r1539, 2;
	add.s32 	%r1325, %r1323, %r1324;
	add.s32 	%r1326, %r1325, %r1322;
	add.s32 	%r1327, %r1326, 2135587861;
	xor.b32  	%r1539, %r1327, %r1539;
	setp.lt.u32 	%p87, %r224, 161;
	@%p87 bra 	$L__BB3_140;
	ld.shared.u32 	%r1328, [_ZZN3cub18CUB_300001_SM_10006detail6reduce28DeviceReduceSingleTileKernelINS2_10policy_hubIjj11HashCombineE10Policy1000EPjPiiS5_ijN4cuda3std3__410__identityEEEvT0_T1_T2_T3_T4_T6_E12temp_storage+28];
	shl.b32 	%r1329, %r1539, 6;
	shr.u32 	%r1330, %r1539, 2;
	add.s32 	%r1331, %r1329, %r1330;
	add.s32 	%r1332, %r1331, %r1328;
	add.s32 	%r1333, %r1332, 2135587861;
	xor.b32  	%r1539, %r1333, %r1539;
	setp.lt.u32 	%p88, %r224, 193;
	@%p88 bra 	$L__BB3_140;
	ld.shared.u32 	%r1334, [_ZZN3cub18CUB_300001_SM_10006detail6reduce28DeviceReduceSingleTileKernelINS2_10policy_hubIjj11HashCombineE10Policy1000EPjPiiS5_ijN4cuda3std3__410__identityEEEvT0_T1_T2_T3_T4_T6_E12temp_storage+32];
	shl.b32 	%r1335, %r1539, 6;
	shr.u32 	%r1336, %r1539, 2;
	add.s32 	%r1337, %r1335, %r1336;
	add.s32 	%r1338, %r1337, %r1334;
	add.s32 	%r1339, %r1338, 2135587861;
	xor.b32  	%r1539, %r1339, %r1539;
	setp.lt.u32 	%p89, %r224, 225;
	@%p89 bra 	$L__BB3_140;
	ld.shared.u32 	%r1340, [_ZZN3cub18CUB_300001_SM_10006detail6reduce28DeviceReduceSingleTileKernelINS2_10policy_hubIjj11HashCombineE10Policy1000EPjPiiS5_ijN4cuda3std3__410__identityEEEvT0_T1_T2_T3_T4_T6_E12temp_storage+36];
	shl.b32 	%r1341, %r1539, 6;
	shr.u32 	%r1342, %r1539, 2;
	add.s32 	%r1343, %r1341, %r1342;
	add.s32 	%r1344, %r1343, %r1340;
	add.s32 	%r1345, %r1344, 2135587861;
	xor.b32  	%r1539, %r1345, %r1539;
	bra.uni 	$L__BB3_140;
$L__BB3_47:
	mov.u32 	%r63, %tid.x;
	shl.b32 	%r838, %r63, 2;
	mul.wide.u32 	%rd86, %r838, 4;
	add.s64 	%rd76, %rd16, %rd86;
	// begin inline asm
	ld.global.nc.v2.u64 {%rd74, %rd75}, [%rd76];
	// end inline asm
	mov.b64 	{%r839, %r840}, %rd75;
	mov.b64 	{%r841, %r842}, %rd74;
	add.s64 	%rd79, %rd76, 4096;
	// begin inline asm
	ld.global.nc.v2.u64 {%rd77, %rd78}, [%rd79];
	// end inline asm
	mov.b64 	{%r843, %r844}, %rd78;
	mov.b64 	{%r845, %r846}, %rd77;
	add.s64 	%rd82, %rd76, 8192;
	// begin inline asm
	ld.global.nc.v2.u64 {%rd80, %rd81}, [%rd82];
	// end inline asm
	mov.b64 	{%r847, %r848}, %rd81;
	mov.b64 	{%r849, %r850}, %rd80;
	add.s64 	%rd85, %rd76, 12288;
	// begin inline asm
	ld.global.nc.v2.u64 {%rd83, %rd84}, [%rd85];
	// end inline asm
	mov.b64 	{%r851, %r852}, %rd84;
	mov.b64 	{%r853, %r854}, %rd83;
	shl.b32 	%r855, %r841, 6;
	shr.u32 	%r856, %r841, 2;
	add.s32 	%r857, %r855, %r856;
	add.s32 	%r858, %r857, %r842;
	add.s32 	%r859, %r858, 2135587861;
	xor.b32  	%r860, %r859, %r841;
	shl.b32 	%r861, %r860, 6;
	shr.u32 	%r862, %r860, 2;
	add.s32 	%r863, %r861, %r862;
	add.s32 	%r864, %r863, %r839;
	add.s32 	%r865, %r864, 2135587861;
	xor.b32  	%r866, %r865, %r860;
	shl.b32 	%r867, %r866, 6;
	shr.u32 	%r868, %r866, 2;
	add.s32 	%r869, %r867, %r868;
	add.s32 	%r870, %r869, %r840;
	add.s32 	%r871, %r870, 2135587861;
	xor.b32  	%r872, %r871, %r866;
	shl.b32 	%r873, %r872, 6;
	shr.u32 	%r874, %r872, 2;
	add.s32 	%r875, %r873, %r874;
	add.s32 	%r876, %r875, %r845;
	add.s32 	%r877, %r876, 2135587861;
	xor.b32  	%r878, %r877, %r872;
	shl.b32 	%r879, %r878, 6;
	shr.u32 	%r880, %r878, 2;
	add.s32 	%r881, %r879, %r880;
	add.s32 	%r882, %r881, %r846;
	add.s32 	%r883, %r882, 2135587861;
	xor.b32  	%r884, %r883, %r878;
	shl.b32 	%r885, %r884, 6;
	shr.u32 	%r886, %r884, 2;
	add.s32 	%r887, %r885, %r886;
	add.s32 	%r888, %r887, %r843;
	add.s32 	%r889, %r888, 2135587861;
	xor.b32  	%r890, %r889, %r884;
	shl.b32 	%r891, %r890, 6;
	shr.u32 	%r892, %r890, 2;
	add.s32 	%r893, %r891, %r892;
	add.s32 	%r894, %r893, %r844;
	add.s32 	%r895, %r894, 2135587861;
	xor.b32  	%r896, %r895, %r890;
	shl.b32 	%r897, %r896, 6;
	shr.u32 	%r898, %r896, 2;
	add.s32 	%r899, %r897, %r898;
	add.s32 	%r900, %r899, %r849;
	add.s32 	%r901, %r900, 2135587861;
	xor.b32  	%r902, %r901, %r896;
	shl.b32 	%r903, %r902, 6;
	shr.u32 	%r904, %r902, 2;
	add.s32 	%r905, %r903, %r904;
	add.s32 	%r906, %r905, %r850;
	add.s32 	%r907, %r906, 2135587861;
	xor.b32  	%r908, %r907, %r902;
	shl.b32 	%r909, %r908, 6;
	shr.u32 	%r910, %r908, 2;
	add.s32 	%r911, %r909, %r910;
	add.s32 	%r912, %r911, %r847;
	add.s32 	%r913, %r912, 2135587861;
	xor.b32  	%r914, %r913, %r908;
	shl.b32 	%r915, %r914, 6;
	shr.u32 	%r916, %r914, 2;
	add.s32 	%r917, %r915, %r916;
	add.s32 	%r918, %r917, %r848;
	add.s32 	%r919, %r918, 2135587861;
	xor.b32  	%r920, %r919, %r914;
	shl.b32 	%r921, %r920, 6;
	shr.u32 	%r922, %r920, 2;
	add.s32 	%r923, %r921, %r922;
	add.s32 	%r924, %r923, %r853;
	add.s32 	%r925, %r924, 2135587861;
	xor.b32  	%r926, %r925, %r920;
	shl.b32 	%r927, %r926, 6;
	shr.u32 	%r928, %r926, 2;
	add.s32 	%r929, %r927, %r928;
	add.s32 	%r930, %r929, %r854;
	add.s32 	%r931, %r930, 2135587861;
	xor.b32  	%r932, %r931, %r926;
	shl.b32 	%r933, %r932, 6;
	shr.u32 	%r934, %r932, 2;
	add.s32 	%r935, %r933, %r934;
	add.s32 	%r936, %r935, %r851;
	add.s32 	%r937, %r936, 2135587861;
	xor.b32  	%r938, %r937, %r932;
	shl.b32 	%r939, %r938, 6;
	shr.u32 	%r940, %r938, 2;
	add.s32 	%r941, %r939, %r940;
	add.s32 	%r942, %r941, %r852;
	add.s32 	%r943, %r942, 2135587861;
	xor.b32  	%r1539, %r943, %r938;
	setp.lt.u32 	%p51, %r224, 8192;
	mov.b32 	%r1481, 4096;
	@%p51 bra 	$L__BB3_51;
	add.s32 	%r65, %r224, -4096;
	mov.b32 	%r1481, 4096;
$L__BB3_49:
	mul.wide.s32 	%rd99, %r1481, 4;
	add.s64 	%rd89, %rd76, %rd99;
	// begin inline asm
	ld.global.nc.v2.u64 {%rd87, %rd88}, [%rd89];
	// end inline asm
	mov.b64 	{%r945, %r946}, %rd88;
	mov.b64 	{%r947, %r948}, %rd87;
	add.s64 	%rd92, %rd89, 4096;
	// begin inline asm
	ld.global.nc.v2.u64 {%rd90, %rd91}, [%rd92];
	// end inline asm
	mov.b64 	{%r949, %r950}, %rd91;
	mov.b64 	{%r951, %r952}, %rd90;
	add.s64 	%rd95, %rd89, 8192;
	// begin inline asm
	ld.global.nc.v2.u64 {%rd93, %rd94}, [%rd95];
	// end inline asm
	mov.b64 	{%r953, %r954}, %rd94;
	mov.b64 	{%r955, %r956}, %rd93;
	add.s64 	%rd98, %rd89, 12288;
	// begin inline asm
	ld.global.nc.v2.u64 {%rd96, %rd97}, [%rd98];
	// end inline asm
	mov.b64 	{%r957, %r958}, %rd97;
	mov.b64 	{%r959, %r960}, %rd96;
	shl.b32 	%r961, %r1539, 6;
	shr.u32 	%r962, %r1539, 2;
	add.s32 	%r963, %r961, %r962;
	add.s32 	%r964, %r963, %r947;
	add.s32 	%r965, %r964, 2135587861;
	xor.b32  	%r966, %r965, %r1539;
	shl.b32 	%r967, %r966, 6;
	shr.u32 	%r968, %r966, 2;
	add.s32 	%r969, %r967, %r968;
	add.s32 	%r970, %r969, %r948;
	add.s32 	%r971, %r970, 2135587861;
	xor.b32  	%r972, %r971, %r966;
	shl.b32 	%r973, %r972, 6;
	shr.u32 	%r974, %r972, 2;
	add.s32 	%r975, %r973, %r974;
	add.s32 	%r976, %r975, %r945;
	add.s32 	%r977, %r976, 2135587861;
	xor.b32  	%r978, %r977, %r972;
	shl.b32 	%r979, %r978, 6;
	shr.u32 	%r980, %r978, 2;
	add.s32 	%r981, %r979, %r980;
	add.s32 	%r982, %r981, %r946;
	add.s32 	%r983, %r982, 2135587861;
	xor.b32  	%r984, %r983, %r978;
	shl.b32 	%r985, %r984, 6;
	shr.u32 	%r986, %r984, 2;
	add.s32 	%r987, %r985, %r986;
	add.s32 	%r988, %r987, %r951;
	add.s32 	%r989, %r988, 2135587861;
	xor.b32  	%r990, %r989, %r984;
	shl.b32 	%r991, %r990, 6;
	shr.u32 	%r992, %r990, 2;
	add.s32 	%r993, %r991, %r992;
	add.s32 	%r994, %r993, %r952;
	add.s32 	%r995, %r994, 2135587861;
	xor.b32  	%r996, %r995, %r990;
	shl.b32 	%r997, %r996, 6;
	shr.u32 	%r998, %r996, 2;
	add.s32 	%r999, %r997, %r998;
	add.s32 	%r1000, %r999, %r949;
	add.s32 	%r1001, %r1000, 2135587861;
	xor.b32  	%r1002, %r1001, %r996;
	shl.b32 	%r1003, %r1002, 6;
	shr.u32 	%r1004, %r1002, 2;
	add.s32 	%r1005, %r1003, %r1004;
	add.s32 	%r1006, %r1005, %r950;
	add.s32 	%r1007, %r1006, 2135587861;
	xor.b32  	%r1008, %r1007, %r1002;
	shl.b32 	%r1009, %r1008, 6;
	shr.u32 	%r1010, %r1008, 2;
	add.s32 	%r1011, %r1009, %r1010;
	add.s32 	%r1012, %r1011, %r955;
	add.s32 	%r1013, %r1012, 2135587861;
	xor.b32  	%r1014, %r1013, %r1008;
	shl.b32 	%r1015, %r1014, 6;
	shr.u32 	%r1016, %r1014, 2;
	add.s32 	%r1017, %r1015, %r1016;
	add.s32 	%r1018, %r1017, %r956;
	add.s32 	%r1019, %r1018, 2135587861;
	xor.b32  	%r1020, %r1019, %r1014;
	shl.b32 	%r1021, %r1020, 6;
	shr.u32 	%r1022, %r1020, 2;
	add.s32 	%r1023, %r1021, %r1022;
	add.s32 	%r1024, %r1023, %r953;
	add.s32 	%r1025, %r1024, 2135587861;
	xor.b32  	%r1026, %r1025, %r1020;
	shl.b32 	%r1027, %r1026, 6;
	shr.u32 	%r1028, %r1026, 2;
	add.s32 	%r1029, %r1027, %r1028;
	add.s32 	%r1030, %r1029, %r954;
	add.s32 	%r1031, %r1030, 2135587861;
	xor.b32  	%r1032, %r1031, %r1026;
	shl.b32 	%r1033, %r1032, 6;
	shr.u32 	%r1034, %r1032, 2;
	add.s32 	%r1035, %r1033, %r1034;
	add.s32 	%r1036, %r1035, %r959;
	add.s32 	%r1037, %r1036, 2135587861;
	xor.b32  	%r1038, %r1037, %r1032;
	shl.b32 	%r1039, %r1038, 6;
	shr.u32 	%r1040, %r1038, 2;
	add.s32 	%r1041, %r1039, %r1040;
	add.s32 	%r1042, %r1041, %r960;
	add.s32 	%r1043, %r1042, 2135587861;
	xor.b32  	%r1044, %r1043, %r1038;
	shl.b32 	%r1045, %r1044, 6;
	shr.u32 	%r1046, %r1044, 2;
	add.s32 	%r1047, %r1045, %r1046;
	add.s32 	%r1048, %r1047, %r957;
	add.s32 	%r1049, %r1048, 2135587861;
	xor.b32  	%r1050, %r1049, %r1044;
	shl.b32 	%r1051, %r1050, 6;
	shr.u32 	%r1052, %r1050, 2;
	add.s32 	%r1053, %r1051, %r1052;
	add.s32 	%r1054, %r1053, %r958;
	add.s32 	%r1055, %r1054, 2135587861;
	xor.b32  	%r1539, %r1055, %r1050;
	sub.s32 	%r1056, %r224, %r1481;
	setp.lt.s32 	%p52, %r1056, 4096;
	@%p52 bra 	$L__BB3_59;
	add.s32 	%r1481, %r1481, 4096;
	setp.le.s32 	%p53, %r1481, %r65;
	@%p53 bra 	$L__BB3_49;
$L__BB3_51:
	setp.le.s32 	%p54, %r224, %r1481;
	@%p54 bra 	$L__BB3_59;
	sub.s32 	%r72, %r224, %r1481;
	setp.ge.s32 	%p55, %r63, %r72;
	@%p55 bra 	$L__BB3_59;
	not.b32 	%r1058, %r63;
	add.s32 	%r1059, %r224, %r1058;
	sub.s32 	%r73, %r1059, %r1481;
	and.b32  	%r1060, %r73, 768;
	setp.eq.s32 	%p56, %r1060, 768;
	mov.u32 	%r1486, %r63;
	@%p56 bra 	$L__BB3_56;
	add.s32 	%r1483, %r63, %r1481;
	shr.u32 	%r1061, %r73, 8;
	add.s32 	%r1062, %r1061, 1;
	and.b32  	%r1063, %r1062, 3;
	neg.s32 	%r1482, %r1063;
	mov.u32 	%r1486, %r63;
$L__BB3_55:
	.pragma "nounroll";
	mul.wide.u32 	%rd101, %r1483, 4;
	add.s64 	%rd100, %rd16, %rd101;
	// begin inline asm
	ld.global.nc.u32 %r1064, [%rd100];
	// end inline asm
	shl.b32 	%r1065, %r1539, 6;
	shr.u32 	%r1066, %r1539, 2;
	add.s32 	%r1067, %r1065, %r1066;
	add.s32 	%r1068, %r1067, %r1064;
	add.s32 	%r1069, %r1068, 2135587861;
	xor.b32  	%r1539, %r1069, %r1539;
	add.s32 	%r1486, %r1486, 256;
	add.s32 	%r1483, %r1483, 256;
	add.s32 	%r1482, %r1482, 1;
	setp.ne.s32 	%p57, %r1482, 0;
	@%p57 bra 	$L__BB3_55;
$L__BB3_56:
	setp.lt.u32 	%p58, %r73, 768;
	@%p58 bra 	$L__BB3_59;
	cvt.u64.u32 	%rd102, %r1486;
	cvt.u64.u32 	%rd103, %r1481;
	add.s64 	%rd104, %rd102, %rd103;
	shl.b64 	%rd105, %rd104, 2;
	add.s64 	%rd106, %rd105, %rd16;
	add.s64 	%rd122, %rd106, 2048;
	add.s32 	%r1489, %r1486, %r1481;
$L__BB3_58:
	mul.wide.u32 	%rd111, %r1489, 4;
	add.s64 	%rd107, %rd16, %rd111;
	// begin inline asm
	ld.global.nc.u32 %r1070, [%rd107];
	// end inline asm
	shl.b32 	%r1074, %r1539, 6;
	shr.u32 	%r1075, %r1539, 2;
	add.s32 	%r1076, %r1074, %r1075;
	add.s32 	%r1077, %r1076, %r1070;
	add.s32 	%r1078, %r1077, 2135587861;
	xor.b32  	%r1079, %r1078, %r1539;
	add.s64 	%rd108, %rd122, -1024;
	// begin inline asm
	ld.global.nc.u32 %r1071, [%rd108];
	// end inline asm
	shl.b32 	%r1080, %r1079, 6;
	shr.u32 	%r1081, %r1079, 2;
	add.s32 	%r1082, %r1080, %r1081;
	add.s32 	%r1083, %r1082, %r1071;
	add.s32 	%r1084, %r1083, 2135587861;
	xor.b32  	%r1085, %r1084, %r1079;
	// begin inline asm
	ld.global.nc.u32 %r1072, [%rd122];
	// end inline asm
	shl.b32 	%r1086, %r1085, 6;
	shr.u32 	%r1087, %r1085, 2;
	add.s32 	%r1088, %r1086, %r1087;
	add.s32 	%r1089, %r1088, %r1072;
	add.s32 	%r1090, %r1089, 2135587861;
	xor.b32  	%r1091, %r1090, %r1085;
	add.s64 	%rd110, %rd122, 1024;
	// begin inline asm
	ld.global.nc.u32 %r1073, [%rd110];
	// end inline asm
	shl.b32 	%r1092, %r1091, 6;
	shr.u32 	%r1093, %r1091, 2;
	add.s32 	%r1094, %r1092, %r1093;
	add.s32 	%r1095, %r1094, %r1073;
	add.s32 	%r1096, %r1095, 2135587861;
	xor.b32  	%r1539, %r1096, %r1091;
	add.s32 	%r1486, %r1486, 1024;
	add.s64 	%rd122, %rd122, 4096;
	add.s32 	%r1489, %r1489, 1024;
	setp.lt.s32 	%p59, %r1486, %r72;
	@%p59 bra 	$L__BB3_58;
$L__BB3_59:
	// begin inline asm
	mov.u32 %r1097, %laneid;
	// end inline asm
	mov.b32 	%r1100, 1;
	mov.b32 	%r1101, 31;
	mov.b32 	%r1102, -1;
	// begin inline asm
	shfl.sync.down.b32 %r1098, %r1539, %r1100, %r1101, %r1102;
	// end inline asm
	setp.gt.s32 	%p60, %r1097, 30;
	@%p60 bra 	$L__BB3_61;
	shl.b32 	%r1103, %r1539, 6;
	shr.u32 	%r1104, %r1539, 2;
	add.s32 	%r1105, %r1103, %r1104;
	add.s32 	%r1106, %r1105, %r1098;
	add.s32 	%r1107, %r1106, 2135587861;
	xor.b32  	%r1539, %r1107, %r1539;
$L__BB3_61:
	mov.b32 	%r1110, 2;
	mov.b32 	%r1111, 31;
	mov.b32 	%r1112, -1;
	// begin inline asm
	shfl.sync.down.b32 %r1108, %r1539, %r1110, %r1111, %r1112;
	// end inline asm
	setp.gt.s32 	%p61, %r1097, 29;
	@%p61 bra 	$L__BB3_63;
	shl.b32 	%r1113, %r1539, 6;
	add.s32 	%r1114, %r1108, %r1113;
	shr.u32 	%r1115, %r1539, 2;
	add.s32 	%r1116, %r1114, %r1115;
	add.s32 	%r1117, %r1116, 2135587861;
	xor.b32  	%r1539, %r1117, %r1539;
$L__BB3_63:
	mov.b32 	%r1120, 4;
	mov.b32 	%r1121, 31;
	mov.b32 	%r1122, -1;
	// begin inline asm
	shfl.sync.down.b32 %r1118, %r1539, %r1120, %r1121, %r1122;
	// end inline asm
	setp.gt.s32 	%p62, %r1097, 27;
	@%p62 bra 	$L__BB3_65;
	shl.b32 	%r1123, %r1539, 6;
	add.s32 	%r1124, %r1118, %r1123;
	shr.u32 	%r1125, %r1539, 2;
	add.s32 	%r1126, %r1124, %r1125;
	add.s32 	%r1127, %r1126, 2135587861;
	xor.b32  	%r1539, %r1127, %r1539;
$L__BB3_65:
	mov.b32 	%r1130, 8;
	mov.b32 	%r1131, 31;
	mov.b32 	%r1132, -1;
	// begin inline asm
	shfl.sync.down.b32 %r1128, %r1539, %r1130, %r1131, %r1132;
	// end inline asm
	setp.gt.s32 	%p63, %r1097, 23;
	@%p63 bra 	$L__BB3_67;
	shl.b32 	%r1133, %r1539, 6;
	add.s32 	%r1134, %r1128, %r1133;
	shr.u32 	%r1135, %r1539, 2;
	add.s32 	%r1136, %r1134, %r1135;
	add.s32 	%r1137, %r1136, 2135587861;
	xor.b32  	%r1539, %r1137, %r1539;
$L__BB3_67:
	mov.b32 	%r1140, 16;
	mov.b32 	%r1141, 31;
	mov.b32 	%r1142, -1;
	// begin inline asm
	shfl.sync.down.b32 %r1138, %r1539, %r1140, %r1141, %r1142;
	// end inline asm
	setp.gt.s32 	%p64, %r1097, 15;
	@%p64 bra 	$L__BB3_70;
	shl.b32 	%r1143, %r1539, 6;
	add.s32 	%r1144, %r1138, %r1143;
	shr.u32 	%r1145, %r1539, 2;
	add.s32 	%r1146, %r1144, %r1145;
	add.s32 	%r1147, %r1146, 2135587861;
	xor.b32  	%r1539, %r1147, %r1539;
	setp.ne.s32 	%p65, %r1097, 0;
	@%p65 bra 	$L__BB3_70;
	shr.u32 	%r1148, %r63, 3;
	and.b32  	%r1149, %r1148, 124;
	mov.u32 	%r1150, _ZZN3cub18CUB_300001_SM_10006detail6reduce28DeviceReduceSingleTileKernelINS2_10policy_hubIjj11HashCombineE10Policy1000EPjPiiS5_ijN4cuda3std3__410__identityEEEvT0_T1_T2_T3_T4_T6_E12temp_storage;
	add.s32 	%r1151, %r1150, %r1149;
	st.shared.u32 	[%r1151+8], %r1539;
$L__BB3_70:
	bar.sync 	0;
	setp.ne.s32 	%p66, %r63, 0;
	@%p66 bra 	$L__BB3_140;
	ld.shared.u32 	%r1152, [_ZZN3cub18CUB_300001_SM_10006detail6reduce28DeviceReduceSingleTileKernelINS2_10policy_hubIjj11HashCombineE10Policy1000EPjPiiS5_ijN4cuda3std3__410__identityEEEvT0_T1_T2_T3_T4_T6_E12temp_storage+12];
	shl.b32 	%r1153, %r1539, 6;
	shr.u32 	%r1154, %r1539, 2;
	add.s32 	%r1155, %r1153, %r1154;
	add.s32 	%r1156, %r1155, %r1152;
	add.s32 	%r1157, %r1156, 2135587861;
	xor.b32  	%r1158, %r1157, %r1539;
	ld.shared.u32 	%r1159, [_ZZN3cub18CUB_300001_SM_10006detail6reduce28DeviceReduceSingleTileKernelINS2_10policy_hubIjj11HashCombineE10Policy1000EPjPiiS5_ijN4cuda3std3__410__identityEEEvT0_T1_T2_T3_T4_T6_E12temp_storage+16];
	shl.b32 	%r1160, %r1158, 6;
	add.s32 	%r1161, %r1159, %r1160;
	shr.u32 	%r1162, %r1158, 2;
	add.s32 	%r1163, %r1161, %r1162;
	add.s32 	%r1164, %r1163, 2135587861;
	xor.b32  	%r1165, %r1164, %r1158;
	ld.shared.u32 	%r1166, [_ZZN3cub18CUB_300001_SM_10006detail6reduce28DeviceReduceSingleTileKernelINS2_10policy_hubIjj11HashCombineE10Policy1000EPjPiiS5_ijN4cuda3std3__410__identityEEEvT0_T1_T2_T3_T4_T6_E12temp_storage+20];
	shl.b32 	%r1167, %r1165, 6;
	add.s32 	%r1168, %r1166, %r1167;
	shr.u32 	%r1169, %r1165, 2;
	add.s32 	%r1170, %r1168, %r1169;
	add.s32 	%r1171, %r1170, 2135587861;
	xor.b32  	%r1172, %r1171, %r1165;
	ld.shared.u32 	%r1173, [_ZZN3cub18CUB_300001_SM_10006detail6reduce28DeviceReduceSingleTileKernelINS2_10policy_hubIjj11HashCombineE10Policy1000EPjPiiS5_ijN4cuda3std3__410__identityEEEvT0_T1_T2_T3_T4_T6_E12temp_storage+24];
	shl.b32 	%r1174, %r1172, 6;
	add.s32 	%r1175, %r1173, %r1174;
	shr.u32 	%r1176, %r1172, 2;
	add.s32 	%r1177, %r1175, %r1176;
	add.s32 	%r1178, %r1177, 2135587861;
	xor.b32  	%r1179, %r1178, %r1172;
	ld.shared.u32 	%r1180, [_ZZN3cub18CUB_300001_SM_10006detail6reduce28DeviceReduceSingleTileKernelINS2_10policy_hubIjj11HashCombineE10Policy1000EPjPiiS5_ijN4cuda3std3__410__identityEEEvT0_T1_T2_T3_T4_T6_E12temp_storage+28];
	shl.b32 	%r1181, %r1179, 6;
	add.s32 	%r1182, %r1180, %r1181;
	shr.u32 	%r1183, %r1179, 2;
	add.s32 	%r1184, %r1182, %r1183;
	add.s32 	%r1185, %r1184, 2135587861;
	xor.b32  	%r1186, %r1185, %r1179;
	ld.shared.u32 	%r1187, [_ZZN3cub18CUB_300001_SM_10006detail6reduce28DeviceReduceSingleTileKernelINS2_10policy_hubIjj11HashCombineE10Policy1000EPjPiiS5_ijN4cuda3std3__410__identityEEEvT0_T1_T2_T3_T4_T6_E12temp_storage+32];
	shl.b32 	%r1188, %r1186, 6;
	add.s32 	%r1189, %r1187, %r1188;
	shr.u32 	%r1190, %r1186, 2;
	add.s32 	%r1191, %r1189, %r1190;
	add.s32 	%r1192, %r1191, 2135587861;
	xor.b32  	%r1193, %r1192, %r1186;
	ld.shared.u32 	%r1194, [_ZZN3cub18CUB_300001_SM_10006detail6reduce28DeviceReduceSingleTileKernelINS2_10policy_hubIjj11HashCombineE10Policy1000EPjPiiS5_ijN4cuda3std3__410__identityEEEvT0_T1_T2_T3_T4_T6_E12temp_storage+36];
	shl.b32 	%r1195, %r1193, 6;
	add.s32 	%r1196, %r1194, %r1195;
	shr.u32 	%r1197, %r1193, 2;
	add.s32 	%r1198, %r1196, %r1197;
	add.s32 	%r1199, %r1198, 2135587861;
	xor.b32  	%r1539, %r1199, %r1193;
	bra.uni 	$L__BB3_140;
$L__BB3_72:
	setp.gt.s32 	%p3, %r224, 4095;
	@%p3 bra 	$L__BB3_115;
	mov.u32 	%r112, %tid.x;
	setp.ge.s32 	%p20, %r112, %r224;
	mov.b32 	%r1539, 0;
	mov.u32 	%r1503, %r112;
	@%p20 bra 	$L__BB3_75;
	mul.wide.u32 	%rd66, %r112, 4;
	add.s64 	%rd65, %rd16, %rd66;
	// begin inline asm
	ld.global.nc.u32 %r1539, [%rd65];
	// end inline asm
	add.s32 	%r1503, %r112, 256;
$L__BB3_75:
	setp.ge.s32 	%p21, %r1503, %r224;
	@%p21 bra 	$L__BB3_81;
	not.b32 	%r591, %r1503;
	add.s32 	%r117, %r224, %r591;
	and.b32  	%r592, %r117, 768;
	setp.eq.s32 	%p22, %r592, 768;
	@%p22 bra 	$L__BB3_79;
	mul.wide.u32 	%rd67, %r1503, 4;
	add.s64 	%rd123, %rd16, %rd67;
	shr.u32 	%r593, %r117, 8;
	add.s32 	%r594, %r593, 1;
	and.b32  	%r595, %r594, 3;
	neg.s32 	%r1500, %r595;
$L__BB3_78:
	.pragma "nounroll";
	// begin inline asm
	ld.global.nc.u32 %r596, [%rd123];
	// end inline asm
	shl.b32 	%r597, %r1539, 6;
	shr.u32 	%r598, %r1539, 2;
	add.s32 	%r599, %r597, %r598;
	add.s32 	%r600, %r599, %r596;
	add.s32 	%r601, %r600, 2135587861;
	xor.b32  	%r1539, %r601, %r1539;
	add.s32 	%r1503, %r1503, 256;
	add.s64 	%rd123, %rd123, 1024;
	add.s32 	%r1500, %r1500, 1;
	setp.ne.s32 	%p23, %r1500, 0;
	@%p23 bra 	$L__BB3_78;
$L__BB3_79:
	setp.lt.u32 	%p24, %r117, 768;
	@%p24 bra 	$L__BB3_81;
$L__BB3_80:
	mul.wide.s32 	%rd73, %r1503, 4;
	add.s64 	%rd69, %rd16, %rd73;
	// begin inline asm
	ld.global.nc.u32 %r602, [%rd69];
	// end inline asm
	shl.b32 	%r606, %r1539, 6;
	shr.u32 	%r607, %r1539, 2;
	add.s32 	%r608, %r606, %r607;
	add.s32 	%r609, %r608, %r602;
	add.s32 	%r610, %r609, 2135587861;
	xor.b32  	%r611, %r610, %r1539;
	add.s64 	%rd70, %rd69, 1024;
	// begin inline asm
	ld.global.nc.u32 %r603, [%rd70];
	// end inline asm
	shl.b32 	%r612, %r611, 6;
	shr.u32 	%r613, %r611, 2;
	add.s32 	%r614, %r612, %r613;
	add.s32 	%r615, %r614, %r603;
	add.s32 	%r616, %r615, 2135587861;
	xor.b32  	%r617, %r616, %r611;
	add.s64 	%rd71, %rd69, 2048;
	// begin inline asm
	ld.global.nc.u32 %r604, [%rd71];
	// end inline asm
	shl.b32 	%r618, %r617, 6;
	shr.u32 	%r619, %r617, 2;
	add.s32 	%r620, %r618, %r619;
	add.s32 	%r621, %r620, %r604;
	add.s32 	%r622, %r621, 2135587861;
	xor.b32  	%r623, %r622, %r617;
	add.s64 	%rd72, %rd69, 3072;
	// begin inline asm
	ld.global.nc.u32 %r605, [%rd72];
	// end inline asm
	shl.b32 	%r624, %r623, 6;
	shr.u32 	%r625, %r623, 2;
	add.s32 	%r626, %r624, %r625;
	add.s32 	%r627, %r626, %r605;
	add.s32 	%r628, %r627, 2135587861;
	xor.b32  	%r1539, %r628, %r623;
	add.s32 	%r1503, %r1503, 1024;
	setp.lt.s32 	%p25, %r1503, %r224;
	@%p25 bra 	$L__BB3_80;
$L__BB3_81:
	setp.lt.s32 	%p26, %r224, 256;
	@%p26 bra 	$L__BB3_95;
	// begin inline asm
	mov.u32 %r734, %laneid;
	// end inline asm
	mov.b32 	%r737, 1;
	mov.b32 	%r738, 31;
	mov.b32 	%r739, -1;
	// begin inline asm
	shfl.sync.down.b32 %r735, %r1539, %r737, %r738, %r739;
	// end inline asm
	setp.gt.s32 	%p43, %r734, 30;
	@%p43 bra 	$L__BB3_84;
	shl.b32 	%r740, %r1539, 6;
	shr.u32 	%r741, %r1539, 2;
	add.s32 	%r742, %r740, %r741;
	add.s32 	%r743, %r742, %r735;
	add.s32 	%r744, %r743, 2135587861;
	xor.b32  	%r1539, %r744, %r1539;
$L__BB3_84:
	mov.b32 	%r747, 2;
	mov.b32 	%r748, 31;
	mov.b32 	%r749, -1;
	// begin inline asm
	shfl.sync.down.b32 %r745, %r1539, %r747, %r748, %r749;
	// end inline asm
	setp.gt.s32 	%p44, %r734, 29;
	@%p44 bra 	$L__BB3_86;
	shl.b32 	%r750, %r1539, 6;
	add.s32 	%r751, %r745, %r750;
	shr.u32 	%r752, %r1539, 2;
	add.s32 	%r753, %r751, %r752;
	add.s32 	%r754, %r753, 2135587861;
	xor.b32  	%r1539, %r754, %r1539;
$L__BB3_86:
	mov.b32 	%r757, 4;
	mov.b32 	%r758, 31;
	mov.b32 	%r759, -1;
	// begin inline asm
	shfl.sync.down.b32 %r755, %r1539, %r757, %r758, %r759;
	// end inline asm
	setp.gt.s32 	%p45, %r734, 27;
	@%p45 bra 	$L__BB3_88;
	shl.b32 	%r760, %r1539, 6;
	add.s32 	%r761, %r755, %r760;
	shr.u32 	%r762, %r1539, 2;
	add.s32 	%r763, %r761, %r762;
	add.s32 	%r764, %r763, 2135587861;
	xor.b32  	%r1539, %r764, %r1539;
$L__BB3_88:
	mov.b32 	%r767, 8;
	mov.b32 	%r768, 31;
	mov.b32 	%r769, -1;
	// begin inline asm
	shfl.sync.down.b32 %r765, %r1539, %r767, %r768, %r769;
	// end inline asm
	setp.gt.s32 	%p46, %r734, 23;
	@%p46 bra 	$L__BB3_90;
	shl.b32 	%r770, %r1539, 6;
	add.s32 	%r771, %r765, %r770;
	shr.u32 	%r772, %r1539, 2;
	add.s32 	%r773, %r771, %r772;
	add.s32 	%r774, %r773, 2135587861;
	xor.b32  	%r1539, %r774, %r1539;
$L__BB3_90:
	mov.b32 	%r777, 16;
	mov.b32 	%r778, 31;
	mov.b32 	%r779, -1;
	// begin inline asm
	shfl.sync.down.b32 %r775, %r1539, %r777, %r778, %r779;
	// end inline asm
	setp.gt.s32 	%p47, %r734, 15;
	@%p47 bra 	$L__BB3_93;
	shl.b32 	%r780, %r1539, 6;
	add.s32 	%r781, %r775, %r780;
	shr.u32 	%r782, %r1539, 2;
	add.s32 	%r783, %r781, %r782;
	add.s32 	%r784, %r783, 2135587861;
	xor.b32  	%r1539, %r784, %r1539;
	setp.ne.s32 	%p48, %r734, 0;
	@%p48 bra 	$L__BB3_93;
	shr.u32 	%r785, %r112, 3;
	and.b32  	%r786, %r785, 124;
	mov.u32 	%r787, _ZZN3cub18CUB_300001_SM_10006detail6reduce28DeviceReduceSingleTileKernelINS2_10policy_hubIjj11HashCombineE10Policy1000EPjPiiS5_ijN4cuda3std3__410__identityEEEvT0_T1_T2_T3_T4_T6_E12temp_storage;
	add.s32 	%r788, %r787, %r786;
	st.shared.u32 	[%r788+8], %r1539;
$L__BB3_93:
	bar.sync 	0;
	setp.ne.s32 	%p49, %r112, 0;
	@%p49 bra 	$L__BB3_140;
	ld.shared.u32 	%r789, [_ZZN3cub18CUB_300001_SM_10006detail6reduce28DeviceReduceSingleTileKernelINS2_10policy_hubIjj11HashCombineE10Policy1000EPjPiiS5_ijN4cuda3std3__410__identityEEEvT0_T1_T2_T3_T4_T6_E12temp_storage+12];
	shl.b32 	%r790, %r1539, 6;
	shr.u32 	%r791, %r1539, 2;
	add.s32 	%r792, %r790, %r791;
	add.s32 	%r793, %r792, %r789;
	add.s32 	%r794, %r793, 2135587861;
	xor.b32  	%r795, %r794, %r1539;
	ld.shared.u32 	%r796, [_ZZN3cub18CUB_300001_SM_10006detail6reduce28DeviceReduceSingleTileKernelINS2_10policy_hubIjj11HashCombineE10Policy1000EPjPiiS5_ijN4cuda3std3__410__identityEEEvT0_T1_T2_T3_T4_T6_E12temp_storage+16];
	shl.b32 	%r797, %r795, 6;
	add.s32 	%r798, %r796, %r797;
	shr.u32 	%r799, %r795, 2;
	add.s32 	%r800, %r798, %r799;
	add.s32 	%r801, %r800, 2135587861;
	xor.b32  	%r802, %r801, %r795;
	ld.shared.u32 	%r803, [_ZZN3cub18CUB_300001_SM_10006detail6reduce28DeviceReduceSingleTileKernelINS2_10policy_hubIjj11HashCombineE10Policy1000EPjPiiS5_ijN4cuda3std3__410__identityEEEvT0_T1_T2_T3_T4_T6_E12temp_storage+20];
	shl.b32 	%r804, %r802, 6;
	add.s32 	%r805, %r803, %r804;
	shr.u32 	%r806, %r802, 2;
	add.s32 	%r807, %r805, %r806;
	add.s32 	%r808, %r807, 2135587861;
	xor.b32  	%r809, %r808, %r802;
	ld.shared.u32 	%r810, [_ZZN3cub18CUB_300001_SM_10006detail6reduce28DeviceReduceSingleTileKernelINS2_10policy_hubIjj11HashCombineE10Policy1000EPjPiiS5_ijN4cuda3std3__410__identityEEEvT0_T1_T2_T3_T4_T6_E12temp_storage+24];
	shl.b32 	%r811, %r809, 6;
	add.s32 	%r812, %r810, %r811;
	shr.u32 	%r813, %r809, 2;
	add.s32 	%r814, %r812, %r813;
	add.s32 	%r815, %r814, 2135587861;
	xor.b32  	%r816, %r815, %r809;
	ld.shared.u32 	%r817, [_ZZN3cub18CUB_300001_SM_10006detail6reduce28DeviceReduceSingleTileKernelINS2_10policy_hubIjj11HashCombineE10Policy1000EPjPiiS5_ijN4cuda3std3__410__identityEEEvT0_T1_T2_T3_T4_T6_E12temp_storage+28];
	shl.b32 	%r818, %r816, 6;
	add.s32 	%r819, %r817, %r818;
	shr.u32 	%r820, %r816, 2;
	add.s32 	%r821, %r819, %r820;
	add.s32 	%r822, %r821, 2135587861;
	xor.b32  	%r823, %r822, %r816;
	ld.shared.u32 	%r824, [_ZZN3cub18CUB_300001_SM_10006detail6reduce28DeviceReduceSingleTileKernelINS2_10policy_hubIjj11HashCombineE10Policy1000EPjPiiS5_ijN4cuda3std3__410__identityEEEvT0_T1_T2_T3_T4_T6_E12temp_storage+32];
	shl.b32 	%r825, %r823, 6;
	add.s32 	%r826, %r824, %r825;
	shr.u32 	%r827, %r823, 2;
	add.s32 	%r828, %r826, %r827;
	add.s32 	%r829, %r828, 2135587861;
	xor.b32  	%r830, %r829, %r823;
	ld.shared.u32 	%r831, [_ZZN3cub18CUB_300001_SM_10006detail6reduce28DeviceReduceSingleTileKernelINS2_10policy_hubIjj11HashCombineE10Policy1000EPjPiiS5_ijN4cuda3std3__410__identityEEEvT0_T1_T2_T3_T4_T6_E12temp_storage+36];
	shl.b32 	%r832, %r830, 6;
	add.s32 	%r833, %r831, %r832;
	shr.u32 	%r834, %r830, 2;
	add.s32 	%r835, %r833, %r834;
	add.s32 	%r836, %r835, 2135587861;
	xor.b32  	%r1539, %r836, %r830;
	bra.uni 	$L__BB3_140;
$L__BB3_95:
	// begin inline asm
	mov.u32 %r629, %laneid;
	// end inline asm
	and.b32  	%r635, %r112, 992;
	add.s32 	%r636, %r635, 32;
	setp.gt.s32 	%p27, %r636, %r224;
	not.b32 	%r637, %r635;
	add.s32 	%r638, %r224, %r637;
	selp.b32 	%r633, %r638, 31, %p27;
	mov.b32 	%r632, 1;
	mov.b32 	%r634, -1;
	// begin inline asm
	shfl.sync.down.b32 %r630, %r1539, %r632, %r633, %r634;
	// end inline asm
	setp.ge.s32 	%p28, %r629, %r633;
	@%p28 bra 	$L__BB3_97;
	shl.b32 	%r639, %r1539, 6;
	shr.u32 	%r640, %r1539, 2;
	add.s32 	%r641, %r639, %r640;
	add.s32 	%r642, %r641, %r630;
	add.s32 	%r643, %r642, 2135587861;
	xor.b32  	%r1539, %r643, %r1539;
$L__BB3_97:
	mov.b32 	%r646, 2;
	mov.b32 	%r648, -1;
	// begin inline asm
	shfl.sync.down.b32 %r644, %r1539, %r646, %r633, %r648;
	// end inline asm
	add.s32 	%r649, %r629, 2;
	setp.gt.s32 	%p29, %r649, %r633;
	@%p29 bra 	$L__BB3_99;
	shl.b32 	%r650, %r1539, 6;
	add.s32 	%r651, %r644, %r650;
	shr.u32 	%r652, %r1539, 2;
	add.s32 	%r653, %r651, %r652;
	add.s32 	%r654, %r653, 2135587861;
	xor.b32  	%r1539, %r654, %r1539;
$L__BB3_99:
	mov.b32 	%r657, 4;
	mov.b32 	%r659, -1;
	// begin inline asm
	shfl.sync.down.b32 %r655, %r1539, %r657, %r633, %r659;
	// end inline asm
	add.s32 	%r660, %r629, 4;
	setp.gt.s32 	%p30, %r660, %r633;
	@%p30 bra 	$L__BB3_101;
	shl.b32 	%r661, %r1539, 6;
	add.s32 	%r662, %r655, %r661;
	shr.u32 	%r663, %r1539, 2;
	add.s32 	%r664, %r662, %r663;
	add.s32 	%r665, %r664, 2135587861;
	xor.b32  	%r1539, %r665, %r1539;
$L__BB3_101:
	mov.b32 	%r668, 8;
	mov.b32 	%r670, -1;
	// begin inline asm
	shfl.sync.down.b32 %r666, %r1539, %r668, %r633, %r670;
	// end inline asm
	add.s32 	%r671, %r629, 8;
	setp.gt.s32 	%p31, %r671, %r633;
	@%p31 bra 	$L__BB3_103;
	shl.b32 	%r672, %r1539, 6;
	add.s32 	%r673, %r666, %r672;
	shr.u32 	%r674, %r1539, 2;
	add.s32 	%r675, %r673, %r674;
	add.s32 	%r676, %r675, 2135587861;
	xor.b32  	%r1539, %r676, %r1539;
$L__BB3_103:
	mov.b32 	%r679, 16;
	mov.b32 	%r681, -1;
	// begin inline asm
	shfl.sync.down.b32 %r677, %r1539, %r679, %r633, %r681;
	// end inline asm
	add.s32 	%r682, %r629, 16;
	setp.gt.s32 	%p32, %r682, %r633;
	@%p32 bra 	$L__BB3_105;
	shl.b32 	%r683, %r1539, 6;
	add.s32 	%r684, %r677, %r683;
	shr.u32 	%r685, %r1539, 2;
	add.s32 	%r686, %r684, %r685;
	add.s32 	%r687, %r686, 2135587861;
	xor.b32  	%r1539, %r687, %r1539;
$L__BB3_105:
	setp.ne.s32 	%p33, %r629, 0;
	@%p33 bra 	$L__BB3_107;
	shr.u32 	%r688, %r112, 3;
	and.b32  	%r689, %r688, 124;
	mov.u32 	%r690, _ZZN3cub18CUB_300001_SM_10006detail6reduce28DeviceReduceSingleTileKernelINS2_10policy_hubIjj11HashCombineE10Policy1000EPjPiiS5_ijN4cuda3std3__410__identityEEEvT0_T1_T2_T3_T4_T6_E12temp_storage;
	add.s32 	%r691, %r690, %r689;
	st.shared.u32 	[%r691+8], %r1539;
$L__BB3_107:
	bar.sync 	0;
	setp.ne.s32 	%p34, %r112, 0;
	setp.lt.s32 	%p35, %r224, 33;
	or.pred  	%p36, %p34, %p35;
	@%p36 bra 	$L__BB3_140;
	ld.shared.u32 	%r692, [_ZZN3cub18CUB_300001_SM_10006detail6reduce28DeviceReduceSingleTileKernelINS2_10policy_hubIjj11HashCombineE10Policy1000EPjPiiS5_ijN4cuda3std3__410__identityEEEvT0_T1_T2_T3_T4_T6_E12temp_storage+12];
	shl.b32 	%r693, %r1539, 6;
	shr.u32 	%r694, %r1539, 2;
	add.s32 	%r695, %r693, %r694;
	add.s32 	%r696, %r695, %r692;
	add.s32 	%r697, %r696, 2135587861;
	xor.b32  	%r1539, %r697, %r1539;
	setp.lt.u32 	%p37, %r224, 65;
	@%p37 bra 	$L__BB3_140;
	ld.shared.u32 	%r698, [_ZZN3cub18CUB_300001_SM_10006detail6reduce28DeviceReduceSingleTileKernelINS2_10policy_hubIjj11HashCombineE10Policy1000EPjPiiS5_ijN4cuda3std3__410__identityEEEvT0_T1_T2_T3_T4_T6_E12temp_storage+16];
	shl.b32 	%r699, %r1539, 6;
	shr.u32 	%r700, %r1539, 2;
	add.s32 	%r701, %r699, %r700;
	add.s32 	%r702, %r701, %r698;
	add.s32 	%r703, %r702, 2135587861;
	xor.b32  	%r1539, %r703, %r1539;
	setp.lt.u32 	%p38, %r224, 97;
	@%p38 bra 	$L__BB3_140;
	ld.shared.u32 	%r704, [_ZZN3cub18CUB_300001_SM_10006detail6reduce28DeviceReduceSingleTileKernelINS2_10policy_hubIjj11HashCombineE10Policy1000EPjPiiS5_ijN4cuda3std3__410__identityEEEvT0_T1_T2_T3_T4_T6_E12temp_storage+20];
	shl.b32 	%r705, %r1539, 6;
	shr.u32 	%r706, %r1539, 2;
	add.s32 	%r707, %r705, %r706;
	add.s32 	%r708, %r707, %r704;
	add.s32 	%r709, %r708, 2135587861;
	xor.b32  	%r1539, %r709, %r1539;
	setp.lt.u32 	%p39, %r224, 129;
	@%p39 bra 	$L__BB3_140;
	ld.shared.u32 	%r710, [_ZZN3cub18CUB_300001_SM_10006detail6reduce28DeviceReduceSingleTileKernelINS2_10policy_hubIjj11HashCombineE10Policy1000EPjPiiS5_ijN4cuda3std3__410__identityEEEvT0_T1_T2_T3_T4_T6_E12temp_storage+24];
	shl.b32 	%r711, %r1539, 6;
	shr.u32 	%r712, %r1539, 2;
	add.s32 	%r713, %r711, %r712;
	add.s32 	%r714, %r713, %r710;
	add.s32 	%r715, %r714, 2135587861;
	xor.b32  	%r1539, %r715, %r1539;
	setp.lt.u32 	%p40, %r224, 161;
	@%p40 bra 	$L__BB3_140;
	ld.shared.u32 	%r716, [_ZZN3cub18CUB_300001_SM_10006detail6reduce28DeviceReduceSingleTileKernelINS2_10policy_hubIjj11HashCombineE10Policy1000EPjPiiS5_ijN4cuda3std3__410__identityEEEvT0_T1_T2_T3_T4_T6_E12temp_storage+28];
	shl.b32 	%r717, %r1539, 6;
	shr.u32 	%r718, %r1539, 2;
	add.s32 	%r719, %r717, %r718;
	add.s32 	%r720, %r719, %r716;
	add.s32 	%r721, %r720, 2135587861;
	xor.b32  	%r1539, %r721, %r1539;
	setp.lt.u32 	%p41, %r224, 193;
	@%p41 bra 	$L__BB3_140;
	ld.shared.u32 	%r722, [_ZZN3cub18CUB_300001_SM_10006detail6reduce28DeviceReduceSingleTileKernelINS2_10policy_hubIjj11HashCombineE10Policy1000EPjPiiS5_ijN4cuda3std3__410__identityEEEvT0_T1_T2_T3_T4_T6_E12temp_storage+32];
	shl.b32 	%r723, %r1539, 6;
	shr.u32 	%r724, %r1539, 2;
	add.s32 	%r725, %r723, %r724;
	add.s32 	%r726, %r725, %r722;
	add.s32 	%r727, %r726, 2135587861;
	xor.b32  	%r1539, %r727, %r1539;
	setp.lt.u32 	%p42, %r224, 225;
	@%p42 bra 	$L__BB3_140;
	ld.shared.u32 	%r728, [_ZZN3cub18CUB_300001_SM_10006detail6reduce28DeviceReduceSingleTileKernelINS2_10policy_hubIjj11HashCombineE10Policy1000EPjPiiS5_ijN4cuda3std3__410__identityEEEvT0_T1_T2_T3_T4_T6_E12temp_storage+36];
	shl.b32 	%r729, %r1539, 6;
	shr.u32 	%r730, %r1539, 2;
	add.s32 	%r731, %r729, %r730;
	add.s32 	%r732, %r731, %r728;
	add.s32 	%r733, %r732, 2135587861;
	xor.b32  	%r1539, %r733, %r1539;
	bra.uni 	$L__BB3_140;
$L__BB3_115:
	mov.u32 	%r174, %tid.x;
	mul.wide.u32 	%rd35, %r174, 4;
	add.s64 	%rd19, %rd16, %rd35;
	// begin inline asm
	ld.global.nc.u32 %r226, [%rd19];
	// end inline asm
	add.s64 	%rd20, %rd19, 1024;
	// begin inline asm
	ld.global.nc.u32 %r227, [%rd20];
	// end inline asm
	add.s64 	%rd21, %rd19, 2048;
	// begin inline asm
	ld.global.nc.u32 %r228, [%rd21];
	// end inline asm
	add.s64 	%rd22, %rd19, 3072;
	// begin inline asm
	ld.global.nc.u32 %r229, [%rd22];
	// end inline asm
	add.s64 	%rd23, %rd19, 4096;
	// begin inline asm
	ld.global.nc.u32 %r230, [%rd23];
	// end inline asm
	add.s64 	%rd24, %rd19, 5120;
	// begin inline asm
	ld.global.nc.u32 %r231, [%rd24];
	// end inline asm
	add.s64 	%rd25, %rd19, 6144;
	// begin inline asm
	ld.global.nc.u32 %r232, [%rd25];
	// end inline asm
	add.s64 	%rd26, %rd19, 7168;
	// begin inline asm
	ld.global.nc.u32 %r233, [%rd26];
	// end inline asm
	add.s64 	%rd27, %rd19, 8192;
	// begin inline asm
	ld.global.nc.u32 %r234, [%rd27];
	// end inline asm
	add.s64 	%rd28, %rd19, 9216;
	// begin inline asm
	ld.global.nc.u32 %r235, [%rd28];
	// end inline asm
	add.s64 	%rd29, %rd19, 10240;
	// begin inline asm
	ld.global.nc.u32 %r236, [%rd29];
	// end inline asm
	add.s64 	%rd30, %rd19, 11264;
	// begin inline asm
	ld.global.nc.u32 %r237, [%rd30];
	// end inline asm
	add.s64 	%rd31, %rd19, 12288;
	// begin inline asm
	ld.global.nc.u32 %r238, [%rd31];
	// end inline asm
	add.s64 	%rd32, %rd19, 13312;
	// begin inline asm
	ld.global.nc.u32 %r239, [%rd32];
	// end inline asm
	add.s64 	%rd33, %rd19, 14336;
	// begin inline asm
	ld.global.nc.u32 %r240, [%rd33];
	// end inline asm
	add.s64 	%rd34, %rd19, 15360;
	// begin inline asm
	ld.global.nc.u32 %r241, [%rd34];
	// end inline asm
	shl.b32 	%r243, %r226, 6;
	shr.u32 	%r244, %r226, 2;
	add.s32 	%r245, %r243, %r244;
	add.s32 	%r246, %r245, %r227;
	add.s32 	%r247, %r246, 2135587861;
	xor.b32  	%r248, %r247, %r226;
	shl.b32 	%r249, %r248, 6;
	shr.u32 	%r250, %r248, 2;
	add.s32 	%r251, %r249, %r250;
	add.s32 	%r252, %r251, %r228;
	add.s32 	%r253, %r252, 2135587861;
	xor.b32  	%r254, %r253, %r248;
	shl.b32 	%r255, %r254, 6;
	shr.u32 	%r256, %r254, 2;
	add.s32 	%r257, %r255, %r256;
	add.s32 	%r258, %r257, %r229;
	add.s32 	%r259, %r258, 2135587861;
	xor.b32  	%r260, %r259, %r254;
	shl.b32 	%r261, %r260, 6;
	shr.u32 	%r262, %r260, 2;
	add.s32 	%r263, %r261, %r262;
	add.s32 	%r264, %r263, %r230;
	add.s32 	%r265, %r264, 2135587861;
	xor.b32  	%r266, %r265, %r260;
	shl.b32 	%r267, %r266, 6;
	shr.u32 	%r268, %r266, 2;
	add.s32 	%r269, %r267, %r268;
	add.s32 	%r270, %r269, %r231;
	add.s32 	%r271, %r270, 2135587861;
	xor.b32  	%r272, %r271, %r266;
	shl.b32 	%r273, %r272, 6;
	shr.u32 	%r274, %r272, 2;
	add.s32 	%r275, %r273, %r274;
	add.s32 	%r276, %r275, %r232;
	add.s32 	%r277, %r276, 2135587861;
	xor.b32  	%r278, %r277, %r272;
	shl.b32 	%r279, %r278, 6;
	shr.u32 	%r280, %r278, 2;
	add.s32 	%r281, %r279, %r280;
	add.s32 	%r282, %r281, %r233;
	add.s32 	%r283, %r282, 2135587861;
	xor.b32  	%r284, %r283, %r278;
	shl.b32 	%r285, %r284, 6;
	shr.u32 	%r286, %r284, 2;
	add.s32 	%r287, %r285, %r286;
	add.s32 	%r288, %r287, %r234;
	add.s32 	%r289, %r288, 2135587861;
	xor.b32  	%r290, %r289, %r284;
	shl.b32 	%r291, %r290, 6;
	shr.u32 	%r292, %r290, 2;
	add.s32 	%r293, %r291, %r292;
	add.s32 	%r294, %r293, %r235;
	add.s32 	%r295, %r294, 2135587861;
	xor.b32  	%r296, %r295, %r290;
	shl.b32 	%r297, %r296, 6;
	shr.u32 	%r298, %r296, 2;
	add.s32 	%r299, %r297, %r298;
	add.s32 	%r300, %r299, %r236;
	add.s32 	%r301, %r300, 2135587861;
	xor.b32  	%r302, %r301, %r296;
	shl.b32 	%r303, %r302, 6;
	shr.u32 	%r304, %r302, 2;
	add.s32 	%r305, %r303, %r304;
	add.s32 	%r306, %r305, %r237;
	add.s32 	%r307, %r306, 2135587861;
	xor.b32  	%r308, %r307, %r302;
	shl.b32 	%r309, %r308, 6;
	shr.u32 	%r310, %r308, 2;
	add.s32 	%r311, %r309, %r310;
	add.s32 	%r312, %r311, %r238;
	add.s32 	%r313, %r312, 2135587861;
	xor.b32  	%r314, %r313, %r308;
	shl.b32 	%r315, %r314, 6;
	shr.u32 	%r316, %r314, 2;
	add.s32 	%r317, %r315, %r316;
	add.s32 	%r318, %r317, %r239;
	add.s32 	%r319, %r318, 2135587861;
	xor.b32  	%r320, %r319, %r314;
	shl.b32 	%r321, %r320, 6;
	shr.u32 	%r322, %r320, 2;
	add.s32 	%r323, %r321, %r322;
	add.s32 	%r324, %r323, %r240;
	add.s32 	%r325, %r324, 2135587861;
	xor.b32  	%r326, %r325, %r320;
	shl.b32 	%r327, %r326, 6;
	shr.u32 	%r328, %r326, 2;
	add.s32 	%r329, %r327, %r328;
	add.s32 	%r330, %r329, %r241;
	add.s32 	%r331, %r330, 2135587861;
	xor.b32  	%r1539, %r331, %r326;
	setp.lt.u32 	%p4, %r224, 8192;
	mov.b32 	%r1521, 4096;
	@%p4 bra 	$L__BB3_119;
	add.s32 	%r176, %r224, -4096;
	mov.b32 	%r1521, 4096;
$L__BB3_117:
	mul.wide.s32 	%rd52, %r1521, 4;
	add.s64 	%rd36, %rd19, %rd52;
	// begin inline asm
	ld.global.nc.u32 %r333, [%rd36];
	// end inline asm
	add.s64 	%rd37, %rd36, 1024;
	// begin inline asm
	ld.global.nc.u32 %r334, [%rd37];
	// end inline asm
	add.s64 	%rd38, %rd36, 2048;
	// begin inline asm
	ld.global.nc.u32 %r335, [%rd38];
	// end inline asm
	add.s64 	%rd39, %rd36, 3072;
	// begin inline asm
	ld.global.nc.u32 %r336, [%rd39];
	// end inline asm
	add.s64 	%rd40, %rd36, 4096;
	// begin inline asm
	ld.global.nc.u32 %r337, [%rd40];
	// end inline asm
	add.s64 	%rd41, %rd36, 5120;
	// begin inline asm
	ld.global.nc.u32 %r338, [%rd41];
	// end inline asm
	add.s64 	%rd42, %rd36, 6144;
	// begin inline asm
	ld.global.nc.u32 %r339, [%rd42];
	// end inline asm
	add.s64 	%rd43, %rd36, 7168;
	// begin inline asm
	ld.global.nc.u32 %r340, [%rd43];
	// end inline asm
	add.s64 	%rd44, %rd36, 8192;
	// begin inline asm
	ld.global.nc.u32 %r341, [%rd44];
	// end inline asm
	add.s64 	%rd45, %rd36, 9216;
	// begin inline asm
	ld.global.nc.u32 %r342, [%rd45];
	// end inline asm
	add.s64 	%rd46, %rd36, 10240;
	// begin inline asm
	ld.global.nc.u32 %r343, [%rd46];
	// end inline asm
	add.s64 	%rd47, %rd36, 11264;
	// begin inline asm
	ld.global.nc.u32 %r344, [%rd47];
	// end inline asm
	add.s64 	%rd48, %rd36, 12288;
	// begin inline asm
	ld.global.nc.u32 %r345, [%rd48];
	// end inline asm
	add.s64 	%rd49, %rd36, 13312;
	// begin inline asm
	ld.global.nc.u32 %r346, [%rd49];
	// end inline asm
	add.s64 	%rd50, %rd36, 14336;
	// begin inline asm
	ld.global.nc.u32 %r347, [%rd50];
	// end inline asm
	add.s64 	%rd51, %rd36, 15360;
	// begin inline asm
	ld.global.nc.u32 %r348, [%rd51];
	// end inline asm
	shl.b32 	%r349, %r1539, 6;
	shr.u32 	%r350, %r1539, 2;
	add.s32 	%r351, %r349, %r350;
	add.s32 	%r352, %r351, %r333;
	add.s32 	%r353, %r352, 2135587861;
	xor.b32  	%r354, %r353, %r1539;
	shl.b32 	%r355, %r354, 6;
	shr.u32 	%r356, %r354, 2;
	add.s32 	%r357, %r355, %r356;
	add.s32 	%r358, %r357, %r334;
	add.s32 	%r359, %r358, 2135587861;
	xor.b32  	%r360, %r359, %r354;
	shl.b32 	%r361, %r360, 6;
	shr.u32 	%r362, %r360, 2;
	add.s32 	%r363, %r361, %r362;
	add.s32 	%r364, %r363, %r335;
	add.s32 	%r365, %r364, 2135587861;
	xor.b32  	%r366, %r365, %r360;
	shl.b32 	%r367, %r366, 6;
	shr.u32 	%r368, %r366, 2;
	add.s32 	%r369, %r367, %r368;
	add.s32 	%r370, %r369, %r336;
	add.s32 	%r371, %r370, 2135587861;
	xor.b32  	%r372, %r371, %r366;
	shl.b32 	%r373, %r372, 6;
	shr.u32 	%r374, %r372, 2;
	add.s32 	%r375, %r373, %r374;
	add.s32 	%r376, %r375, %r337;
	add.s32 	%r377, %r376, 2135587861;
	xor.b32  	%r378, %r377, %r372;
	shl.b32 	%r379, %r378, 6;
	shr.u32 	%r380, %r378, 2;
	add.s32 	%r381, %r379, %r380;
	add.s32 	%r382, %r381, %r338;
	add.s32 	%r383, %r382, 2135587861;
	xor.b32  	%r384, %r383, %r378;
	shl.b32 	%r385, %r384, 6;
	shr.u32 	%r386, %r384, 2;
	add.s32 	%r387, %r385, %r386;
	add.s32 	%r388, %r387, %r339;
	add.s32 	%r389, %r388, 2135587861;
	xor.b32  	%r390, %r389, %r384;
	shl.b32 	%r391, %r390, 6;
	shr.u32 	%r392, %r390, 2;
	add.s32 	%r393, %r391, %r392;
	add.s32 	%r394, %r393, %r340;
	add.s32 	%r395, %r394, 2135587861;
	xor.b32  	%r396, %r395, %r390;
	shl.b32 	%r397, %r396, 6;
	shr.u32 	%r398, %r396, 2;
	add.s32 	%r399, %r397, %r398;
	add.s32 	%r400, %r399, %r341;
	add.s32 	%r401, %r400, 2135587861;
	xor.b32  	%r402, %r401, %r396;
	shl.b32 	%r403, %r402, 6;
	shr.u32 	%r404, %r402, 2;
	add.s32 	%r405, %r403, %r404;
	add.s32 	%r406, %r405, %r342;
	add.s32 	%r407, %r406, 2135587861;
	xor.b32  	%r408, %r407, %r402;
	shl.b32 	%r409, %r408, 6;
	shr.u32 	%r410, %r408, 2;
	add.s32 	%r411, %r409, %r410;
	add.s32 	%r412, %r411, %r343;
	add.s32 	%r413, %r412, 2135587861;
	xor.b32  	%r414, %r413, %r408;
	shl.b32 	%r415, %r414, 6;
	shr.u32 	%r416, %r414, 2;
	add.s32 	%r417, %r415, %r416;
	add.s32 	%r418, %r417, %r344;
	add.s32 	%r419, %r418, 2135587861;
	xor.b32  	%r420, %r419, %r414;
	shl.b32 	%r421, %r420, 6;
	shr.u32 	%r422, %r420, 2;
	add.s32 	%r423, %r421, %r422;
	add.s32 	%r424, %r423, %r345;
	add.s32 	%r425, %r424, 2135587861;
	xor.b32  	%r426, %r425, %r420;
	shl.b32 	%r427, %r426, 6;
	shr.u32 	%r428, %r426, 2;
	add.s32 	%r429, %r427, %r428;
	add.s32 	%r430, %r429, %r346;
	add.s32 	%r431, %r430, 2135587861;
	xor.b32  	%r432, %r431, %r426;
	shl.b32 	%r433, %r432, 6;
	shr.u32 	%r434, %r432, 2;
	add.s32 	%r435, %r433, %r434;
	add.s32 	%r436, %r435, %r347;
	add.s32 	%r437, %r436, 2135587861;
	xor.b32  	%r438, %r437, %r432;
	shl.b32 	%r439, %r438, 6;
	shr.u32 	%r440, %r438, 2;
	add.s32 	%r441, %r439, %r440;
	add.s32 	%r442, %r441, %r348;
	add.s32 	%r443, %r442, 2135587861;
	xor.b32  	%r1539, %r443, %r438;
	sub.s32 	%r444, %r224, %r1521;
	setp.lt.s32 	%p5, %r444, 4096;
	@%p5 bra 	$L__BB3_127;
	add.s32 	%r1521, %r1521, 4096;
	setp.le.s32 	%p6, %r1521, %r176;
	@%p6 bra 	$L__BB3_117;
$L__BB3_119:
	setp.le.s32 	%p7, %r224, %r1521;
	@%p7 bra 	$L__BB3_127;
	sub.s32 	%r183, %r224, %r1521;
	setp.ge.s32 	%p8, %r174, %r183;
	@%p8 bra 	$L__BB3_127;
	not.b32 	%r446, %r174;
	add.s32 	%r447, %r224, %r446;
	sub.s32 	%r184, %r447, %r1521;
	and.b32  	%r448, %r184, 768;
	setp.eq.s32 	%p9, %r448, 768;
	mov.u32 	%r1527, %r174;
	@%p9 bra 	$L__BB3_124;
	add.s32 	%r1524, %r174, %r1521;
	shr.u32 	%r449, %r184, 8;
	add.s32 	%r450, %r449, 1;
	and.b32  	%r451, %r450, 3;
	neg.s32 	%r1523, %r451;
	mov.u32 	%r1527, %r174;
$L__BB3_123:
	.pragma "nounroll";
	mul.wide.u32 	%rd54, %r1524, 4;
	add.s64 	%rd53, %rd16, %rd54;
	// begin inline asm
	ld.global.nc.u32 %r452, [%rd53];
	// end inline asm
	shl.b32 	%r453, %r1539, 6;
	shr.u32 	%r454, %r1539, 2;
	add.s32 	%r455, %r453, %r454;
	add.s32 	%r456, %r455, %r452;
	add.s32 	%r457, %r456, 2135587861;
	xor.b32  	%r1539, %r457, %r1539;
	add.s32 	%r1527, %r1527, 256;
	add.s32 	%r1524, %r1524, 256;
	add.s32 	%r1523, %r1523, 1;
	setp.ne.s32 	%p10, %r1523, 0;
	@%p10 bra 	$L__BB3_123;
$L__BB3_124:
	setp.lt.u32 	%p11, %r184, 768;
	@%p11 bra 	$L__BB3_127;
	cvt.u64.u32 	%rd55, %r1527;
	cvt.u64.u32 	%rd56, %r1521;
	add.s64 	%rd57, %rd55, %rd56;
	shl.b64 	%rd58, %rd57, 2;
	add.s64 	%rd59, %rd58, %rd16;
	add.s64 	%rd124, %rd59, 3072;
	add.s32 	%r1530, %r1527, %r1521;
$L__BB3_126:
	mul.wide.u32 	%rd64, %r1530, 4;
	add.s64 	%rd60, %rd16, %rd64;
	// begin inline asm
	ld.global.nc.u32 %r458, [%rd60];
	// end inline asm
	shl.b32 	%r462, %r1539, 6;
	shr.u32 	%r463, %r1539, 2;
	add.s32 	%r464, %r462, %r463;
	add.s32 	%r465, %r464, %r458;
	add.s32 	%r466, %r465, 2135587861;
	xor.b32  	%r467, %r466, %r1539;
	add.s64 	%rd61, %rd124, -2048;
	// begin inline asm
	ld.global.nc.u32 %r459, [%rd61];
	// end inline asm
	shl.b32 	%r468, %r467, 6;
	shr.u32 	%r469, %r467, 2;
	add.s32 	%r470, %r468, %r469;
	add.s32 	%r471, %r470, %r459;
	add.s32 	%r472, %r471, 2135587861;
	xor.b32  	%r473, %r472, %r467;
	add.s64 	%rd62, %rd124, -1024;
	// begin inline asm
	ld.global.nc.u32 %r460, [%rd62];
	// end inline asm
	shl.b32 	%r474, %r473, 6;
	shr.u32 	%r475, %r473, 2;
	add.s32 	%r476, %r474, %r475;
	add.s32 	%r477, %r476, %r460;
	add.s32 	%r478, %r477, 2135587861;
	xor.b32  	%r479, %r478, %r473;
	// begin inline asm
	ld.global.nc.u32 %r461, [%rd124];
	// end inline asm
	shl.b32 	%r480, %r479, 6;
	shr.u32 	%r481, %r479, 2;
	add.s32 	%r482, %r480, %r481;
	add.s32 	%r483, %r482, %r461;
	add.s32 	%r484, %r483, 2135587861;
	xor.b32  	%r1539, %r484, %r479;
	add.s32 	%r1527, %r1527, 1024;
	add.s64 	%rd124, %rd124, 4096;
	add.s32 	%r1530, %r1530, 1024;
	setp.lt.s32 	%p12, %r1527, %r183;
	@%p12 bra 	$L__BB3_126;
$L__BB3_127:
	// begin inline asm
	mov.u32 %r485, %laneid;
	// end inline asm
	mov.b32 	%r488, 1;
	mov.b32 	%r489, 31;
	mov.b32 	%r490, -1;
	// begin inline asm
	shfl.sync.down.b32 %r486, %r1539, %r488, %r489, %r490;
	// end inline asm
	setp.gt.s32 	%p13, %r485, 30;
	@%p13 bra 	$L__BB3_129;
	shl.b32 	%r491, %r1539, 6;
	shr.u32 	%r492, %r1539, 2;
	add.s32 	%r493, %r491, %r492;
	add.s32 	%r494, %r493, %r486;
	add.s32 	%r495, %r494, 2135587861;
	xor.b32  	%r1539, %r495, %r1539;
$L__BB3_129:
	mov.b32 	%r498, 2;
	mov.b32 	%r499, 31;
	mov.b32 	%r500, -1;
	// begin inline asm
	shfl.sync.down.b32 %r496, %r1539, %r498, %r499, %r500;
	// end inline asm
	setp.gt.s32 	%p14, %r485, 29;
	@%p14 bra 	$L__BB3_131;
	shl.b32 	%r501, %r1539, 6;
	add.s32 	%r502, %r496, %r501;
	shr.u32 	%r503, %r1539, 2;
	add.s32 	%r504, %r502, %r503;
	add.s32 	%r505, %r504, 2135587861;
	xor.b32  	%r1539, %r505, %r1539;
$L__BB3_131:
	mov.b32 	%r508, 4;
	mov.b32 	%r509, 31;
	mov.b32 	%r510, -1;
	// begin inline asm
	shfl.sync.down.b32 %r506, %r1539, %r508, %r509, %r510;
	// end inline asm
	setp.gt.s32 	%p15, %r485, 27;
	@%p15 bra 	$L__BB3_133;
	shl.b32 	%r511, %r1539, 6;
	add.s32 	%r512, %r506, %r511;
	shr.u32 	%r513, %r1539, 2;
	add.s32 	%r514, %r512, %r513;
	add.s32 	%r515, %r514, 2135587861;
	xor.b32  	%r1539, %r515, %r1539;
$L__BB3_133:
	mov.b32 	%r518, 8;
	mov.b32 	%r519, 31;
	mov.b32 	%r520, -1;
	// begin inline asm
	shfl.sync.down.b32 %r516, %r1539, %r518, %r519, %r520;
	// end inline asm
	setp.gt.s32 	%p16, %r485, 23;
	@%p16 bra 	$L__BB3_135;
	shl.b32 	%r521, %r1539, 6;
	add.s32 	%r522, %r516, %r521;
	shr.u32 	%r523, %r1539, 2;
	add.s32 	%r524, %r522, %r523;
	add.s32 	%r525, %r524, 2135587861;
	xor.b32  	%r1539, %r525, %r1539;
$L__BB3_135:
	mov.b32 	%r528, 16;
	mov.b32 	%r529, 31;
	mov.b32 	%r530, -1;
	// begin inline asm
	shfl.sync.down.b32 %r526, %r1539, %r528, %r529, %r530;
	// end inline asm
	setp.gt.s32 	%p17, %r485, 15;
	@%p17 bra 	$L__BB3_138;
	shl.b32 	%r531, %r1539, 6;
	add.s32 	%r532, %r526, %r531;
	shr.u32 	%r533, %r1539, 2;
	add.s32 	%r534, %r532, %r533;
	add.s32 	%r535, %r534, 2135587861;
	xor.b32  	%r1539, %r535, %r1539;
	setp.ne.s32 	%p18, %r485, 0;
	@%p18 bra 	$L__BB3_138;
	shr.u32 	%r536, %r174, 3;
	and.b32  	%r537, %r536, 124;
	mov.u32 	%r538, _ZZN3cub18CUB_300001_SM_10006detail6reduce28DeviceReduceSingleTileKernelINS2_10policy_hubIjj11HashCombineE10Policy1000EPjPiiS5_ijN4cuda3std3__410__identityEEEvT0_T1_T2_T3_T4_T6_E12temp_storage;
	add.s32 	%r539, %r538, %r537;
	st.shared.u32 	[%r539+8], %r1539;
$L__BB3_138:
	bar.sync 	0;
	setp.ne.s32 	%p19, %r174, 0;
	@%p19 bra 	$L__BB3_140;
	ld.shared.u32 	%r540, [_ZZN3cub18CUB_300001_SM_10006detail6reduce28DeviceReduceSingleTileKernelINS2_10policy_hubIjj11HashCombineE10Policy1000EPjPiiS5_ijN4cuda3std3__410__identityEEEvT0_T1_T2_T3_T4_T6_E12temp_storage+12];
	shl.b32 	%r541, %r1539, 6;
	shr.u32 	%r542, %r1539, 2;
	add.s32 	%r543, %r541, %r542;
	add.s32 	%r544, %r543, %r540;
	add.s32 	%r545, %r544, 2135587861;
	xor.b32  	%r546, %r545, %r1539;
	ld.shared.u32 	%r547, [_ZZN3cub18CUB_300001_SM_10006detail6reduce28DeviceReduceSingleTileKernelINS2_10policy_hubIjj11HashCombineE10Policy1000EPjPiiS5_ijN4cuda3std3__410__identityEEEvT0_T1_T2_T3_T4_T6_E12temp_storage+16];
	shl.b32 	%r548, %r546, 6;
	add.s32 	%r549, %r547, %r548;
	shr.u32 	%r550, %r546, 2;
	add.s32 	%r551, %r549, %r550;
	add.s32 	%r552, %r551, 2135587861;
	xor.b32  	%r553, %r552, %r546;
	ld.shared.u32 	%r554, [_ZZN3cub18CUB_300001_SM_10006detail6reduce28DeviceReduceSingleTileKernelINS2_10policy_hubIjj11HashCombineE10Policy1000EPjPiiS5_ijN4cuda3std3__410__identityEEEvT0_T1_T2_T3_T4_T6_E12temp_storage+20];
	shl.b32 	%r555, %r553, 6;
	add.s32 	%r556, %r554, %r555;
	shr.u32 	%r557, %r553, 2;
	add.s32 	%r558, %r556, %r557;
	add.s32 	%r559, %r558, 2135587861;
	xor.b32  	%r560, %r559, %r553;
	ld.shared.u32 	%r561, [_ZZN3cub18CUB_300001_SM_10006detail6reduce28DeviceReduceSingleTileKernelINS2_10policy_hubIjj11HashCombineE10Policy1000EPjPiiS5_ijN4cuda3std3__410__identityEEEvT0_T1_T2_T3_T4_T6_E12temp_storage+24];
	shl.b32 	%r562, %r560, 6;
	add.s32 	%r563, %r561, %r562;
	shr.u32 	%r564, %r560, 2;
	add.s32 	%r565, %r563, %r564;
	add.s32 	%r566, %r565, 2135587861;
	xor.b32  	%r567, %r566, %r560;
	ld.shared.u32 	%r568, [_ZZN3cub18CUB_300001_SM_10006detail6reduce28DeviceReduceSingleTileKernelINS2_10policy_hubIjj11HashCombineE10Policy1000EPjPiiS5_ijN4cuda3std3__410__identityEEEvT0_T1_T2_T3_T4_T6_E12temp_storage+28];
	shl.b32 	%r569, %r567, 6;
	add.s32 	%r570, %r568, %r569;
	shr.u32 	%r571, %r567, 2;
	add.s32 	%r572, %r570, %r571;
	add.s32 	%r573, %r572, 2135587861;
	xor.b32  	%r574, %r573, %r567;
	ld.shared.u32 	%r575, [_ZZN3cub18CUB_300001_SM_10006detail6reduce28DeviceReduceSingleTileKernelINS2_10policy_hubIjj11HashCombineE10Policy1000EPjPiiS5_ijN4cuda3std3__410__identityEEEvT0_T1_T2_T3_T4_T6_E12temp_storage+32];
	shl.b32 	%r576, %r574, 6;
	add.s32 	%r577, %r575, %r576;
	shr.u32 	%r578, %r574, 2;
	add.s32 	%r579, %r577, %r578;
	add.s32 	%r580, %r579, 2135587861;
	xor.b32  	%r581, %r580, %r574;
	ld.shared.u32 	%r582, [_ZZN3cub18CUB_300001_SM_10006detail6reduce28DeviceReduceSingleTileKernelINS2_10policy_hubIjj11HashCombineE10Policy1000EPjPiiS5_ijN4cuda3std3__410__identityEEEvT0_T1_T2_T3_T4_T6_E12temp_storage+36];
	shl.b32 	%r583, %r581, 6;
	add.s32 	%r584, %r582, %r583;
	shr.u32 	%r585, %r581, 2;
	add.s32 	%r586, %r584, %r585;
	add.s32 	%r587, %r586, 2135587861;
	xor.b32  	%r1539, %r587, %r581;
$L__BB3_140:
	mov.u32 	%r1449, %tid.x;
	setp.ne.s32 	%p97, %r1449, 0;
	@%p97 bra 	$L__BB3_142;
	shl.b32 	%r1450, %r225, 6;
	shr.u32 	%r1451, %r225, 2;
	add.s32 	%r1452, %r1450, %r1451;
	add.s32 	%r1453, %r1452, %r1539;
	add.s32 	%r1454, %r1453, 2135587861;
	xor.b32  	%r1455, %r1454, %r225;
	st.global.u32 	[%rd1], %r1455;
$L__BB3_142:
	ret;

}
	// .globl	_ZN3cub18CUB_300001_SM_10006detail6reduce28DeviceReduceSingleTileKernelINS2_10policy_hubIjy11HashCombineE10Policy1000EN6thrust24THRUST_300001_SM_1000_NS10device_ptrIKjEEPiyS5_ijN4cuda3std3__410__identityEEEvT0_T1_T2_T3_T4_T6_
.visible .entry _ZN3cub18CUB_300001_SM_10006detail6reduce28DeviceReduceSingleTileKernelINS2_10policy_hubIjy11HashCombineE10Policy1000EN6thrust24THRUST_300001_SM_1000_NS10device_ptrIKjEEPiyS5_ijN4cuda3std3__410__identityEEEvT0_T1_T2_T3_T4_T6_(
	.param .align 8 .b8 _ZN3cub18CUB_300001_SM_10006detail6reduce28DeviceReduceSingleTileKernelINS2_10policy_hubIjy11HashCombineE10Policy1000EN6thrust24THRUST_300001_SM_1000_NS10device_ptrIKjEEPiyS5_ijN4cuda3std3__410__identityEEEvT0_T1_T2_T3_T4_T6__param_0[8],
	.param .u64 .ptr .align 1 _ZN3cub18CUB_300001_SM_10006detail6reduce28DeviceReduceSingleTileKernelINS2_10policy_hubIjy11HashCombineE10Policy1000EN6thrust24THRUST_300001_SM_1000_NS10device_ptrIKjEEPiyS5_ijN4cuda3std3__410__identityEEEvT0_T1_T2_T3_T4_T6__param_1,
	.param .u64 _ZN3cub18CUB_300001_SM_10006detail6reduce28DeviceReduceSingleTileKernelINS2_10policy_hubIjy11HashCombineE10Policy1000EN6thrust24THRUST_300001_SM_1000_NS10device_ptrIKjEEPiyS5_ijN4cuda3std3__410__identityEEEvT0_T1_T2_T3_T4_T6__param_2,
	.param .align 1 .b8 _ZN3cub18CUB_300001_SM_10006detail6reduce28DeviceReduceSingleTileKernelINS2_10policy_hubIjy11HashCombineE10Policy1000EN6thrust24THRUST_300001_SM_1000_NS10device_ptrIKjEEPiyS5_ijN4cuda3std3__410__identityEEEvT0_T1_T2_T3_T4_T6__param_3[1],
	.param .u32 _ZN3cub18CUB_300001_SM_10006detail6reduce28DeviceReduceSingleTileKernelINS2_10policy_hubIjy11HashCombineE10Policy1000EN6thrust24THRUST_300001_SM_1000_NS10device_ptrIKjEEPiyS5_ijN4cuda3std3__410__identityEEEvT0_T1_T2_T3_T4_T6__param_4,
	.param .align 1 .b8 _ZN3cub18CUB_300001_SM_10006detail6reduce28DeviceReduceSingleTileKernelINS2_10policy_hubIjy11HashCombineE10Policy1000EN6thrust24THRUST_300001_SM_1000_NS10device_ptrIKjEEPiyS5_ijN4cuda3std3__410__identityEEEvT0_T1_T2_T3_T4_T6__param_5[1]
)
.maxntid 256
.minnctapersm 1
{
	.reg .pred 	%p<59>;
	.reg .b32 	%r<1036>;
	.reg .b64 	%rd<53>;
	// demoted variable
	.shared .align 4 .b8 _ZZN3cub18CUB_300001_SM_10006detail6reduce28DeviceReduceSingleTileKernelINS2_10policy_hubIjy11HashCombineE10Policy1000EN6thrust24THRUST_300001_SM_1000_NS10device_ptrIKjEEPiyS5_ijN4cuda3std3__410__identityEEEvT0_T1_T2_T3_T4_T6_E12temp_storage[44];
	ld.param.u64 	%rd15, [_ZN3cub18CUB_300001_SM_10006detail6reduce28DeviceReduceSingleTileKernelINS2_10policy_hubIjy11HashCombineE10Policy1000EN6thrust24THRUST_300001_SM_1000_NS10device_ptrIKjEEPiyS5_ijN4cuda3std3__410__identityEEEvT0_T1_T2_T3_T4_T6__param_0];
	ld.param.u64 	%rd17, [_ZN3cub18CUB_300001_SM_10006detail6reduce28DeviceReduceSingleTileKernelINS2_10policy_hubIjy11HashCombineE10Policy1000EN6thrust24THRUST_300001_SM_1000_NS10device_ptrIKjEEPiyS5_ijN4cuda3std3__410__identityEEEvT0_T1_T2_T3_T4_T6__param_1];
	ld.param.u64 	%rd16, [_ZN3cub18CUB_300001_SM_10006detail6reduce28DeviceReduceSingleTileKernelINS2_10policy_hubIjy11HashCombineE10Policy1000EN6thrust24THRUST_300001_SM_1000_NS10device_ptrIKjEEPiyS5_ijN4cuda3std3__410__identityEEEvT0_T1_T2_T3_T4_T6__param_2];
	ld.param.u32 	%r128, [_ZN3cub18CUB_300001_SM_10006detail6reduce28DeviceReduceSingleTileKernelINS2_10policy_hubIjy11HashCombineE10Policy1000EN6thrust24THRUST_300001_SM_1000_NS10device_ptrIKjEEPiyS5_ijN4cuda3std3__410__identityEEEvT0_T1_T2_T3_T4_T6__param_4];
	cvta.to.global.u64 	%rd1, %rd17;
	setp.ne.s64 	%p1, %rd16, 0;
	@%p1 bra 	$L__BB4_3;
	mov.u32 	%r986, %tid.x;
	setp.ne.s32 	%p58, %r986, 0;
	@%p58 bra 	$L__BB4_84;
	st.global.u32 	[%rd1], %r128;
	bra.uni 	$L__BB4_84;
$L__BB4_3:
	cvta.to.global.u64 	%rd2, %rd15;
	setp.gt.u64 	%p2, %rd16, 4095;
	@%p2 bra 	$L__BB4_53;
	cvt.u32.u64 	%r1, %rd16;
	mov.u32 	%r2, %tid.x;
	setp.ge.u32 	%p23, %r2, %r1;
	mov.b32 	%r1035, 0;
	mov.u32 	%r993, %r2;
	@%p23 bra 	$L__BB4_6;
	mul.wide.u32 	%rd39, %r2, 4;
	add.s64 	%rd40, %rd2, %rd39;
	ld.global.u32 	%r1035, [%rd40];
	add.s32 	%r993, %r2, 256;
$L__BB4_6:
	setp.ge.u32 	%p24, %r993, %r1;
	@%p24 bra 	$L__BB4_19;
	not.b32 	%r566, %r993;
	add.s32 	%r567, %r566, %r1;
	shr.u32 	%r568, %r567, 8;
	add.s32 	%r7, %r568, 1;
	and.b32  	%r8, %r7, 15;
	setp.lt.u32 	%p25, %r567, 3840;
	@%p25 bra 	$L__BB4_10;
	and.b32  	%r569, %r7, 33554416;
	neg.s32 	%r989, %r569;
	mul.wide.u32 	%rd41, %r993, 4;
	add.s64 	%rd42, %rd41, %rd2;
	add.s64 	%rd49, %rd42, 8192;
$L__BB4_9:
	.pragma "nounroll";
	ld.global.u32 	%r570, [%rd49+-8192];
	shl.b32 	%r571, %r1035, 6;
	shr.u32 	%r572, %r1035, 2;
	add.s32 	%r573, %r571, %r572;
	add.s32 	%r574, %r573, %r570;
	add.s32 	%r575, %r574, 2135587861;
	xor.b32  	%r576, %r575, %r1035;
	ld.global.u32 	%r577, [%rd49+-7168];
	shl.b32 	%r578, %r576, 6;
	shr.u32 	%r579, %r576, 2;
	add.s32 	%r580, %r578, %r579;
	add.s32 	%r581, %r580, %r577;
	add.s32 	%r582, %r581, 2135587861;
	xor.b32  	%r583, %r582, %r576;
	ld.global.u32 	%r584, [%rd49+-6144];
	shl.b32 	%r585, %r583, 6;
	shr.u32 	%r586, %r583, 2;
	add.s32 	%r587, %r585, %r586;
	add.s32 	%r588, %r587, %r584;
	add.s32 	%r589, %r588, 2135587861;
	xor.b32  	%r590, %r589, %r583;
	ld.global.u32 	%r591, [%rd49+-5120];
	shl.b32 	%r592, %r590, 6;
	shr.u32 	%r593, %r590, 2;
	add.s32 	%r594, %r592, %r593;
	add.s32 	%r595, %r594, %r591;
	add.s32 	%r596, %r595, 2135587861;
	xor.b32  	%r597, %r596, %r590;
	ld.global.u32 	%r598, [%rd49+-4096];
	shl.b32 	%r599, %r597, 6;
	shr.u32 	%r600, %r597, 2;
	add.s32 	%r601, %r599, %r600;
	add.s32 	%r602, %r601, %r598;
	add.s32 	%r603, %r602, 2135587861;
	xor.b32  	%r604, %r603, %r597;
	ld.global.u32 	%r605, [%rd49+-3072];
	shl.b32 	%r606, %r604, 6;
	shr.u32 	%r607, %r604, 2;
	add.s32 	%r608, %r606, %r607;
	add.s32 	%r609, %r608, %r605;
	add.s32 	%r610, %r609, 2135587861;
	xor.b32  	%r611, %r610, %r604;
	ld.global.u32 	%r612, [%rd49+-2048];
	shl.b32 	%r613, %r611, 6;
	shr.u32 	%r614, %r611, 2;
	add.s32 	%r615, %r613, %r614;
	add.s32 	%r616, %r615, %r612;
	add.s32 	%r617, %r616, 2135587861;
	xor.b32  	%r618, %r617, %r611;
	ld.global.u32 	%r619, [%rd49+-1024];
	shl.b32 	%r620, %r618, 6;
	shr.u32 	%r621, %r618, 2;
	add.s32 	%r622, %r620, %r621;
	add.s32 	%r623, %r622, %r619;
	add.s32 	%r624, %r623, 2135587861;
	xor.b32  	%r625, %r624, %r618;
	ld.global.u32 	%r626, [%rd49];
	shl.b32 	%r627, %r625, 6;
	shr.u32 	%r628, %r625, 2;
	add.s32 	%r629, %r627, %r628;
	add.s32 	%r630, %r629, %r626;
	add.s32 	%r631, %r630, 2135587861;
	xor.b32  	%r632, %r631, %r625;
	ld.global.u32 	%r633, [%rd49+1024];
	shl.b32 	%r634, %r632, 6;
	shr.u32 	%r635, %r632, 2;
	add.s32 	%r636, %r634, %r635;
	add.s32 	%r637, %r636, %r633;
	add.s32 	%r638, %r637, 2135587861;
	xor.b32  	%r639, %r638, %r632;
	ld.global.u32 	%r640, [%rd49+2048];
	shl.b32 	%r641, %r639, 6;
	shr.u32 	%r642, %r639, 2;
	add.s32 	%r643, %r641, %r642;
	add.s32 	%r644, %r643, %r640;
	add.s32 	%r645, %r644, 2135587861;
	xor.b32  	%r646, %r645, %r639;
	ld.global.u32 	%r647, [%rd49+3072];
	shl.b32 	%r648, %r646, 6;
	shr.u32 	%r649, %r646, 2;
	add.s32 	%r650, %r648, %r649;
	add.s32 	%r651, %r650, %r647;
	add.s32 	%r652, %r651, 2135587861;
	xor.b32  	%r653, %r652, %r646;
	ld.global.u32 	%r654, [%rd49+4096];
	shl.b32 	%r655, %r653, 6;
	shr.u32 	%r656, %r653, 2;
	add.s32 	%r657, %r655, %r656;
	add.s32 	%r658, %r657, %r654;
	add.s32 	%r659, %r658, 2135587861;
	xor.b32  	%r660, %r659, %r653;
	ld.global.u32 	%r661, [%rd49+5120];
	shl.b32 	%r662, %r660, 6;
	shr.u32 	%r663, %r660, 2;
	add.s32 	%r664, %r662, %r663;
	add.s32 	%r665, %r664, %r661;
	add.s32 	%r666, %r665, 2135587861;
	xor.b32  	%r667, %r666, %r660;
	ld.global.u32 	%r668, [%rd49+6144];
	shl.b32 	%r669, %r667, 6;
	shr.u32 	%r670, %r667, 2;
	add.s32 	%r671, %r669, %r670;
	add.s32 	%r672, %r671, %r668;
	add.s32 	%r673, %r672, 2135587861;
	xor.b32  	%r674, %r673, %r667;
	ld.global.u32 	%r675, [%rd49+7168];
	shl.b32 	%r676, %r674, 6;
	shr.u32 	%r677, %r674, 2;
	add.s32 	%r678, %r676, %r677;
	add.s32 	%r679, %r678, %r675;
	add.s32 	%r680, %r679, 2135587861;
	xor.b32  	%r1035, %r680, %r674;
	add.s32 	%r993, %r993, 4096;
	add.s32 	%r989, %r989, 16;
	add.s64 	%rd49, %rd49, 16384;
	setp.ne.s32 	%p26, %r989, 0;
	@%p26 bra 	$L__BB4_9;
$L__BB4_10:
	setp.eq.s32 	%p27, %r8, 0;
	@%p27 bra 	$L__BB4_19;
	and.b32  	%r19, %r7, 7;
	setp.lt.u32 	%p28, %r8, 8;
	@%p28 bra 	$L__BB4_13;
	mul.wide.s32 	%rd43, %r993, 4;
	add.s64 	%rd44, %rd2, %rd43;
	ld.global.u32 	%r682, [%rd44];
	shl.b32 	%r683, %r1035, 6;
	shr.u32 	%r684, %r1035, 2;
	add.s32 	%r685, %r683, %r684;
	add.s32 	%r686, %r685, %r682;
	add.s32 	%r687, %r686, 2135587861;
	xor.b32  	%r688, %r687, %r1035;
	ld.global.u32 	%r689, [%rd44+1024];
	shl.b32 	%r690, %r688, 6;
	shr.u32 	%r691, %r688, 2;
	add.s32 	%r692, %r690, %r691;
	add.s32 	%r693, %r692, %r689;
	add.s32 	%r694, %r693, 2135587861;
	xor.b32  	%r695, %r694, %r688;
	ld.global.u32 	%r696, [%rd44+2048];
	shl.b32 	%r697, %r695, 6;
	shr.u32 	%r698, %r695, 2;
	add.s32 	%r699, %r697, %r698;
	add.s32 	%r700, %r699, %r696;
	add.s32 	%r701, %r700, 2135587861;
	xor.b32  	%r702, %r701, %r695;
	ld.global.u32 	%r703, [%rd44+3072];
	shl.b32 	%r704, %r702, 6;
	shr.u32 	%r705, %r702, 2;
	add.s32 	%r706, %r704, %r705;
	add.s32 	%r707, %r706, %r703;
	add.s32 	%r708, %r707, 2135587861;
	xor.b32  	%r709, %r708, %r702;
	ld.global.u32 	%r710, [%rd44+4096];
	shl.b32 	%r711, %r709, 6;
	shr.u32 	%r712, %r709, 2;
	add.s32 	%r713, %r711, %r712;
	add.s32 	%r714, %r713, %r710;
	add.s32 	%r715, %r714, 2135587861;
	xor.b32  	%r716, %r715, %r709;
	ld.global.u32 	%r717, [%rd44+5120];
	shl.b32 	%r718, %r716, 6;
	shr.u32 	%r719, %r716, 2;
	add.s32 	%r720, %r718, %r719;
	add.s32 	%r721, %r720, %r717;
	add.s32 	%r722, %r721, 2135587861;
	xor.b32  	%r723, %r722, %r716;
	ld.global.u32 	%r724, [%rd44+6144];
	shl.b32 	%r725, %r723, 6;
	shr.u32 	%r726, %r723, 2;
	add.s32 	%r727, %r725, %r726;
	add.s32 	%r728, %r727, %r724;
	add.s32 	%r729, %r728, 2135587861;
	xor.b32  	%r730, %r729, %r723;
	ld.global.u32 	%r731, [%rd44+7168];
	shl.b32 	%r732, %r730, 6;
	shr.u32 	%r733, %r730, 2;
	add.s32 	%r734, %r732, %r733;
	add.s32 	%r735, %r734, %r731;
	add.s32 	%r736, %r735, 2135587861;
	xor.b32  	%r1035, %r736, %r730;
	add.s32 	%r993, %r993, 2048;
$L__BB4_13:
	setp.eq.s32 	%p29, %r19, 0;
	@%p29 bra 	$L__BB4_19;
	and.b32  	%r25, %r7, 3;
	setp.lt.u32 	%p30, %r19, 4;
	@%p30 bra 	$L__BB4_16;
	mul.wide.s32 	%rd45, %r993, 4;
	add.s64 	%rd46, %rd2, %rd45;
	ld.global.u32 	%r738, [%rd46];
	shl.b32 	%r739, %r1035, 6;
	shr.u32 	%r740, %r1035, 2;
	add.s32 	%r741, %r739, %r740;
	add.s32 	%r742, %r741, %r738;
	add.s32 	%r743, %r742, 2135587861;
	xor.b32  	%r744, %r743, %r1035;
	ld.global.u32 	%r745, [%rd46+1024];
	shl.b32 	%r746, %r744, 6;
	shr.u32 	%r747, %r744, 2;
	add.s32 	%r748, %r746, %r747;
	add.s32 	%r749, %r748, %r745;
	add.s32 	%r750, %r749, 2135587861;
	xor.b32  	%r751, %r750, %r744;
	ld.global.u32 	%r752, [%rd46+2048];
	shl.b32 	%r753, %r751, 6;
	shr.u32 	%r754, %r751, 2;
	add.s32 	%r755, %r753, %r754;
	add.s32 	%r756, %r755, %r752;
	add.s32 	%r757, %r756, 2135587861;
	xor.b32  	%r758, %r757, %r751;
	ld.global.u32 	%r759, [%rd46+3072];
	shl.b32 	%r760, %r758, 6;
	shr.u32 	%r761, %r758, 2;
	add.s32 	%r762, %r760, %r761;
	add.s32 	%r763, %r762, %r759;
	add.s32 	%r764, %r763, 2135587861;
	xor.b32  	%r1035, %r764, %r758;
	add.s32 	%r993, %r993, 1024;
$L__BB4_16:
	setp.eq.s32 	%p31, %r25, 0;
	@%p31 bra 	$L__BB4_19;
	neg.s32 	%r1001, %r25;
$L__BB4_18:
	.pragma "nounroll";
	mul.wide.s32 	%rd47, %r993, 4;
	add.s64 	%rd48, %rd2, %rd47;
	ld.global.u32 	%r765, [%rd48];
	shl.b32 	%r766, %r1035, 6;
	shr.u32 	%r767, %r1035, 2;
	add.s32 	%r768, %r766, %r767;
	add.s32 	%r769, %r768, %r765;
	add.s32 	%r770, %r769, 2135587861;
	xor.b32  	%r1035, %r770, %r1035;
	add.s32 	%r993, %r993, 256;
	add.s32 	%r1001, %r1001, 1;
	setp.ne.s32 	%p32, %r1001, 0;
	@%p32 bra 	$L__BB4_18;
$L__BB4_19:
	setp.lt.u64 	%p33, %rd16, 256;
	@%p33 bra 	$L__BB4_33;
	// begin inline asm
	mov.u32 %r876, %laneid;
	// end inline asm
	mov.b32 	%r879, 1;
	mov.b32 	%r880, 31;
	mov.b32 	%r881, -1;
	// begin inline asm
	shfl.sync.down.b32 %r877, %r1035, %r879, %r880, %r881;
	// end inline asm
	setp.gt.s32 	%p50, %r876, 30;
	@%p50 bra 	$L__BB4_22;
	shl.b32 	%r882, %r1035, 6;
	shr.u32 	%r883, %r1035, 2;
	add.s32 	%r884, %r882, %r883;
	add.s32 	%r885, %r884, %r877;
	add.s32 	%r886, %r885, 2135587861;
	xor.b32  	%r1035, %r886, %r1035;
$L__BB4_22:
	mov.b32 	%r889, 2;
	mov.b32 	%r890, 31;
	mov.b32 	%r891, -1;
	// begin inline asm
	shfl.sync.down.b32 %r887, %r1035, %r889, %r890, %r891;
	// end inline asm
	setp.gt.s32 	%p51, %r876, 29;
	@%p51 bra 	$L__BB4_24;
	shl.b32 	%r892, %r1035, 6;
	add.s32 	%r893, %r887, %r892;
	shr.u32 	%r894, %r1035, 2;
	add.s32 	%r895, %r893, %r894;
	add.s32 	%r896, %r895, 2135587861;
	xor.b32  	%r1035, %r896, %r1035;
$L__BB4_24:
	mov.b32 	%r899, 4;
	mov.b32 	%r900, 31;
	mov.b32 	%r901, -1;
	// begin inline asm
	shfl.sync.down.b32 %r897, %r1035, %r899, %r900, %r901;
	// end inline asm
	setp.gt.s32 	%p52, %r876, 27;
	@%p52 bra 	$L__BB4_26;
	shl.b32 	%r902, %r1035, 6;
	add.s32 	%r903, %r897, %r902;
	shr.u32 	%r904, %r1035, 2;
	add.s32 	%r905, %r903, %r904;
	add.s32 	%r906, %r905, 2135587861;
	xor.b32  	%r1035, %r906, %r1035;
$L__BB4_26:
	mov.b32 	%r909, 8;
	mov.b32 	%r910, 31;
	mov.b32 	%r911, -1;
	// begin inline asm
	shfl.sync.down.b32 %r907, %r1035, %r909, %r910, %r911;
	// end inline asm
	setp.gt.s32 	%p53, %r876, 23;
	@%p53 bra 	$L__BB4_28;
	shl.b32 	%r912, %r1035, 6;
	add.s32 	%r913, %r907, %r912;
	shr.u32 	%r914, %r1035, 2;
	add.s32 	%r915, %r913, %r914;
	add.s32 	%r916, %r915, 2135587861;
	xor.b32  	%r1035, %r916, %r1035;
$L__BB4_28:
	mov.b32 	%r919, 16;
	mov.b32 	%r920, 31;
	mov.b32 	%r921, -1;
	// begin inline asm
	shfl.sync.down.b32 %r917, %r1035, %r919, %r920, %r921;
	// end inline asm
	setp.gt.s32 	%p54, %r876, 15;
	@%p54 bra 	$L__BB4_31;
	shl.b32 	%r922, %r1035, 6;
	add.s32 	%r923, %r917, %r922;
	shr.u32 	%r924, %r1035, 2;
	add.s32 	%r925, %r923, %r924;
	add.s32 	%r926, %r925, 2135587861;
	xor.b32  	%r1035, %r926, %r1035;
	setp.ne.s32 	%p55, %r876, 0;
	@%p55 bra 	$L__BB4_31;
	shr.u32 	%r927, %r2, 3;
	and.b32  	%r928, %r927, 124;
	mov.u32 	%r929, _ZZN3cub18CUB_300001_SM_10006detail6reduce28DeviceReduceSingleTileKernelINS2_10policy_hubIjy11HashCombineE10Policy1000EN6thrust24THRUST_300001_SM_1000_NS10device_ptrIKjEEPiyS5_ijN4cuda3std3__410__identityEEEvT0_T1_T2_T3_T4_T6_E12temp_storage;
	add.s32 	%r930, %r929, %r928;
	st.shared.u32 	[%r930+8], %r1035;
$L__BB4_31:
	bar.sync 	0;
	setp.ne.s32 	%p56, %r2, 0;
	@%p56 bra 	$L__BB4_82;
	ld.shared.u32 	%r931, [_ZZN3cub18CUB_300001_SM_10006detail6reduce28DeviceReduceSingleTileKernelINS2_10policy_hubIjy11HashCombineE10Policy1000EN6thrust24THRUST_300001_SM_1000_NS10device_ptrIKjEEPiyS5_ijN4cuda3std3__410__identityEEEvT0_T1_T2_T3_T4_T6_E12temp_storage+12];
	shl.b32 	%r932, %r1035, 6;
	shr.u32 	%r933, %r1035, 2;
	add.s32 	%r934, %r932, %r933;
	add.s32 	%r935, %r934, %r931;
	add.s32 	%r936, %r935, 2135587861;
	xor.b32  	%r937, %r936, %r1035;
	ld.shared.u32 	%r938, [_ZZN3cub18CUB_300001_SM_10006detail6reduce28DeviceReduceSingleTileKernelINS2_10policy_hubIjy11HashCombineE10Policy1000EN6thrust24THRUST_300001_SM_1000_NS10device_ptrIKjEEPiyS5_ijN4cuda3std3__410__identityEEEvT0_T1_T2_T3_T4_T6_E12temp_storage+16];
	shl.b32 	%r939, %r937, 6;
	add.s32 	%r940, %r938, %r939;
	shr.u32 	%r941, %r937, 2;
	add.s32 	%r942, %r940, %r941;
	add.s32 	%r943, %r942, 2135587861;
	xor.b32  	%r944, %r943, %r937;
	ld.shared.u32 	%r945, [_ZZN3cub18CUB_300001_SM_10006detail6reduce28DeviceReduceSingleTileKernelINS2_10policy_hubIjy11HashCombineE10Policy1000EN6thrust24THRUST_300001_SM_1000_NS10device_ptrIKjEEPiyS5_ijN4cuda3std3__410__identityEEEvT0_T1_T2_T3_T4_T6_E12temp_storage+20];
	shl.b32 	%r946, %r944, 6;
	add.s32 	%r947, %r945, %r946;
	shr.u32 	%r948, %r944, 2;
	add.s32 	%r949, %r947, %r948;
	add.s32 	%r950, %r949, 2135587861;
	xor.b32  	%r951, %r950, %r944;
	ld.shared.u32 	%r952, [_ZZN3cub18CUB_300001_SM_10006detail6reduce28DeviceReduceSingleTileKernelINS2_10policy_hubIjy11HashCombineE10Policy1000EN6thrust24THRUST_300001_SM_1000_NS10device_ptrIKjEEPiyS5_ijN4cuda3std3__410__identityEEEvT0_T1_T2_T3_T4_T6_E12temp_storage+24];
	shl.b32 	%r953, %r951, 6;
	add.s32 	%r954, %r952, %r953;
	shr.u32 	%r955, %r951, 2;
	add.s32 	%r956, %r954, %r955;
	add.s32 	%r957, %r956, 2135587861;
	xor.b32  	%r958, %r957, %r951;
	ld.shared.u32 	%r959, [_ZZN3cub18CUB_300001_SM_10006detail6reduce28DeviceReduceSingleTileKernelINS2_10policy_hubIjy11HashCombineE10Policy1000EN6thrust24THRUST_300001_SM_1000_NS10device_ptrIKjEEPiyS5_ijN4cuda3std3__410__identityEEEvT0_T1_T2_T3_T4_T6_E12temp_storage+28];
	shl.b32 	%r960, %r958, 6;
	add.s32 	%r961, %r959, %r960;
	shr.u32 	%r962, %r958, 2;
	add.s32 	%r963, %r961, %r962;
	add.s32 	%r964, %r963, 2135587861;
	xor.b32  	%r965, %r964, %r958;
	ld.shared.u32 	%r966, [_ZZN3cub18CUB_300001_SM_10006detail6reduce28DeviceReduceSingleTileKernelINS2_10policy_hubIjy11HashCombineE10Policy1000EN6thrust24THRUST_300001_SM_1000_NS10device_ptrIKjEEPiyS5_ijN4cuda3std3__410__identityEEEvT0_T1_T2_T3_T4_T6_E12temp_storage+32];
	shl.b32 	%r967, %r965, 6;
	add.s32 	%r968, %r966, %r967;
	shr.u32 	%r969, %r965, 2;
	add.s32 	%r970, %r968, %r969;
	add.s32 	%r971, %r970, 2135587861;
	xor.b32  	%r972, %r971, %r965;
	ld.shared.u32 	%r973, [_ZZN3cub18CUB_300001_SM_10006detail6reduce28DeviceReduceSingleTileKernelINS2_10policy_hubIjy11HashCombineE10Policy1000EN6thrust24THRUST_300001_SM_1000_NS10device_ptrIKjEEPiyS5_ijN4cuda3std3__410__identityEEEvT0_T1_T2_T3_T4_T6_E12temp_storage+36];
	shl.b32 	%r974, %r972, 6;
	add.s32 	%r975, %r973, %r974;
	shr.u32 	%r976, %r972, 2;
	add.s32 	%r977, %r975, %r976;
	add.s32 	%r978, %r977, 2135587861;
	xor.b32  	%r1035, %r978, %r972;
	bra.uni 	$L__BB4_82;
$L__BB4_33:
	// begin inline asm
	mov.u32 %r771, %laneid;
	// end inline asm
	and.b32  	%r777, %r2, 992;
	add.s32 	%r778, %r777, 32;
	setp.gt.u32 	%p34, %r778, %r1;
	not.b32 	%r779, %r777;
	add.s32 	%r780, %r1, %r779;
	selp.b32 	%r775, %r780, 31, %p34;
	mov.b32 	%r774, 1;
	mov.b32 	%r776, -1;
	// begin inline asm
	shfl.sync.down.b32 %r772, %r1035, %r774, %r775, %r776;
	// end inline asm
	setp.ge.s32 	%p35, %r771, %r775;
	@%p35 bra 	$L__BB4_35;
	shl.b32 	%r781, %r1035, 6;
	shr.u32 	%r782, %r1035, 2;
	add.s32 	%r783, %r781, %r782;
	add.s32 	%r784, %r783, %r772;
	add.s32 	%r785, %r784, 2135587861;
	xor.b32  	%r1035, %r785, %r1035;
$L__BB4_35:
	mov.b32 	%r788, 2;
	mov.b32 	%r790, -1;
	// begin inline asm
	shfl.sync.down.b32 %r786, %r1035, %r788, %r775, %r790;
	// end inline asm
	add.s32 	%r791, %r771, 2;
	setp.gt.s32 	%p36, %r791, %r775;
	@%p36 bra 	$L__BB4_37;
	shl.b32 	%r792, %r1035, 6;
	add.s32 	%r793, %r786, %r792;
	shr.u32 	%r794, %r1035, 2;
	add.s32 	%r795, %r793, %r794;
	add.s32 	%r796, %r795, 2135587861;
	xor.b32  	%r1035, %r796, %r1035;
$L__BB4_37:
	mov.b32 	%r799, 4;
	mov.b32 	%r801, -1;
	// begin inline asm
	shfl.sync.down.b32 %r797, %r1035, %r799, %r775, %r801;
	// end inline asm
	add.s32 	%r802, %r771, 4;
	setp.gt.s32 	%p37, %r802, %r775;
	@%p37 bra 	$L__BB4_39;
	shl.b32 	%r803, %r1035, 6;
	add.s32 	%r804, %r797, %r803;
	shr.u32 	%r805, %r1035, 2;
	add.s32 	%r806, %r804, %r805;
	add.s32 	%r807, %r806, 2135587861;
	xor.b32  	%r1035, %r807, %r1035;
$L__BB4_39:
	mov.b32 	%r810, 8;
	mov.b32 	%r812, -1;
	// begin inline asm
	shfl.sync.down.b32 %r808, %r1035, %r810, %r775, %r812;
	// end inline asm
	add.s32 	%r813, %r771, 8;
	setp.gt.s32 	%p38, %r813, %r775;
	@%p38 bra 	$L__BB4_41;
	shl.b32 	%r814, %r1035, 6;
	add.s32 	%r815, %r808, %r814;
	shr.u32 	%r816, %r1035, 2;
	add.s32 	%r817, %r815, %r816;
	add.s32 	%r818, %r817, 2135587861;
	xor.b32  	%r1035, %r818, %r1035;
$L__BB4_41:
	mov.b32 	%r821, 16;
	mov.b32 	%r823, -1;
	// begin inline asm
	shfl.sync.down.b32 %r819, %r1035, %r821, %r775, %r823;
	// end inline asm
	add.s32 	%r824, %r771, 16;
	setp.gt.s32 	%p39, %r824, %r775;
	@%p39 bra 	$L__BB4_43;
	shl.b32 	%r825, %r1035, 6;
	add.s32 	%r826, %r819, %r825;
	shr.u32 	%r827, %r1035, 2;
	add.s32 	%r828, %r826, %r827;
	add.s32 	%r829, %r828, 2135587861;
	xor.b32  	%r1035, %r829, %r1035;
$L__BB4_43:
	setp.ne.s32 	%p40, %r771, 0;
	@%p40 bra 	$L__BB4_45;
	shr.u32 	%r830, %r2, 3;
	and.b32  	%r831, %r830, 124;
	mov.u32 	%r832, _ZZN3cub18CUB_300001_SM_10006detail6reduce28DeviceReduceSingleTileKernelINS2_10policy_hubIjy11HashCombineE10Policy1000EN6thrust24THRUST_300001_SM_1000_NS10device_ptrIKjEEPiyS5_ijN4cuda3std3__410__identityEEEvT0_T1_T2_T3_T4_T6_E12temp_storage;
	add.s32 	%r833, %r832, %r831;
	st.shared.u32 	[%r833+8], %r1035;
$L__BB4_45:
	bar.sync 	0;
	setp.ne.s32 	%p41, %r2, 0;
	setp.lt.u64 	%p42, %rd16, 33;
	or.pred  	%p43, %p41, %p42;
	@%p43 bra 	$L__BB4_82;
	ld.shared.u32 	%r834, [_ZZN3cub18CUB_300001_SM_10006detail6reduce28DeviceReduceSingleTileKernelINS2_10policy_hubIjy11HashCombineE10Policy1000EN6thrust24THRUST_300001_SM_1000_NS10device_ptrIKjEEPiyS5_ijN4cuda3std3__410__identityEEEvT0_T1_T2_T3_T4_T6_E12temp_storage+12];
	shl.b32 	%r835, %r1035, 6;
	shr.u32 	%r836, %r1035, 2;
	add.s32 	%r837, %r835, %r836;
	add.s32 	%r838, %r837, %r834;
	add.s32 	%r839, %r838, 2135587861;
	xor.b32  	%r1035, %r839, %r1035;
	setp.lt.u64 	%p44, %rd16, 65;
	@%p44 bra 	$L__BB4_82;
	ld.shared.u32 	%r840, [_ZZN3cub18CUB_300001_SM_10006detail6reduce28DeviceReduceSingleTileKernelINS2_10policy_hubIjy11HashCombineE10Policy1000EN6thrust24THRUST_300001_SM_1000_NS10device_ptrIKjEEPiyS5_ijN4cuda3std3__410__identityEEEvT0_T1_T2_T3_T4_T6_E12temp_storage+16];
	shl.b32 	%r841, %r1035, 6;
	shr.u32 	%r842, %r1035, 2;
	add.s32 	%r843, %r841, %r842;
	add.s32 	%r844, %r843, %r840;
	add.s32 	%r845, %r844, 2135587861;
	xor.b32  	%r1035, %r845, %r1035;
	setp.lt.u64 	%p45, %rd16, 97;
	@%p45 bra 	$L__BB4_82;
	ld.shared.u32 	%r846, [_ZZN3cub18CUB_300001_SM_10006detail6reduce28DeviceReduceSingleTileKernelINS2_10policy_hubIjy11HashCombineE10Policy1000EN6thrust24THRUST_300001_SM_1000_NS10device_ptrIKjEEPiyS5_ijN4cuda3std3__410__identityEEEvT0_T1_T2_T3_T4_T6_E12temp_storage+20];
	shl.b32 	%r847, %r1035, 6;
	shr.u32 	%r848, %r1035, 2;
	add.s32 	%r849, %r847, %r848;
	add.s32 	%r850, %r849, %r846;
	add.s32 	%r851, %r850, 2135587861;
	xor.b32  	%r1035, %r851, %r1035;
	setp.lt.u64 	%p46, %rd16, 129;
	@%p46 bra 	$L__BB4_82;
	ld.shared.u32 	%r852, [_ZZN3cub18CUB_300001_SM_10006detail6reduce28DeviceReduceSingleTileKernelINS2_10policy_hubIjy11HashCombineE10Policy1000EN6thrust24THRUST_300001_SM_1000_NS10device_ptrIKjEEPiyS5_ijN4cuda3std3__410__identityEEEvT0_T1_T2_T3_T4_T6_E12temp_storage+24];
	shl.b32 	%r853, %r1035, 6;
	shr.u32 	%r854, %r1035, 2;
	add.s32 	%r855, %r853, %r854;
	add.s32 	%r856, %r855, %r852;
	add.s32 	%r857, %r856, 2135587861;
	xor.b32  	%r1035, %r857, %r1035;
	setp.lt.u64 	%p47, %rd16, 161;
	@%p47 bra 	$L__BB4_82;
	ld.shared.u32 	%r858, [_ZZN3cub18CUB_300001_SM_10006detail6reduce28DeviceReduceSingleTileKernelINS2_10policy_hubIjy11HashCombineE10Policy1000EN6thrust24THRUST_300001_SM_1000_NS10device_ptrIKjEEPiyS5_ijN4cuda3std3__410__identityEEEvT0_T1_T2_T3_T4_T6_E12temp_storage+28];
	shl.b32 	%r859, %r1035, 6;
	shr.u32 	%r860, %r1035, 2;
	add.s32 	%r861, %r859, %r860;
	add.s32 	%r862, %r861, %r858;
	add.s32 	%r863, %r862, 2135587861;
	xor.b32  	%r1035, %r863, %r1035;
	setp.lt.u64 	%p48, %rd16, 193;
	@%p48 bra 	$L__BB4_82;
	ld.shared.u32 	%r864, [_ZZN3cub18CUB_300001_SM_10006detail6reduce28DeviceReduceSingleTileKernelINS2_10policy_hubIjy11HashCombineE10Policy1000EN6thrust24THRUST_300001_SM_1000_NS10device_ptrIKjEEPiyS5_ijN4cuda3std3__410__identityEEEvT0_T1_T2_T3_T4_T6_E12temp_storage+32];
	shl.b32 	%r865, %r1035, 6;
	shr.u32 	%r866, %r1035, 2;
	add.s32 	%r867, %r865, %r866;
	add.s32 	%r868, %r867, %r864;
	add.s32 	%r869, %r868, 2135587861;
	xor.b32  	%r1035, %r869, %r1035;
	setp.lt.u64 	%p49, %rd16, 225;
	@%p49 bra 	$L__BB4_82;
	ld.shared.u32 	%r870, [_ZZN3cub18CUB_300001_SM_10006detail6reduce28DeviceReduceSingleTileKernelINS2_10policy_hubIjy11HashCombineE10Policy1000EN6thrust24THRUST_300001_SM_1000_NS10device_ptrIKjEEPiyS5_ijN4cuda3std3__410__identityEEEvT0_T1_T2_T3_T4_T6_E12temp_storage+36];
	shl.b32 	%r871, %r1035, 6;
	shr.u32 	%r872, %r1035, 2;
	add.s32 	%r873, %r871, %r872;
	add.s32 	%r874, %r873, %r870;
	add.s32 	%r875, %r874, 2135587861;
	xor.b32  	%r1035, %r875, %r1035;
	bra.uni 	$L__BB4_82;
$L__BB4_53:
	mov.u32 	%r80, %tid.x;
	cvt.u64.u32 	%rd6, %r80;
	mul.wide.u32 	%rd19, %r80, 4;
	add.s64 	%rd7, %rd2, %rd19;
	ld.global.u32 	%r129, [%rd7];
	ld.global.u32 	%r130, [%rd7+1024];
	ld.global.u32 	%r131, [%rd7+2048];
	ld.global.u32 	%r132, [%rd7+3072];
	ld.global.u32 	%r133, [%rd7+4096];
	ld.global.u32 	%r134, [%rd7+5120];
	ld.global.u32 	%r135, [%rd7+6144];
	ld.global.u32 	%r136, [%rd7+7168];
	ld.global.u32 	%r137, [%rd7+8192];
	ld.global.u32 	%r138, [%rd7+9216];
	ld.global.u32 	%r139, [%rd7+10240];
	ld.global.u32 	%r140, [%rd7+11264];
	ld.global.u32 	%r141, [%rd7+12288];
	ld.global.u32 	%r142, [%rd7+13312];
	ld.global.u32 	%r143, [%rd7+14336];
	ld.global.u32 	%r144, [%rd7+15360];
	shl.b32 	%r145, %r129, 6;
	shr.u32 	%r146, %r129, 2;
	add.s32 	%r147, %r145, %r146;
	add.s32 	%r148, %r147, %r130;
	add.s32 	%r149, %r148, 2135587861;
	xor.b32  	%r150, %r149, %r129;
	shl.b32 	%r151, %r150, 6;
	shr.u32 	%r152, %r150, 2;
	add.s32 	%r153, %r151, %r152;
	add.s32 	%r154, %r153, %r131;
	add.s32 	%r155, %r154, 2135587861;
	xor.b32  	%r156, %r155, %r150;
	shl.b32 	%r157, %r156, 6;
	shr.u32 	%r158, %r156, 2;
	add.s32 	%r159, %r157, %r158;
	add.s32 	%r160, %r159, %r132;
	add.s32 	%r161, %r160, 2135587861;
	xor.b32  	%r162, %r161, %r156;
	shl.b32 	%r163, %r162, 6;
	shr.u32 	%r164, %r162, 2;
	add.s32 	%r165, %r163, %r164;
	add.s32 	%r166, %r165, %r133;
	add.s32 	%r167, %r166, 2135587861;
	xor.b32  	%r168, %r167, %r162;
	shl.b32 	%r169, %r168, 6;
	shr.u32 	%r170, %r168, 2;
	add.s32 	%r171, %r169, %r170;
	add.s32 	%r172, %r171, %r134;
	add.s32 	%r173, %r172, 2135587861;
	xor.b32  	%r174, %r173, %r168;
	shl.b32 	%r175, %r174, 6;
	shr.u32 	%r176, %r174, 2;
	add.s32 	%r177, %r175, %r176;
	add.s32 	%r178, %r177, %r135;
	add.s32 	%r179, %r178, 2135587861;
	xor.b32  	%r180, %r179, %r174;
	shl.b32 	%r181, %r180, 6;
	shr.u32 	%r182, %r180, 2;
	add.s32 	%r183, %r181, %r182;
	add.s32 	%r184, %r183, %r136;
	add.s32 	%r185, %r184, 2135587861;
	xor.b32  	%r186, %r185, %r180;
	shl.b32 	%r187, %r186, 6;
	shr.u32 	%r188, %r186, 2;
	add.s32 	%r189, %r187, %r188;
	add.s32 	%r190, %r189, %r137;
	add.s32 	%r191, %r190, 2135587861;
	xor.b32  	%r192, %r191, %r186;
	shl.b32 	%r193, %r192, 6;
	shr.u32 	%r194, %r192, 2;
	add.s32 	%r195, %r193, %r194;
	add.s32 	%r196, %r195, %r138;
	add.s32 	%r197, %r196, 2135587861;
	xor.b32  	%r198, %r197, %r192;
	shl.b32 	%r199, %r198, 6;
	shr.u32 	%r200, %r198, 2;
	add.s32 	%r201, %r199, %r200;
	add.s32 	%r202, %r201, %r139;
	add.s32 	%r203, %r202, 2135587861;
	xor.b32  	%r204, %r203, %r198;
	shl.b32 	%r205, %r204, 6;
	shr.u32 	%r206, %r204, 2;
	add.s32 	%r207, %r205, %r206;
	add.s32 	%r208, %r207, %r140;
	add.s32 	%r209, %r208, 2135587861;
	xor.b32  	%r210, %r209, %r204;
	shl.b32 	%r211, %r210, 6;
	shr.u32 	%r212, %r210, 2;
	add.s32 	%r213, %r211, %r212;
	add.s32 	%r214, %r213, %r141;
	add.s32 	%r215, %r214, 2135587861;
	xor.b32  	%r216, %r215, %r210;
	shl.b32 	%r217, %r216, 6;
	shr.u32 	%r218, %r216, 2;
	add.s32 	%r219, %r217, %r218;
	add.s32 	%r220, %r219, %r142;
	add.s32 	%r221, %r220, 2135587861;
	xor.b32  	%r222, %r221, %r216;
	shl.b32 	%r223, %r222, 6;
	shr.u32 	%r224, %r222, 2;
	add.s32 	%r225, %r223, %r224;
	add.s32 	%r226, %r225, %r143;
	add.s32 	%r227, %r226, 2135587861;
	xor.b32  	%r228, %r227, %r222;
	shl.b32 	%r229, %r228, 6;
	shr.u32 	%r230, %r228, 2;
	add.s32 	%r231, %r229, %r230;
	add.s32 	%r232, %r231, %r144;
	add.s32 	%r233, %r232, 2135587861;
	xor.b32  	%r1035, %r233, %r228;
	add.s64 	%rd8, %rd16, -4096;
	setp.lt.u64 	%p3, %rd8, 4096;
	mov.b64 	%rd51, 4096;
	@%p3 bra 	$L__BB4_57;
	mov.b64 	%rd51, 4096;
$L__BB4_55:
	shl.b64 	%rd21, %rd51, 2;
	add.s64 	%rd22, %rd7, %rd21;
	ld.global.u32 	%r234, [%rd22];
	ld.global.u32 	%r235, [%rd22+1024];
	ld.global.u32 	%r236, [%rd22+2048];
	ld.global.u32 	%r237, [%rd22+3072];
	ld.global.u32 	%r238, [%rd22+4096];
	ld.global.u32 	%r239, [%rd22+5120];
	ld.global.u32 	%r240, [%rd22+6144];
	ld.global.u32 	%r241, [%rd22+7168];
	ld.global.u32 	%r242, [%rd22+8192];
	ld.global.u32 	%r243, [%rd22+9216];
	ld.global.u32 	%r244, [%rd22+10240];
	ld.global.u32 	%r245, [%rd22+11264];
	ld.global.u32 	%r246, [%rd22+12288];
	ld.global.u32 	%r247, [%rd22+13312];
	ld.global.u32 	%r248, [%rd22+14336];
	ld.global.u32 	%r249, [%rd22+15360];
	shl.b32 	%r250, %r1035, 6;
	shr.u32 	%r251, %r1035, 2;
	add.s32 	%r252, %r250, %r251;
	add.s32 	%r253, %r252, %r234;
	add.s32 	%r254, %r253, 2135587861;
	xor.b32  	%r255, %r254, %r1035;
	shl.b32 	%r256, %r255, 6;
	shr.u32 	%r257, %r255, 2;
	add.s32 	%r258, %r256, %r257;
	add.s32 	%r259, %r258, %r235;
	add.s32 	%r260, %r259, 2135587861;
	xor.b32  	%r261, %r260, %r255;
	shl.b32 	%r262, %r261, 6;
	shr.u32 	%r263, %r261, 2;
	add.s32 	%r264, %r262, %r263;
	add.s32 	%r265, %r264, %r236;
	add.s32 	%r266, %r265, 2135587861;
	xor.b32  	%r267, %r266, %r261;
	shl.b32 	%r268, %r267, 6;
	shr.u32 	%r269, %r267, 2;
	add.s32 	%r270, %r268, %r269;
	add.s32 	%r271, %r270, %r237;
	add.s32 	%r272, %r271, 2135587861;
	xor.b32  	%r273, %r272, %r267;
	shl.b32 	%r274, %r273, 6;
	shr.u32 	%r275, %r273, 2;
	add.s32 	%r276, %r274, %r275;
	add.s32 	%r277, %r276, %r238;
	add.s32 	%r278, %r277, 2135587861;
	xor.b32  	%r279, %r278, %r273;
	shl.b32 	%r280, %r279, 6;
	shr.u32 	%r281, %r279, 2;
	add.s32 	%r282, %r280, %r281;
	add.s32 	%r283, %r282, %r239;
	add.s32 	%r284, %r283, 2135587861;
	xor.b32  	%r285, %r284, %r279;
	shl.b32 	%r286, %r285, 6;
	shr.u32 	%r287, %r285, 2;
	add.s32 	%r288, %r286, %r287;
	add.s32 	%r289, %r288, %r240;
	add.s32 	%r290, %r289, 2135587861;
	xor.b32  	%r291, %r290, %r285;
	shl.b32 	%r292, %r291, 6;
	shr.u32 	%r293, %r291, 2;
	add.s32 	%r294, %r292, %r293;
	add.s32 	%r295, %r294, %r241;
	add.s32 	%r296, %r295, 2135587861;
	xor.b32  	%r297, %r296, %r291;
	shl.b32 	%r298, %r297, 6;
	shr.u32 	%r299, %r297, 2;
	add.s32 	%r300, %r298, %r299;
	add.s32 	%r301, %r300, %r242;
	add.s32 	%r302, %r301, 2135587861;
	xor.b32  	%r303, %r302, %r297;
	shl.b32 	%r304, %r303, 6;
	shr.u32 	%r305, %r303, 2;
	add.s32 	%r306, %r304, %r305;
	add.s32 	%r307, %r306, %r243;
	add.s32 	%r308, %r307, 2135587861;
	xor.b32  	%r309, %r308, %r303;
	shl.b32 	%r310, %r309, 6;
	shr.u32 	%r311, %r309, 2;
	add.s32 	%r312, %r310, %r311;
	add.s32 	%r313, %r312, %r244;
	add.s32 	%r314, %r313, 2135587861;
	xor.b32  	%r315, %r314, %r309;
	shl.b32 	%r316, %r315, 6;
	shr.u32 	%r317, %r315, 2;
	add.s32 	%r318, %r316, %r317;
	add.s32 	%r319, %r318, %r245;
	add.s32 	%r320, %r319, 2135587861;
	xor.b32  	%r321, %r320, %r315;
	shl.b32 	%r322, %r321, 6;
	shr.u32 	%r323, %r321, 2;
	add.s32 	%r324, %r322, %r323;
	add.s32 	%r325, %r324, %r246;
	add.s32 	%r326, %r325, 2135587861;
	xor.b32  	%r327, %r326, %r321;
	shl.b32 	%r328, %r327, 6;
	shr.u32 	%r329, %r327, 2;
	add.s32 	%r330, %r328, %r329;
	add.s32 	%r331, %r330, %r247;
	add.s32 	%r332, %r331, 2135587861;
	xor.b32  	%r333, %r332, %r327;
	shl.b32 	%r334, %r333, 6;
	shr.u32 	%r335, %r333, 2;
	add.s32 	%r336, %r334, %r335;
	add.s32 	%r337, %r336, %r248;
	add.s32 	%r338, %r337, 2135587861;
	xor.b32  	%r339, %r338, %r333;
	shl.b32 	%r340, %r339, 6;
	shr.u32 	%r341, %r339, 2;
	add.s32 	%r342, %r340, %r341;
	add.s32 	%r343, %r342, %r249;
	add.s32 	%r344, %r343, 2135587861;
	xor.b32  	%r1035, %r344, %r339;
	sub.s64 	%rd23, %rd16, %rd51;
	setp.lt.u64 	%p4, %rd23, 4096;
	@%p4 bra 	$L__BB4_69;
	add.s64 	%rd51, %rd51, 4096;
	setp.le.u64 	%p5, %rd51, %rd8;
	@%p5 bra 	$L__BB4_55;
$L__BB4_57:
	setp.le.u64 	%p6, %rd16, %rd51;
	cvt.u32.u64 	%r345, %rd51;
	cvt.u32.u64 	%r346, %rd16;
	sub.s32 	%r347, %r346, %r345;
	setp.ge.s32 	%p7, %r80, %r347;
	or.pred  	%p8, %p6, %p7;
	@%p8 bra 	$L__BB4_69;
	not.b32 	%r351, %r80;
	add.s32 	%r352, %r351, %r346;
	sub.s32 	%r85, %r352, %r345;
	shr.u32 	%r354, %r85, 8;
	add.s32 	%r86, %r354, 1;
	and.b32  	%r87, %r86, 7;
	setp.lt.u32 	%p9, %r85, 1792;
	mov.u32 	%r1021, %r80;
	@%p9 bra 	$L__BB4_61;
	and.b32  	%r355, %r86, 33554424;
	neg.s32 	%r1017, %r355;
	add.s64 	%rd24, %rd51, %rd6;
	shl.b64 	%rd25, %rd24, 2;
	add.s64 	%rd26, %rd25, %rd2;
	add.s64 	%rd52, %rd26, 4096;
	mov.u32 	%r1021, %r80;
$L__BB4_60:
	.pragma "nounroll";
	ld.global.u32 	%r356, [%rd52+-4096];
	shl.b32 	%r357, %r1035, 6;
	shr.u32 	%r358, %r1035, 2;
	add.s32 	%r359, %r357, %r358;
	add.s32 	%r360, %r359, %r356;
	add.s32 	%r361, %r360, 2135587861;
	xor.b32  	%r362, %r361, %r1035;
	ld.global.u32 	%r363, [%rd52+-3072];
	shl.b32 	%r364, %r362, 6;
	shr.u32 	%r365, %r362, 2;
	add.s32 	%r366, %r364, %r365;
	add.s32 	%r367, %r366, %r363;
	add.s32 	%r368, %r367, 2135587861;
	xor.b32  	%r369, %r368, %r362;
	ld.global.u32 	%r370, [%rd52+-2048];
	shl.b32 	%r371, %r369, 6;
	shr.u32 	%r372, %r369, 2;
	add.s32 	%r373, %r371, %r372;
	add.s32 	%r374, %r373, %r370;
	add.s32 	%r375, %r374, 2135587861;
	xor.b32  	%r376, %r375, %r369;
	ld.global.u32 	%r377, [%rd52+-1024];
	shl.b32 	%r378, %r376, 6;
	shr.u32 	%r379, %r376, 2;
	add.s32 	%r380, %r378, %r379;
	add.s32 	%r381, %r380, %r377;
	add.s32 	%r382, %r381, 2135587861;
	xor.b32  	%r383, %r382, %r376;
	ld.global.u32 	%r384, [%rd52];
	shl.b32 	%r385, %r383, 6;
	shr.u32 	%r386, %r383, 2;
	add.s32 	%r387, %r385, %r386;
	add.s32 	%r388, %r387, %r384;
	add.s32 	%r389, %r388, 2135587861;
	xor.b32  	%r390, %r389, %r383;
	ld.global.u32 	%r391, [%rd52+1024];
	shl.b32 	%r392, %r390, 6;
	shr.u32 	%r393, %r390, 2;
	add.s32 	%r394, %r392, %r393;
	add.s32 	%r395, %r394, %r391;
	add.s32 	%r396, %r395, 2135587861;
	xor.b32  	%r397, %r396, %r390;
	ld.global.u32 	%r398, [%rd52+2048];
	shl.b32 	%r399, %r397, 6;
	shr.u32 	%r400, %r397, 2;
	add.s32 	%r401, %r399, %r400;
	add.s32 	%r402, %r401, %r398;
	add.s32 	%r403, %r402, 2135587861;
	xor.b32  	%r404, %r403, %r397;
	ld.global.u32 	%r405, [%rd52+3072];
	shl.b32 	%r406, %r404, 6;
	shr.u32 	%r407, %r404, 2;
	add.s32 	%r408, %r406, %r407;
	add.s32 	%r409, %r408, %r405;
	add.s32 	%r410, %r409, 2135587861;
	xor.b32  	%r1035, %r410, %r404;
	add.s32 	%r1021, %r1021, 2048;
	add.s32 	%r1017, %r1017, 8;
	add.s64 	%rd52, %rd52, 8192;
	setp.ne.s32 	%p10, %r1017, 0;
	@%p10 bra 	$L__BB4_60;
$L__BB4_61:
	setp.eq.s32 	%p11, %r87, 0;
	@%p11 bra 	$L__BB4_69;
	setp.lt.u32 	%p12, %r87, 4;
	@%p12 bra 	$L__BB4_64;
	cvt.u64.u32 	%rd27, %r1021;
	add.s64 	%rd28, %rd51, %rd27;
	shl.b64 	%rd29, %rd28, 2;
	add.s64 	%rd30, %rd2, %rd29;
	ld.global.u32 	%r412, [%rd30];
	shl.b32 	%r413, %r1035, 6;
	shr.u32 	%r414, %r1035, 2;
	add.s32 	%r415, %r413, %r414;
	add.s32 	%r416, %r415, %r412;
	add.s32 	%r417, %r416, 2135587861;
	xor.b32  	%r418, %r417, %r1035;
	ld.global.u32 	%r419, [%rd30+1024];
	shl.b32 	%r420, %r418, 6;
	shr.u32 	%r421, %r418, 2;
	add.s32 	%r422, %r420, %r421;
	add.s32 	%r423, %r422, %r419;
	add.s32 	%r424, %r423, 2135587861;
	xor.b32  	%r425, %r424, %r418;
	ld.global.u32 	%r426, [%rd30+2048];
	shl.b32 	%r427, %r425, 6;
	shr.u32 	%r428, %r425, 2;
	add.s32 	%r429, %r427, %r428;
	add.s32 	%r430, %r429, %r426;
	add.s32 	%r431, %r430, 2135587861;
	xor.b32  	%r432, %r431, %r425;
	ld.global.u32 	%r433, [%rd30+3072];
	shl.b32 	%r434, %r432, 6;
	shr.u32 	%r435, %r432, 2;
	add.s32 	%r436, %r434, %r435;
	add.s32 	%r437, %r436, %r433;
	add.s32 	%r438, %r437, 2135587861;
	xor.b32  	%r1035, %r438, %r432;
	add.s32 	%r1021, %r1021, 1024;
$L__BB4_64:
	and.b32  	%r440, %r86, 3;
	setp.eq.s32 	%p13, %r440, 0;
	@%p13 bra 	$L__BB4_69;
	setp.eq.s32 	%p14, %r440, 1;
	@%p14 bra 	$L__BB4_67;
	cvt.u64.u32 	%rd31, %r1021;
	add.s64 	%rd32, %rd51, %rd31;
	shl.b64 	%rd33, %rd32, 2;
	add.s64 	%rd34, %rd2, %rd33;
	ld.global.u32 	%r441, [%rd34];
	shl.b32 	%r442, %r1035, 6;
	shr.u32 	%r443, %r1035, 2;
	add.s32 	%r444, %r442, %r443;
	add.s32 	%r445, %r444, %r441;
	add.s32 	%r446, %r445, 2135587861;
	xor.b32  	%r447, %r446, %r1035;
	ld.global.u32 	%r448, [%rd34+1024];
	shl.b32 	%r449, %r447, 6;
	shr.u32 	%r450, %r447, 2;
	add.s32 	%r451, %r449, %r450;
	add.s32 	%r452, %r451, %r448;
	add.s32 	%r453, %r452, 2135587861;
	xor.b32  	%r1035, %r453, %r447;
	add.s32 	%r1021, %r1021, 512;
$L__BB4_67:
	and.b32  	%r454, %r85, 256;
	setp.ne.s32 	%p15, %r454, 0;
	@%p15 bra 	$L__BB4_69;
	cvt.u64.u32 	%rd35, %r1021;
	add.s64 	%rd36, %rd51, %rd35;
	shl.b64 	%rd37, %rd36, 2;
	add.s64 	%rd38, %rd2, %rd37;
	ld.global.u32 	%r455, [%rd38];
	shl.b32 	%r456, %r1035, 6;
	shr.u32 	%r457, %r1035, 2;
	add.s32 	%r458, %r456, %r457;
	add.s32 	%r459, %r458, %r455;
	add.s32 	%r460, %r459, 2135587861;
	xor.b32  	%r1035, %r460, %r1035;
$L__BB4_69:
	// begin inline asm
	mov.u32 %r461, %laneid;
	// end inline asm
	mov.b32 	%r464, 1;
	mov.b32 	%r465, 31;
	mov.b32 	%r466, -1;
	// begin inline asm
	shfl.sync.down.b32 %r462, %r1035, %r464, %r465, %r466;
	// end inline asm
	setp.gt.s32 	%p16, %r461, 30;
	@%p16 bra 	$L__BB4_71;
	shl.b32 	%r467, %r1035, 6;
	shr.u32 	%r468, %r1035, 2;
	add.s32 	%r469, %r467, %r468;
	add.s32 	%r470, %r469, %r462;
	add.s32 	%r471, %r470, 2135587861;
	xor.b32  	%r1035, %r471, %r1035;
$L__BB4_71:
	mov.b32 	%r474, 2;
	mov.b32 	%r475, 31;
	mov.b32 	%r476, -1;
	// begin inline asm
	shfl.sync.down.b32 %r472, %r1035, %r474, %r475, %r476;
	// end inline asm
	setp.gt.s32 	%p17, %r461, 29;
	@%p17 bra 	$L__BB4_73;
	shl.b32 	%r477, %r1035, 6;
	add.s32 	%r478, %r472, %r477;
	shr.u32 	%r479, %r1035, 2;
	add.s32 	%r480, %r478, %r479;
	add.s32 	%r481, %r480, 2135587861;
	xor.b32  	%r1035, %r481, %r1035;
$L__BB4_73:
	mov.b32 	%r484, 4;
	mov.b32 	%r485, 31;
	mov.b32 	%r486, -1;
	// begin inline asm
	shfl.sync.down.b32 %r482, %r1035, %r484, %r485, %r486;
	// end inline asm
	setp.gt.s32 	%p18, %r461, 27;
	@%p18 bra 	$L__BB4_75;
	shl.b32 	%r487, %r1035, 6;
	add.s32 	%r488, %r482, %r487;
	shr.u32 	%r489, %r1035, 2;
	add.s32 	%r490, %r488, %r489;
	add.s32 	%r491, %r490, 2135587861;
	xor.b32  	%r1035, %r491, %r1035;
$L__BB4_75:
	mov.b32 	%r494, 8;
	mov.b32 	%r495, 31;
	mov.b32 	%r496, -1;
	// begin inline asm
	shfl.sync.down.b32 %r492, %r1035, %r494, %r495, %r496;
	// end inline asm
	setp.gt.s32 	%p19, %r461, 23;
	@%p19 bra 	$L__BB4_77;
	shl.b32 	%r497, %r1035, 6;
	add.s32 	%r498, %r492, %r497;
	shr.u32 	%r499, %r1035, 2;
	add.s32 	%r500, %r498, %r499;
	add.s32 	%r501, %r500, 2135587861;
	xor.b32  	%r1035, %r501, %r1035;
$L__BB4_77:
	mov.b32 	%r504, 16;
	mov.b32 	%r505, 31;
	mov.b32 	%r506, -1;
	// begin inline asm
	shfl.sync.down.b32 %r502, %r1035, %r504, %r505, %r506;
	// end inline asm
	setp.gt.s32 	%p20, %r461, 15;
	@%p20 bra 	$L__BB4_80;
	shl.b32 	%r507, %r1035, 6;
	add.s32 	%r508, %r502, %r507;
	shr.u32 	%r509, %r1035, 2;
	add.s32 	%r510, %r508, %r509;
	add.s32 	%r511, %r510, 2135587861;
	xor.b32  	%r1035, %r511, %r1035;
	setp.ne.s32 	%p21, %r461, 0;
	@%p21 bra 	$L__BB4_80;
	shr.u32 	%r512, %r80, 3;
	and.b32  	%r513, %r512, 124;
	mov.u32 	%r514, _ZZN3cub18CUB_300001_SM_10006detail6reduce28DeviceReduceSingleTileKernelINS2_10policy_hubIjy11HashCombineE10Policy1000EN6thrust24THRUST_300001_SM_1000_NS10device_ptrIKjEEPiyS5_ijN4cuda3std3__410__identityEEEvT0_T1_T2_T3_T4_T6_E12temp_storage;
	add.s32 	%r515, %r514, %r513;
	st.shared.u32 	[%r515+8], %r1035;
$L__BB4_80:
	bar.sync 	0;
	setp.ne.s32 	%p22, %r80, 0;
	@%p22 bra 	$L__BB4_82;
	ld.shared.u32 	%r516, [_ZZN3cub18CUB_300001_SM_10006detail6reduce28DeviceReduceSingleTileKernelINS2_10policy_hubIjy11HashCombineE10Policy1000EN6thrust24THRUST_300001_SM_1000_NS10device_ptrIKjEEPiyS5_ijN4cuda3std3__410__identityEEEvT0_T1_T2_T3_T4_T6_E12temp_storage+12];
	shl.b32 	%r517, %r1035, 6;
	shr.u32 	%r518, %r1035, 2;
	add.s32 	%r519, %r517, %r518;
	add.s32 	%r520, %r519, %r516;
	add.s32 	%r521, %r520, 2135587861;
	xor.b32  	%r522, %r521, %r1035;
	ld.shared.u32 	%r523, [_ZZN3cub18CUB_300001_SM_10006detail6reduce28DeviceReduceSingleTileKernelINS2_10policy_hubIjy11HashCombineE10Policy1000EN6thrust24THRUST_300001_SM_1000_NS10device_ptrIKjEEPiyS5_ijN4cuda3std3__410__identityEEEvT0_T1_T2_T3_T4_T6_E12temp_storage+16];
	shl.b32 	%r524, %r522, 6;
	add.s32 	%r525, %r523, %r524;
	shr.u32 	%r526, %r522, 2;
	add.s32 	%r527, %r525, %r526;
	add.s32 	%r528, %r527, 2135587861;
	xor.b32  	%r529, %r528, %r522;
	ld.shared.u32 	%r530, [_ZZN3cub18CUB_300001_SM_10006detail6reduce28DeviceReduceSingleTileKernelINS2_10policy_hubIjy11HashCombineE10Policy1000EN6thrust24THRUST_300001_SM_1000_NS10device_ptrIKjEEPiyS5_ijN4cuda3std3__410__identityEEEvT0_T1_T2_T3_T4_T6_E12temp_storage+20];
	shl.b32 	%r531, %r529, 6;
	add.s32 	%r532, %r530, %r531;
	shr.u32 	%r533, %r529, 2;
	add.s32 	%r534, %r532, %r533;
	add.s32 	%r535, %r534, 2135587861;
	xor.b32  	%r536, %r535, %r529;
	ld.shared.u32 	%r537, [_ZZN3cub18CUB_300001_SM_10006detail6reduce28DeviceReduceSingleTileKernelINS2_10policy_hubIjy11HashCombineE10Policy1000EN6thrust24THRUST_300001_SM_1000_NS10device_ptrIKjEEPiyS5_ijN4cuda3std3__410__identityEEEvT0_T1_T2_T3_T4_T6_E12temp_storage+24];
	shl.b32 	%r538, %r536, 6;
	add.s32 	%r539, %r537, %r538;
	shr.u32 	%r540, %r536, 2;
	add.s32 	%r541, %r539, %r540;
	add.s32 	%r542, %r541, 2135587861;
	xor.b32  	%r543, %r542, %r536;
	ld.shared.u32 	%r544, [_ZZN3cub18CUB_300001_SM_10006detail6reduce28DeviceReduceSingleTileKernelINS2_10policy_hubIjy11HashCombineE10Policy1000EN6thrust24THRUST_300001_SM_1000_NS10device_ptrIKjEEPiyS5_ijN4cuda3std3__410__identityEEEvT0_T1_T2_T3_T4_T6_E12temp_storage+28];
	shl.b32 	%r545, %r543, 6;
	add.s32 	%r546, %r544, %r545;
	shr.u32 	%r547, %r543, 2;
	add.s32 	%r548, %r546, %r547;
	add.s32 	%r549, %r548, 2135587861;
	xor.b32  	%r550, %r549, %r543;
	ld.shared.u32 	%r551, [_ZZN3cub18CUB_300001_SM_10006detail6reduce28DeviceReduceSingleTileKernelINS2_10policy_hubIjy11HashCombineE10Policy1000EN6thrust24THRUST_300001_SM_1000_NS10device_ptrIKjEEPiyS5_ijN4cuda3std3__410__identityEEEvT0_T1_T2_T3_T4_T6_E12temp_storage+32];
	shl.b32 	%r552, %r550, 6;
	add.s32 	%r553, %r551, %r552;
	shr.u32 	%r554, %r550, 2;
	add.s32 	%r555, %r553, %r554;
	add.s32 	%r556, %r555, 2135587861;
	xor.b32  	%r557, %r556, %r550;
	ld.shared.u32 	%r558, [_ZZN3cub18CUB_300001_SM_10006detail6reduce28DeviceReduceSingleTileKernelINS2_10policy_hubIjy11HashCombineE10Policy1000EN6thrust24THRUST_300001_SM_1000_NS10device_ptrIKjEEPiyS5_ijN4cuda3std3__410__identityEEEvT0_T1_T2_T3_T4_T6_E12temp_storage+36];
	shl.b32 	%r559, %r557, 6;
	add.s32 	%r560, %r558, %r559;
	shr.u32 	%r561, %r557, 2;
	add.s32 	%r562, %r560, %r561;
	add.s32 	%r563, %r562, 2135587861;
	xor.b32  	%r1035, %r563, %r557;
$L__BB4_82:
	mov.u32 	%r979, %tid.x;
	setp.ne.s32 	%p57, %r979, 0;
	@%p57 bra 	$L__BB4_84;
	shl.b32 	%r980, %r128, 6;
	shr.u32 	%r981, %r128, 2;
	add.s32 	%r982, %r980, %r981;
	add.s32 	%r983, %r982, %r1035;
	add.s32 	%r984, %r983, 2135587861;
	xor.b32  	%r985, %r984, %r128;
	st.global.u32 	[%rd1], %r985;
$L__BB4_84:
	ret;

}
	// .globl	_ZN3cub18CUB_300001_SM_10006detail6reduce18DeviceReduceKernelINS2_10policy_hubIjy11HashCombineE10Policy1000EN6thrust24THRUST_300001_SM_1000_NS10device_ptrIKjEEyS5_jN4cuda3std3__410__identityEEEvT0_PT3_T1_NS0_13GridEvenShareISK_EET2_T4_
.visible .entry _ZN3cub18CUB_300001_SM_10006detail6reduce18DeviceReduceKernelINS2_10policy_hubIjy11HashCombineE10Policy1000EN6thrust24THRUST_300001_SM_1000_NS10device_ptrIKjEEyS5_jN4cuda3std3__410__identityEEEvT0_PT3_T1_NS0_13GridEvenShareISK_EET2_T4_(
	.param .align 8 .b8 _ZN3cub18CUB_300001_SM_10006detail6reduce18DeviceReduceKernelINS2_10policy_hubIjy11HashCombineE10Policy1000EN6thrust24THRUST_300001_SM_1000_NS10device_ptrIKjEEyS5_jN4cuda3std3__410__identityEEEvT0_PT3_T1_NS0_13GridEvenShareISK_EET2_T4__param_0[8],
	.param .u64 .ptr .align 1 _ZN3cub18CUB_300001_SM_10006detail6reduce18DeviceReduceKernelINS2_10policy_hubIjy11HashCombineE10Policy1000EN6thrust24THRUST_300001_SM_1000_NS10device_ptrIKjEEyS5_jN4cuda3std3__410__identityEEEvT0_PT3_T1_NS0_13GridEvenShareISK_EET2_T4__param_1,
	.param .u64 _ZN3cub18CUB_300001_SM_10006detail6reduce18DeviceReduceKernelINS2_10policy_hubIjy11HashCombineE10Policy1000EN6thrust24THRUST_300001_SM_1000_NS10device_ptrIKjEEyS5_jN4cuda3std3__410__identityEEEvT0_PT3_T1_NS0_13GridEvenShareISK_EET2_T4__param_2,
	.param .align 8 .b8 _ZN3cub18CUB_300001_SM_10006detail6reduce18DeviceReduceKernelINS2_10policy_hubIjy11HashCombineE10Policy1000EN6thrust24THRUST_300001_SM_1000_NS10device_ptrIKjEEyS5_jN4cuda3std3__410__identityEEEvT0_PT3_T1_NS0_13GridEvenShareISK_EET2_T4__param_3[72],
	.param .align 1 .b8 _ZN3cub18CUB_300001_SM_10006detail6reduce18DeviceReduceKernelINS2_10policy_hubIjy11HashCombineE10Policy1000EN6thrust24THRUST_300001_SM_1000_NS10device_ptrIKjEEyS5_jN4cuda3std3__410__identityEEEvT0_PT3_T1_NS0_13GridEvenShareISK_EET2_T4__param_4[1],
	.param .align 1 .b8 _ZN3cub18CUB_300001_SM_10006detail6reduce18DeviceReduceKernelINS2_10policy_hubIjy11HashCombineE10Policy1000EN6thrust24THRUST_300001_SM_1000_NS10device_ptrIKjEEyS5_jN4cuda3std3__410__identityEEEvT0_PT3_T1_NS0_13GridEvenShareISK_EET2_T4__param_5[1]
)
.maxntid 256
{
	.reg .pred 	%p<56>;
	.reg .b32 	%r<953>;
	.reg .b64 	%rd<71>;
	// demoted variable
	.shared .align 4 .b8 _ZZN3cub18CUB_300001_SM_10006detail6reduce18DeviceReduceKernelINS2_10policy_hubIjy11HashCombineE10Policy1000EN6thrust24THRUST_300001_SM_1000_NS10device_ptrIKjEEyS5_jN4cuda3std3__410__identityEEEvT0_PT3_T1_NS0_13GridEvenShareISK_EET2_T4_E12temp_storage[44];
	ld.param.u64 	%rd1, [_ZN3cub18CUB_300001_SM_10006detail6reduce18DeviceReduceKernelINS2_10policy_hubIjy11HashCombineE10Policy1000EN6thrust24THRUST_300001_SM_1000_NS10device_ptrIKjEEyS5_jN4cuda3std3__410__identityEEEvT0_PT3_T1_NS0_13GridEvenShareISK_EET2_T4__param_3+32];
	ld.param.u32 	%r1, [_ZN3cub18CUB_300001_SM_10006detail6reduce18DeviceReduceKernelINS2_10policy_hubIjy11HashCombineE10Policy1000EN6thrust24THRUST_300001_SM_1000_NS10device_ptrIKjEEyS5_jN4cuda3std3__410__identityEEEvT0_PT3_T1_NS0_13GridEvenShareISK_EET2_T4__param_3+40];
	ld.param.u64 	%rd19, [_ZN3cub18CUB_300001_SM_10006detail6reduce18DeviceReduceKernelINS2_10policy_hubIjy11HashCombineE10Policy1000EN6thrust24THRUST_300001_SM_1000_NS10device_ptrIKjEEyS5_jN4cuda3std3__410__identityEEEvT0_PT3_T1_NS0_13GridEvenShareISK_EET2_T4__param_0];
	cvta.to.global.u64 	%rd2, %rd19;
	mov.u32 	%r2, %ctaid.x;
	shl.b32 	%r129, %r1, 12;
	cvt.s64.s32 	%rd3, %r129;
	shl.b32 	%r130, %r2, 12;
	cvt.u64.u32 	%rd4, %r130;
	sub.s64 	%rd5, %rd1, %rd4;
	setp.gt.u64 	%p1, %rd5, 4095;
	@%p1 bra 	$L__BB5_49;
	cvt.u32.u64 	%r583, %rd4;
	cvt.u32.u64 	%r3, %rd1;
	sub.s32 	%r4, %r3, %r583;
	mov.u32 	%r5, %tid.x;
	setp.ge.s32 	%p22, %r5, %r4;
	mov.b32 	%r952, 0;
	mov.u32 	%r912, %r5;
	@%p22 bra 	$L__BB5_3;
	add.s32 	%r585, %r583, %r5;
	mul.wide.u32 	%rd45, %r585, 4;
	add.s64 	%rd46, %rd2, %rd45;
	ld.global.u32 	%r952, [%rd46];
	add.s32 	%r912, %r5, 256;
$L__BB5_3:
	setp.ge.s32 	%p23, %r912, %r4;
	@%p23 bra 	$L__BB5_15;
	not.b32 	%r588, %r912;
	add.s32 	%r10, %r588, %r3;
	sub.s32 	%r589, %r10, %r583;
	shr.u32 	%r590, %r589, 8;
	add.s32 	%r11, %r590, 1;
	and.b32  	%r12, %r11, 7;
	setp.lt.u32 	%p24, %r589, 1792;
	@%p24 bra 	$L__BB5_7;
	and.b32  	%r591, %r11, 33554424;
	neg.s32 	%r908, %r591;
	mul.wide.u32 	%rd47, %r2, 16384;
	mul.wide.u32 	%rd48, %r912, 4;
	or.b64  	%rd49, %rd47, %rd48;
	add.s64 	%rd50, %rd49, %rd2;
	add.s64 	%rd67, %rd50, 4096;
$L__BB5_6:
	.pragma "nounroll";
	ld.global.u32 	%r592, [%rd67+-4096];
	shl.b32 	%r593, %r952, 6;
	shr.u32 	%r594, %r952, 2;
	add.s32 	%r595, %r593, %r594;
	add.s32 	%r596, %r595, %r592;
	add.s32 	%r597, %r596, 2135587861;
	xor.b32  	%r598, %r597, %r952;
	ld.global.u32 	%r599, [%rd67+-3072];
	shl.b32 	%r600, %r598, 6;
	shr.u32 	%r601, %r598, 2;
	add.s32 	%r602, %r600, %r601;
	add.s32 	%r603, %r602, %r599;
	add.s32 	%r604, %r603, 2135587861;
	xor.b32  	%r605, %r604, %r598;
	ld.global.u32 	%r606, [%rd67+-2048];
	shl.b32 	%r607, %r605, 6;
	shr.u32 	%r608, %r605, 2;
	add.s32 	%r609, %r607, %r608;
	add.s32 	%r610, %r609, %r606;
	add.s32 	%r611, %r610, 2135587861;
	xor.b32  	%r612, %r611, %r605;
	ld.global.u32 	%r613, [%rd67+-1024];
	shl.b32 	%r614, %r612, 6;
	shr.u32 	%r615, %r612, 2;
	add.s32 	%r616, %r614, %r615;
	add.s32 	%r617, %r616, %r613;
	add.s32 	%r618, %r617, 2135587861;
	xor.b32  	%r619, %r618, %r612;
	ld.global.u32 	%r620, [%rd67];
	shl.b32 	%r621, %r619, 6;
	shr.u32 	%r622, %r619, 2;
	add.s32 	%r623, %r621, %r622;
	add.s32 	%r624, %r623, %r620;
	add.s32 	%r625, %r624, 2135587861;
	xor.b32  	%r626, %r625, %r619;
	ld.global.u32 	%r627, [%rd67+1024];
	shl.b32 	%r628, %r626, 6;
	shr.u32 	%r629, %r626, 2;
	add.s32 	%r630, %r628, %r629;
	add.s32 	%r631, %r630, %r627;
	add.s32 	%r632, %r631, 2135587861;
	xor.b32  	%r633, %r632, %r626;
	ld.global.u32 	%r634, [%rd67+2048];
	shl.b32 	%r635, %r633, 6;
	shr.u32 	%r636, %r633, 2;
	add.s32 	%r637, %r635, %r636;
	add.s32 	%r638, %r637, %r634;
	add.s32 	%r639, %r638, 2135587861;
	xor.b32  	%r640, %r639, %r633;
	ld.global.u32 	%r641, [%rd67+3072];
	shl.b32 	%r642, %r640, 6;
	shr.u32 	%r643, %r640, 2;
	add.s32 	%r644, %r642, %r643;
	add.s32 	%r645, %r644, %r641;
	add.s32 	%r646, %r645, 2135587861;
	xor.b32  	%r952, %r646, %r640;
	add.s32 	%r912, %r912, 2048;
	add.s32 	%r908, %r908, 8;
	add.s64 	%rd67, %rd67, 8192;
	setp.ne.s32 	%p25, %r908, 0;
	@%p25 bra 	$L__BB5_6;
$L__BB5_7:
	setp.eq.s32 	%p26, %r12, 0;
	@%p26 bra 	$L__BB5_15;
	setp.lt.u32 	%p27, %r12, 4;
	@%p27 bra 	$L__BB5_10;
	cvt.s64.s32 	%rd51, %r912;
	add.s64 	%rd52, %rd51, %rd4;
	shl.b64 	%rd53, %rd52, 2;
	add.s64 	%rd54, %rd2, %rd53;
	ld.global.u32 	%r648, [%rd54];
	shl.b32 	%r649, %r952, 6;
	shr.u32 	%r650, %r952, 2;
	add.s32 	%r651, %r649, %r650;
	add.s32 	%r652, %r651, %r648;
	add.s32 	%r653, %r652, 2135587861;
	xor.b32  	%r654, %r653, %r952;
	ld.global.u32 	%r655, [%rd54+1024];
	shl.b32 	%r656, %r654, 6;
	shr.u32 	%r657, %r654, 2;
	add.s32 	%r658, %r656, %r657;
	add.s32 	%r659, %r658, %r655;
	add.s32 	%r660, %r659, 2135587861;
	xor.b32  	%r661, %r660, %r654;
	ld.global.u32 	%r662, [%rd54+2048];
	shl.b32 	%r663, %r661, 6;
	shr.u32 	%r664, %r661, 2;
	add.s32 	%r665, %r663, %r664;
	add.s32 	%r666, %r665, %r662;
	add.s32 	%r667, %r666, 2135587861;
	xor.b32  	%r668, %r667, %r661;
	ld.global.u32 	%r669, [%rd54+3072];
	shl.b32 	%r670, %r668, 6;
	shr.u32 	%r671, %r668, 2;
	add.s32 	%r672, %r670, %r671;
	add.s32 	%r673, %r672, %r669;
	add.s32 	%r674, %r673, 2135587861;
	xor.b32  	%r952, %r674, %r668;
	add.s32 	%r912, %r912, 1024;
$L__BB5_10:
	and.b32  	%r676, %r11, 3;
	setp.eq.s32 	%p28, %r676, 0;
	@%p28 bra 	$L__BB5_15;
	setp.eq.s32 	%p29, %r676, 1;
	@%p29 bra 	$L__BB5_13;
	cvt.s64.s32 	%rd55, %r912;
	add.s64 	%rd56, %rd55, %rd4;
	shl.b64 	%rd57, %rd56, 2;
	add.s64 	%rd58, %rd2, %rd57;
	ld.global.u32 	%r677, [%rd58];
	shl.b32 	%r678, %r952, 6;
	shr.u32 	%r679, %r952, 2;
	add.s32 	%r680, %r678, %r679;
	add.s32 	%r681, %r680, %r677;
	add.s32 	%r682, %r681, 2135587861;
	xor.b32  	%r683, %r682, %r952;
	ld.global.u32 	%r684, [%rd58+1024];
	shl.b32 	%r685, %r683, 6;
	shr.u32 	%r686, %r683, 2;
	add.s32 	%r687, %r685, %r686;
	add.s32 	%r688, %r687, %r684;
	add.s32 	%r689, %r688, 2135587861;
	xor.b32  	%r952, %r689, %r683;
	add.s32 	%r912, %r912, 512;
$L__BB5_13:
	and.b32  	%r690, %r10, 256;
	setp.ne.s32 	%p30, %r690, 0;
	@%p30 bra 	$L__BB5_15;
	cvt.s64.s32 	%rd59, %r912;
	add.s64 	%rd60, %rd59, %rd4;
	shl.b64 	%rd61, %rd60, 2;
	add.s64 	%rd62, %rd2, %rd61;
	ld.global.u32 	%r691, [%rd62];
	shl.b32 	%r692, %r952, 6;
	shr.u32 	%r693, %r952, 2;
	add.s32 	%r694, %r692, %r693;
	add.s32 	%r695, %r694, %r691;
	add.s32 	%r696, %r695, 2135587861;
	xor.b32  	%r952, %r696, %r952;
$L__BB5_15:
	setp.lt.s32 	%p31, %r4, 256;
	@%p31 bra 	$L__BB5_29;
	// begin inline asm
	mov.u32 %r802, %laneid;
	// end inline asm
	mov.b32 	%r805, 1;
	mov.b32 	%r806, 31;
	mov.b32 	%r807, -1;
	// begin inline asm
	shfl.sync.down.b32 %r803, %r952, %r805, %r806, %r807;
	// end inline asm
	setp.gt.s32 	%p48, %r802, 30;
	@%p48 bra 	$L__BB5_18;
	shl.b32 	%r808, %r952, 6;
	shr.u32 	%r809, %r952, 2;
	add.s32 	%r810, %r808, %r809;
	add.s32 	%r811, %r810, %r803;
	add.s32 	%r812, %r811, 2135587861;
	xor.b32  	%r952, %r812, %r952;
$L__BB5_18:
	mov.b32 	%r815, 2;
	mov.b32 	%r816, 31;
	mov.b32 	%r817, -1;
	// begin inline asm
	shfl.sync.down.b32 %r813, %r952, %r815, %r816, %r817;
	// end inline asm
	setp.gt.s32 	%p49, %r802, 29;
	@%p49 bra 	$L__BB5_20;
	shl.b32 	%r818, %r952, 6;
	add.s32 	%r819, %r813, %r818;
	shr.u32 	%r820, %r952, 2;
	add.s32 	%r821, %r819, %r820;
	add.s32 	%r822, %r821, 2135587861;
	xor.b32  	%r952, %r822, %r952;
$L__BB5_20:
	mov.b32 	%r825, 4;
	mov.b32 	%r826, 31;
	mov.b32 	%r827, -1;
	// begin inline asm
	shfl.sync.down.b32 %r823, %r952, %r825, %r826, %r827;
	// end inline asm
	setp.gt.s32 	%p50, %r802, 27;
	@%p50 bra 	$L__BB5_22;
	shl.b32 	%r828, %r952, 6;
	add.s32 	%r829, %r823, %r828;
	shr.u32 	%r830, %r952, 2;
	add.s32 	%r831, %r829, %r830;
	add.s32 	%r832, %r831, 2135587861;
	xor.b32  	%r952, %r832, %r952;
$L__BB5_22:
	mov.b32 	%r835, 8;
	mov.b32 	%r836, 31;
	mov.b32 	%r837, -1;
	// begin inline asm
	shfl.sync.down.b32 %r833, %r952, %r835, %r836, %r837;
	// end inline asm
	setp.gt.s32 	%p51, %r802, 23;
	@%p51 bra 	$L__BB5_24;
	shl.b32 	%r838, %r952, 6;
	add.s32 	%r839, %r833, %r838;
	shr.u32 	%r840, %r952, 2;
	add.s32 	%r841, %r839, %r840;
	add.s32 	%r842, %r841, 2135587861;
	xor.b32  	%r952, %r842, %r952;
$L__BB5_24:
	mov.b32 	%r845, 16;
	mov.b32 	%r846, 31;
	mov.b32 	%r847, -1;
	// begin inline asm
	shfl.sync.down.b32 %r843, %r952, %r845, %r846, %r847;
	// end inline asm
	setp.gt.s32 	%p52, %r802, 15;
	@%p52 bra 	$L__BB5_27;
	shl.b32 	%r848, %r952, 6;
	add.s32 	%r849, %r843, %r848;
	shr.u32 	%r850, %r952, 2;
	add.s32 	%r851, %r849, %r850;
	add.s32 	%r852, %r851, 2135587861;
	xor.b32  	%r952, %r852, %r952;
	setp.ne.s32 	%p53, %r802, 0;
	@%p53 bra 	$L__BB5_27;
	shr.u32 	%r853, %r5, 3;
	and.b32  	%r854, %r853, 124;
	mov.u32 	%r855, _ZZN3cub18CUB_300001_SM_10006detail6reduce18DeviceReduceKernelINS2_10policy_hubIjy11HashCombineE10Policy1000EN6thrust24THRUST_300001_SM_1000_NS10device_ptrIKjEEyS5_jN4cuda3std3__410__identityEEEvT0_PT3_T1_NS0_13GridEvenShareISK_EET2_T4_E12temp_storage;
	add.s32 	%r856, %r855, %r854;
	st.shared.u32 	[%r856+8], %r952;
$L__BB5_27:
	bar.sync 	0;
	setp.ne.s32 	%p54, %r5, 0;
	@%p54 bra 	$L__BB5_78;
	ld.shared.u32 	%r857, [_ZZN3cub18CUB_300001_SM_10006detail6reduce18DeviceReduceKernelINS2_10policy_hubIjy11HashCombineE10Policy1000EN6thrust24THRUST_300001_SM_1000_NS10device_ptrIKjEEyS5_jN4cuda3std3__410__identityEEEvT0_PT3_T1_NS0_13GridEvenShareISK_EET2_T4_E12temp_storage+12];
	shl.b32 	%r858, %r952, 6;
	shr.u32 	%r859, %r952, 2;
	add.s32 	%r860, %r858, %r859;
	add.s32 	%r861, %r860, %r857;
	add.s32 	%r862, %r861, 2135587861;
	xor.b32  	%r863, %r862, %r952;
	ld.shared.u32 	%r864, [_ZZN3cub18CUB_300001_SM_10006detail6reduce18DeviceReduceKernelINS2_10policy_hubIjy11HashCombineE10Policy1000EN6thrust24THRUST_300001_SM_1000_NS10device_ptrIKjEEyS5_jN4cuda3std3__410__identityEEEvT0_PT3_T1_NS0_13GridEvenShareISK_EET2_T4_E12temp_storage+16];
	shl.b32 	%r865, %r863, 6;
	add.s32 	%r866, %r864, %r865;
	shr.u32 	%r867, %r863, 2;
	add.s32 	%r868, %r866, %r867;
	add.s32 	%r869, %r868, 2135587861;
	xor.b32  	%r870, %r869, %r863;
	ld.shared.u32 	%r871, [_ZZN3cub18CUB_300001_SM_10006detail6reduce18DeviceReduceKernelINS2_10policy_hubIjy11HashCombineE10Policy1000EN6thrust24THRUST_300001_SM_1000_NS10device_ptrIKjEEyS5_jN4cuda3std3__410__identityEEEvT0_PT3_T1_NS0_13GridEvenShareISK_EET2_T4_E12temp_storage+20];
	shl.b32 	%r872, %r870, 6;
	add.s32 	%r873, %r871, %r872;
	shr.u32 	%r874, %r870, 2;
	add.s32 	%r875, %r873, %r874;
	add.s32 	%r876, %r875, 2135587861;
	xor.b32  	%r877, %r876, %r870;
	ld.shared.u32 	%r878, [_ZZN3cub18CUB_300001_SM_10006detail6reduce18DeviceReduceKernelINS2_10policy_hubIjy11HashCombineE10Policy1000EN6thrust24THRUST_300001_SM_1000_NS10device_ptrIKjEEyS5_jN4cuda3std3__410__identityEEEvT0_PT3_T1_NS0_13GridEvenShareISK_EET2_T4_E12temp_storage+24];
	shl.b32 	%r879, %r877, 6;
	add.s32 	%r880, %r878, %r879;
	shr.u32 	%r881, %r877, 2;
	add.s32 	%r882, %r880, %r881;
	add.s32 	%r883, %r882, 2135587861;
	xor.b32  	%r884, %r883, %r877;
	ld.shared.u32 	%r885, [_ZZN3cub18CUB_300001_SM_10006detail6reduce18DeviceReduceKernelINS2_10policy_hubIjy11HashCombineE10Policy1000EN6thrust24THRUST_300001_SM_1000_NS10device_ptrIKjEEyS5_jN4cuda3std3__410__identityEEEvT0_PT3_T1_NS0_13GridEvenShareISK_EET2_T4_E12temp_storage+28];
	shl.b32 	%r886, %r884, 6;
	add.s32 	%r887, %r885, %r886;
	shr.u32 	%r888, %r884, 2;
	add.s32 	%r889, %r887, %r888;
	add.s32 	%r890, %r889, 2135587861;
	xor.b32  	%r891, %r890, %r884;
	ld.shared.u32 	%r892, [_ZZN3cub18CUB_300001_SM_10006detail6reduce18DeviceReduceKernelINS2_10policy_hubIjy11HashCombineE10Policy1000EN6thrust24THRUST_300001_SM_1000_NS10device_ptrIKjEEyS5_jN4cuda3std3__410__identityEEEvT0_PT3_T1_NS0_13GridEvenShareISK_EET2_T4_E12temp_storage+32];
	shl.b32 	%r893, %r891, 6;
	add.s32 	%r894, %r892, %r893;
	shr.u32 	%r895, %r891, 2;
	add.s32 	%r896, %r894, %r895;
	add.s32 	%r897, %r896, 2135587861;
	xor.b32  	%r898, %r897, %r891;
	ld.shared.u32 	%r899, [_ZZN3cub18CUB_300001_SM_10006detail6reduce18DeviceReduceKernelINS2_10policy_hubIjy11HashCombineE10Policy1000EN6thrust24THRUST_300001_SM_1000_NS10device_ptrIKjEEyS5_jN4cuda3std3__410__identityEEEvT0_PT3_T1_NS0_13GridEvenShareISK_EET2_T4_E12temp_storage+36];
	shl.b32 	%r900, %r898, 6;
	add.s32 	%r901, %r899, %r900;
	shr.u32 	%r902, %r898, 2;
	add.s32 	%r903, %r901, %r902;
	add.s32 	%r904, %r903, 2135587861;
	xor.b32  	%r952, %r904, %r898;
	bra.uni 	$L__BB5_78;
$L__BB5_29:
	// begin inline asm
	mov.u32 %r697, %laneid;
	// end inline asm
	and.b32  	%r703, %r5, 992;
	add.s32 	%r704, %r703, 32;
	setp.gt.s32 	%p32, %r704, %r4;
	not.b32 	%r705, %r703;
	add.s32 	%r706, %r4, %r705;
	selp.b32 	%r701, %r706, 31, %p32;
	mov.b32 	%r700, 1;
	mov.b32 	%r702, -1;
	// begin inline asm
	shfl.sync.down.b32 %r698, %r952, %r700, %r701, %r702;
	// end inline asm
	setp.ge.s32 	%p33, %r697, %r701;
	@%p33 bra 	$L__BB5_31;
	shl.b32 	%r707, %r952, 6;
	shr.u32 	%r708, %r952, 2;
	add.s32 	%r709, %r707, %r708;
	add.s32 	%r710, %r709, %r698;
	add.s32 	%r711, %r710, 2135587861;
	xor.b32  	%r952, %r711, %r952;
$L__BB5_31:
	mov.b32 	%r714, 2;
	mov.b32 	%r716, -1;
	// begin inline asm
	shfl.sync.down.b32 %r712, %r952, %r714, %r701, %r716;
	// end inline asm
	add.s32 	%r717, %r697, 2;
	setp.gt.s32 	%p34, %r717, %r701;
	@%p34 bra 	$L__BB5_33;
	shl.b32 	%r718, %r952, 6;
	add.s32 	%r719, %r712, %r718;
	shr.u32 	%r720, %r952, 2;
	add.s32 	%r721, %r719, %r720;
	add.s32 	%r722, %r721, 2135587861;
	xor.b32  	%r952, %r722, %r952;
$L__BB5_33:
	mov.b32 	%r725, 4;
	mov.b32 	%r727, -1;
	// begin inline asm
	shfl.sync.down.b32 %r723, %r952, %r725, %r701, %r727;
	// end inline asm
	add.s32 	%r728, %r697, 4;
	setp.gt.s32 	%p35, %r728, %r701;
	@%p35 bra 	$L__BB5_35;
	shl.b32 	%r729, %r952, 6;
	add.s32 	%r730, %r723, %r729;
	shr.u32 	%r731, %r952, 2;
	add.s32 	%r732, %r730, %r731;
	add.s32 	%r733, %r732, 2135587861;
	xor.b32  	%r952, %r733, %r952;
$L__BB5_35:
	mov.b32 	%r736, 8;
	mov.b32 	%r738, -1;
	// begin inline asm
	shfl.sync.down.b32 %r734, %r952, %r736, %r701, %r738;
	// end inline asm
	add.s32 	%r739, %r697, 8;
	setp.gt.s32 	%p36, %r739, %r701;
	@%p36 bra 	$L__BB5_37;
	shl.b32 	%r740, %r952, 6;
	add.s32 	%r741, %r734, %r740;
	shr.u32 	%r742, %r952, 2;
	add.s32 	%r743, %r741, %r742;
	add.s32 	%r744, %r743, 2135587861;
	xor.b32  	%r952, %r744, %r952;
$L__BB5_37:
	mov.b32 	%r747, 16;
	mov.b32 	%r749, -1;
	// begin inline asm
	shfl.sync.down.b32 %r745, %r952, %r747, %r701, %r749;
	// end inline asm
	add.s32 	%r750, %r697, 16;
	setp.gt.s32 	%p37, %r750, %r701;
	@%p37 bra 	$L__BB5_39;
	shl.b32 	%r751, %r952, 6;
	add.s32 	%r752, %r745, %r751;
	shr.u32 	%r753, %r952, 2;
	add.s32 	%r754, %r752, %r753;
	add.s32 	%r755, %r754, 2135587861;
	xor.b32  	%r952, %r755, %r952;
$L__BB5_39:
	setp.ne.s32 	%p38, %r697, 0;
	@%p38 bra 	$L__BB5_41;
	shr.u32 	%r756, %r5, 3;
	and.b32  	%r757, %r756, 124;
	mov.u32 	%r758, _ZZN3cub18CUB_300001_SM_10006detail6reduce18DeviceReduceKernelINS2_10policy_hubIjy11HashCombineE10Policy1000EN6thrust24THRUST_300001_SM_1000_NS10device_ptrIKjEEyS5_jN4cuda3std3__410__identityEEEvT0_PT3_T1_NS0_13GridEvenShareISK_EET2_T4_E12temp_storage;
	add.s32 	%r759, %r758, %r757;
	st.shared.u32 	[%r759+8], %r952;
$L__BB5_41:
	bar.sync 	0;
	setp.ne.s32 	%p39, %r5, 0;
	setp.lt.s32 	%p40, %r4, 33;
	or.pred  	%p41, %p39, %p40;
	@%p41 bra 	$L__BB5_78;
	ld.shared.u32 	%r760, [_ZZN3cub18CUB_300001_SM_10006detail6reduce18DeviceReduceKernelINS2_10policy_hubIjy11HashCombineE10Policy1000EN6thrust24THRUST_300001_SM_1000_NS10device_ptrIKjEEyS5_jN4cuda3std3__410__identityEEEvT0_PT3_T1_NS0_13GridEvenShareISK_EET2_T4_E12temp_storage+12];
	shl.b32 	%r761, %r952, 6;
	shr.u32 	%r762, %r952, 2;
	add.s32 	%r763, %r761, %r762;
	add.s32 	%r764, %r763, %r760;
	add.s32 	%r765, %r764, 2135587861;
	xor.b32  	%r952, %r765, %r952;
	setp.lt.u32 	%p42, %r4, 65;
	@%p42 bra 	$L__BB5_78;
	ld.shared.u32 	%r766, [_ZZN3cub18CUB_300001_SM_10006detail6reduce18DeviceReduceKernelINS2_10policy_hubIjy11HashCombineE10Policy1000EN6thrust24THRUST_300001_SM_1000_NS10device_ptrIKjEEyS5_jN4cuda3std3__410__identityEEEvT0_PT3_T1_NS0_13GridEvenShareISK_EET2_T4_E12temp_storage+16];
	shl.b32 	%r767, %r952, 6;
	shr.u32 	%r768, %r952, 2;
	add.s32 	%r769, %r767, %r768;
	add.s32 	%r770, %r769, %r766;
	add.s32 	%r771, %r770, 2135587861;
	xor.b32  	%r952, %r771, %r952;
	setp.lt.u32 	%p43, %r4, 97;
	@%p43 bra 	$L__BB5_78;
	ld.shared.u32 	%r772, [_ZZN3cub18CUB_300001_SM_10006detail6reduce18DeviceReduceKernelINS2_10policy_hubIjy11HashCombineE10Policy1000EN6thrust24THRUST_300001_SM_1000_NS10device_ptrIKjEEyS5_jN4cuda3std3__410__identityEEEvT0_PT3_T1_NS0_13GridEvenShareISK_EET2_T4_E12temp_storage+20];
	shl.b32 	%r773, %r952, 6;
	shr.u32 	%r774, %r952, 2;
	add.s32 	%r775, %r773, %r774;
	add.s32 	%r776, %r775, %r772;
	add.s32 	%r777, %r776, 2135587861;
	xor.b32  	%r952, %r777, %r952;
	setp.lt.u32 	%p44, %r4, 129;
	@%p44 bra 	$L__BB5_78;
	ld.shared.u32 	%r778, [_ZZN3cub18CUB_300001_SM_10006detail6reduce18DeviceReduceKernelINS2_10policy_hubIjy11HashCombineE10Policy1000EN6thrust24THRUST_300001_SM_1000_NS10device_ptrIKjEEyS5_jN4cuda3std3__410__identityEEEvT0_PT3_T1_NS0_13GridEvenShareISK_EET2_T4_E12temp_storage+24];
	shl.b32 	%r779, %r952, 6;
	shr.u32 	%r780, %r952, 2;
	add.s32 	%r781, %r779, %r780;
	add.s32 	%r782, %r781, %r778;
	add.s32 	%r783, %r782, 2135587861;
	xor.b32  	%r952, %r783, %r952;
	setp.lt.u32 	%p45, %r4, 161;
	@%p45 bra 	$L__BB5_78;
	ld.shared.u32 	%r784, [_ZZN3cub18CUB_300001_SM_10006detail6reduce18DeviceReduceKernelINS2_10policy_hubIjy11HashCombineE10Policy1000EN6thrust24THRUST_300001_SM_1000_NS10device_ptrIKjEEyS5_jN4cuda3std3__410__identityEEEvT0_PT3_T1_NS0_13GridEvenShareISK_EET2_T4_E12temp_storage+28];
	shl.b32 	%r785, %r952, 6;
	shr.u32 	%r786, %r952, 2;
	add.s32 	%r787, %r785, %r786;
	add.s32 	%r788, %r787, %r784;
	add.s32 	%r789, %r788, 2135587861;
	xor.b32  	%r952, %r789, %r952;
	setp.lt.u32 	%p46, %r4, 193;
	@%p46 bra 	$L__BB5_78;
	ld.shared.u32 	%r790, [_ZZN3cub18CUB_300001_SM_10006detail6reduce18DeviceReduceKernelINS2_10policy_hubIjy11HashCombineE10Policy1000EN6thrust24THRUST_300001_SM_1000_NS10device_ptrIKjEEyS5_jN4cuda3std3__410__identityEEEvT0_PT3_T1_NS0_13GridEvenShareISK_EET2_T4_E12temp_storage+32];
	shl.b32 	%r791, %r952, 6;
	shr.u32 	%r792, %r952, 2;
	add.s32 	%r793, %r791, %r792;
	add.s32 	%r794, %r793, %r790;
	add.s32 	%r795, %r794, 2135587861;
	xor.b32  	%r952, %r795, %r952;
	setp.lt.u32 	%p47, %r4, 225;
	@%p47 bra 	$L__BB5_78;
	ld.shared.u32 	%r796, [_ZZN3cub18CUB_300001_SM_10006detail6reduce18DeviceReduceKernelINS2_10policy_hubIjy11HashCombineE10Policy1000EN6thrust24THRUST_300001_SM_1000_NS10device_ptrIKjEEyS5_jN4cuda3std3__410__identityEEEvT0_PT3_T1_NS0_13GridEvenShareISK_EET2_T4_E12temp_storage+36];
	shl.b32 	%r797, %r952, 6;
	shr.u32 	%r798, %r952, 2;
	add.s32 	%r799, %r797, %r798;
	add.s32 	%r800, %r799, %r796;
	add.s32 	%r801, %r800, 2135587861;
	xor.b32  	%r952, %r801, %r952;
	bra.uni 	$L__BB5_78;
$L__BB5_49:
	cvt.u32.u64 	%r131, %rd4;
	mov.u32 	%r76, %tid.x;
	add.s32 	%r132, %r76, %r131;
	mul.wide.u32 	%rd20, %r132, 4;
	add.s64 	%rd21, %rd2, %rd20;
	ld.global.u32 	%r133, [%rd21];
	ld.global.u32 	%r134, [%rd21+1024];
	ld.global.u32 	%r135, [%rd21+2048];
	ld.global.u32 	%r136, [%rd21+3072];
	ld.global.u32 	%r137, [%rd21+4096];
	ld.global.u32 	%r138, [%rd21+5120];
	ld.global.u32 	%r139, [%rd21+6144];
	ld.global.u32 	%r140, [%rd21+7168];
	ld.global.u32 	%r141, [%rd21+8192];
	ld.global.u32 	%r142, [%rd21+9216];
	ld.global.u32 	%r143, [%rd21+10240];
	ld.global.u32 	%r144, [%rd21+11264];
	ld.global.u32 	%r145, [%rd21+12288];
	ld.global.u32 	%r146, [%rd21+13312];
	ld.global.u32 	%r147, [%rd21+14336];
	ld.global.u32 	%r148, [%rd21+15360];
	shl.b32 	%r149, %r133, 6;
	shr.u32 	%r150, %r133, 2;
	add.s32 	%r151, %r149, %r150;
	add.s32 	%r152, %r151, %r134;
	add.s32 	%r153, %r152, 2135587861;
	xor.b32  	%r154, %r153, %r133;
	shl.b32 	%r155, %r154, 6;
	shr.u32 	%r156, %r154, 2;
	add.s32 	%r157, %r155, %r156;
	add.s32 	%r158, %r157, %r135;
	add.s32 	%r159, %r158, 2135587861;
	xor.b32  	%r160, %r159, %r154;
	shl.b32 	%r161, %r160, 6;
	shr.u32 	%r162, %r160, 2;
	add.s32 	%r163, %r161, %r162;
	add.s32 	%r164, %r163, %r136;
	add.s32 	%r165, %r164, 2135587861;
	xor.b32  	%r166, %r165, %r160;
	shl.b32 	%r167, %r166, 6;
	shr.u32 	%r168, %r166, 2;
	add.s32 	%r169, %r167, %r168;
	add.s32 	%r170, %r169, %r137;
	add.s32 	%r171, %r170, 2135587861;
	xor.b32  	%r172, %r171, %r166;
	shl.b32 	%r173, %r172, 6;
	shr.u32 	%r174, %r172, 2;
	add.s32 	%r175, %r173, %r174;
	add.s32 	%r176, %r175, %r138;
	add.s32 	%r177, %r176, 2135587861;
	xor.b32  	%r178, %r177, %r172;
	shl.b32 	%r179, %r178, 6;
	shr.u32 	%r180, %r178, 2;
	add.s32 	%r181, %r179, %r180;
	add.s32 	%r182, %r181, %r139;
	add.s32 	%r183, %r182, 2135587861;
	xor.b32  	%r184, %r183, %r178;
	shl.b32 	%r185, %r184, 6;
	shr.u32 	%r186, %r184, 2;
	add.s32 	%r187, %r185, %r186;
	add.s32 	%r188, %r187, %r140;
	add.s32 	%r189, %r188, 2135587861;
	xor.b32  	%r190, %r189, %r184;
	shl.b32 	%r191, %r190, 6;
	shr.u32 	%r192, %r190, 2;
	add.s32 	%r193, %r191, %r192;
	add.s32 	%r194, %r193, %r141;
	add.s32 	%r195, %r194, 2135587861;
	xor.b32  	%r196, %r195, %r190;
	shl.b32 	%r197, %r196, 6;
	shr.u32 	%r198, %r196, 2;
	add.s32 	%r199, %r197, %r198;
	add.s32 	%r200, %r199, %r142;
	add.s32 	%r201, %r200, 2135587861;
	xor.b32  	%r202, %r201, %r196;
	shl.b32 	%r203, %r202, 6;
	shr.u32 	%r204, %r202, 2;
	add.s32 	%r205, %r203, %r204;
	add.s32 	%r206, %r205, %r143;
	add.s32 	%r207, %r206, 2135587861;
	xor.b32  	%r208, %r207, %r202;
	shl.b32 	%r209, %r208, 6;
	shr.u32 	%r210, %r208, 2;
	add.s32 	%r211, %r209, %r210;
	add.s32 	%r212, %r211, %r144;
	add.s32 	%r213, %r212, 2135587861;
	xor.b32  	%r214, %r213, %r208;
	shl.b32 	%r215, %r214, 6;
	shr.u32 	%r216, %r214, 2;
	add.s32 	%r217, %r215, %r216;
	add.s32 	%r218, %r217, %r145;
	add.s32 	%r219, %r218, 2135587861;
	xor.b32  	%r220, %r219, %r214;
	shl.b32 	%r221, %r220, 6;
	shr.u32 	%r222, %r220, 2;
	add.s32 	%r223, %r221, %r222;
	add.s32 	%r224, %r223, %r146;
	add.s32 	%r225, %r224, 2135587861;
	xor.b32  	%r226, %r225, %r220;
	shl.b32 	%r227, %r226, 6;
	shr.u32 	%r228, %r226, 2;
	add.s32 	%r229, %r227, %r228;
	add.s32 	%r230, %r229, %r147;
	add.s32 	%r231, %r230, 2135587861;
	xor.b32  	%r232, %r231, %r226;
	shl.b32 	%r233, %r232, 6;
	shr.u32 	%r234, %r232, 2;
	add.s32 	%r235, %r233, %r234;
	add.s32 	%r236, %r235, %r148;
	add.s32 	%r237, %r236, 2135587861;
	xor.b32  	%r952, %r237, %r232;
	setp.lt.u64 	%p2, %rd5, %rd3;
	@%p2 bra 	$L__BB5_65;
	cvt.u32.u64 	%r239, %rd3;
	cvt.u64.u32 	%rd9, %r76;
	cvt.u32.u64 	%r78, %rd1;
	not.b32 	%r241, %r76;
	add.s32 	%r242, %r241, %r78;
	sub.s32 	%r243, %r242, %r239;
	sub.s32 	%r931, %r243, %r131;
	add.s64 	%rd22, %rd4, %rd3;
	add.s64 	%rd23, %rd22, %rd9;
	shl.b64 	%rd24, %rd23, 2;
	add.s64 	%rd25, %rd24, %rd2;
	add.s64 	%rd68, %rd25, 4096;
	mov.b32 	%r932, 0;
	mov.u64 	%rd69, %rd4;
$L__BB5_51:
	shl.b32 	%r244, %r1, 12;
	cvt.s64.s32 	%rd13, %r244;
	add.s64 	%rd69, %rd69, %rd13;
	add.s64 	%rd26, %rd1, -4096;
	setp.gt.u64 	%p3, %rd69, %rd26;
	@%p3 bra 	$L__BB5_53;
	shl.b32 	%r245, %r1, 12;
	cvt.s64.s32 	%rd27, %r245;
	add.s64 	%rd28, %rd69, %rd9;
	shl.b64 	%rd29, %rd28, 2;
	add.s64 	%rd30, %rd2, %rd29;
	ld.global.u32 	%r246, [%rd30];
	ld.global.u32 	%r247, [%rd30+1024];
	ld.global.u32 	%r248, [%rd30+2048];
	ld.global.u32 	%r249, [%rd30+3072];
	ld.global.u32 	%r250, [%rd30+4096];
	ld.global.u32 	%r251, [%rd30+5120];
	ld.global.u32 	%r252, [%rd30+6144];
	ld.global.u32 	%r253, [%rd30+7168];
	ld.global.u32 	%r254, [%rd30+8192];
	ld.global.u32 	%r255, [%rd30+9216];
	ld.global.u32 	%r256, [%rd30+10240];
	ld.global.u32 	%r257, [%rd30+11264];
	ld.global.u32 	%r258, [%rd30+12288];
	ld.global.u32 	%r259, [%rd30+13312];
	ld.global.u32 	%r260, [%rd30+14336];
	ld.global.u32 	%r261, [%rd30+15360];
	shl.b32 	%r262, %r952, 6;
	shr.u32 	%r263, %r952, 2;
	add.s32 	%r264, %r262, %r263;
	add.s32 	%r265, %r264, %r246;
	add.s32 	%r266, %r265, 2135587861;
	xor.b32  	%r267, %r266, %r952;
	shl.b32 	%r268, %r267, 6;
	shr.u32 	%r269, %r267, 2;
	add.s32 	%r270, %r268, %r269;
	add.s32 	%r271, %r270, %r247;
	add.s32 	%r272, %r271, 2135587861;
	xor.b32  	%r273, %r272, %r267;
	shl.b32 	%r274, %r273, 6;
	shr.u32 	%r275, %r273, 2;
	add.s32 	%r276, %r274, %r275;
	add.s32 	%r277, %r276, %r248;
	add.s32 	%r278, %r277, 2135587861;
	xor.b32  	%r279, %r278, %r273;
	shl.b32 	%r280, %r279, 6;
	shr.u32 	%r281, %r279, 2;
	add.s32 	%r282, %r280, %r281;
	add.s32 	%r283, %r282, %r249;
	add.s32 	%r284, %r283, 2135587861;
	xor.b32  	%r285, %r284, %r279;
	shl.b32 	%r286, %r285, 6;
	shr.u32 	%r287, %r285, 2;
	add.s32 	%r288, %r286, %r287;
	add.s32 	%r289, %r288, %r250;
	add.s32 	%r290, %r289, 2135587861;
	xor.b32  	%r291, %r290, %r285;
	shl.b32 	%r292, %r291, 6;
	shr.u32 	%r293, %r291, 2;
	add.s32 	%r294, %r292, %r293;
	add.s32 	%r295, %r294, %r251;
	add.s32 	%r296, %r295, 2135587861;
	xor.b32  	%r297, %r296, %r291;
	shl.b32 	%r298, %r297, 6;
	shr.u32 	%r299, %r297, 2;
	add.s32 	%r300, %r298, %r299;
	add.s32 	%r301, %r300, %r252;
	add.s32 	%r302, %r301, 2135587861;
	xor.b32  	%r303, %r302, %r297;
	shl.b32 	%r304, %r303, 6;
	shr.u32 	%r305, %r303, 2;
	add.s32 	%r306, %r304, %r305;
	add.s32 	%r307, %r306, %r253;
	add.s32 	%r308, %r307, 2135587861;
	xor.b32  	%r309, %r308, %r303;
	shl.b32 	%r310, %r309, 6;
	shr.u32 	%r311, %r309, 2;
	add.s32 	%r312, %r310, %r311;
	add.s32 	%r313, %r312, %r254;
	add.s32 	%r314, %r313, 2135587861;
	xor.b32  	%r315, %r314, %r309;
	shl.b32 	%r316, %r315, 6;
	shr.u32 	%r317, %r315, 2;
	add.s32 	%r318, %r316, %r317;
	add.s32 	%r319, %r318, %r255;
	add.s32 	%r320, %r319, 2135587861;
	xor.b32  	%r321, %r320, %r315;
	shl.b32 	%r322, %r321, 6;
	shr.u32 	%r323, %r321, 2;
	add.s32 	%r324, %r322, %r323;
	add.s32 	%r325, %r324, %r256;
	add.s32 	%r326, %r325, 2135587861;
	xor.b32  	%r327, %r326, %r321;
	shl.b32 	%r328, %r327, 6;
	shr.u32 	%r329, %r327, 2;
	add.s32 	%r330, %r328, %r329;
	add.s32 	%r331, %r330, %r257;
	add.s32 	%r332, %r331, 2135587861;
	xor.b32  	%r333, %r332, %r327;
	shl.b32 	%r334, %r333, 6;
	shr.u32 	%r335, %r333, 2;
	add.s32 	%r336, %r334, %r335;
	add.s32 	%r337, %r336, %r258;
	add.s32 	%r338, %r337, 2135587861;
	xor.b32  	%r339, %r338, %r333;
	shl.b32 	%r340, %r339, 6;
	shr.u32 	%r341, %r339, 2;
	add.s32 	%r342, %r340, %r341;
	add.s32 	%r343, %r342, %r259;
	add.s32 	%r344, %r343, 2135587861;
	xor.b32  	%r345, %r344, %r339;
	shl.b32 	%r346, %r345, 6;
	shr.u32 	%r347, %r345, 2;
	add.s32 	%r348, %r346, %r347;
	add.s32 	%r349, %r348, %r260;
	add.s32 	%r350, %r349, 2135587861;
	xor.b32  	%r351, %r350, %r345;
	shl.b32 	%r352, %r351, 6;
	shr.u32 	%r353, %r351, 2;
	add.s32 	%r354, %r352, %r353;
	add.s32 	%r355, %r354, %r261;
	add.s32 	%r356, %r355, 2135587861;
	xor.b32  	%r952, %r356, %r351;
	sub.s64 	%rd31, %rd1, %rd69;
	setp.lt.u64 	%p4, %rd31, %rd27;
	add.s32 	%r932, %r932, 1;
	sub.s32 	%r931, %r931, %r245;
	mul.wide.s32 	%rd32, %r245, 4;
	add.s64 	%rd68, %rd68, %rd32;
	@%p4 bra 	$L__BB5_65;
	bra.uni 	$L__BB5_51;
$L__BB5_53:
	setp.le.u64 	%p5, %rd1, %rd69;
	cvt.u32.u64 	%r357, %rd69;
	cvt.u32.u64 	%r358, %rd1;
	sub.s32 	%r359, %r358, %r357;
	setp.ge.s32 	%p6, %r76, %r359;
	or.pred  	%p7, %p5, %p6;
	@%p7 bra 	$L__BB5_65;
	cvt.u32.u64 	%r362, %rd13;
	cvt.u32.u64 	%r363, %rd4;
	not.b32 	%r364, %r76;
	add.s32 	%r86, %r364, %r78;
	add.s32 	%r365, %r362, %r363;
	sub.s32 	%r366, %r86, %r365;
	mul.lo.s32 	%r367, %r1, %r932;
	shl.b32 	%r368, %r367, 12;
	sub.s32 	%r369, %r366, %r368;
	shr.u32 	%r370, %r369, 8;
	add.s32 	%r87, %r370, 1;
	and.b32  	%r88, %r87, 7;
	setp.lt.u32 	%p8, %r369, 1792;
	mov.u32 	%r938, %r76;
	@%p8 bra 	$L__BB5_57;
	shr.u32 	%r371, %r931, 8;
	add.s32 	%r372, %r371, 1;
	and.b32  	%r373, %r372, 33554424;
	neg.s32 	%r934, %r373;
	mov.u32 	%r938, %r76;
$L__BB5_56:
	.pragma "nounroll";
	ld.global.u32 	%r374, [%rd68+-4096];
	shl.b32 	%r375, %r952, 6;
	shr.u32 	%r376, %r952, 2;
	add.s32 	%r377, %r375, %r376;
	add.s32 	%r378, %r377, %r374;
	add.s32 	%r379, %r378, 2135587861;
	xor.b32  	%r380, %r379, %r952;
	ld.global.u32 	%r381, [%rd68+-3072];
	shl.b32 	%r382, %r380, 6;
	shr.u32 	%r383, %r380, 2;
	add.s32 	%r384, %r382, %r383;
	add.s32 	%r385, %r384, %r381;
	add.s32 	%r386, %r385, 2135587861;
	xor.b32  	%r387, %r386, %r380;
	ld.global.u32 	%r388, [%rd68+-2048];
	shl.b32 	%r389, %r387, 6;
	shr.u32 	%r390, %r387, 2;
	add.s32 	%r391, %r389, %r390;
	add.s32 	%r392, %r391, %r388;
	add.s32 	%r393, %r392, 2135587861;
	xor.b32  	%r394, %r393, %r387;
	ld.global.u32 	%r395, [%rd68+-1024];
	shl.b32 	%r396, %r394, 6;
	shr.u32 	%r397, %r394, 2;
	add.s32 	%r398, %r396, %r397;
	add.s32 	%r399, %r398, %r395;
	add.s32 	%r400, %r399, 2135587861;
	xor.b32  	%r401, %r400, %r394;
	ld.global.u32 	%r402, [%rd68];
	shl.b32 	%r403, %r401, 6;
	shr.u32 	%r404, %r401, 2;
	add.s32 	%r405, %r403, %r404;
	add.s32 	%r406, %r405, %r402;
	add.s32 	%r407, %r406, 2135587861;
	xor.b32  	%r408, %r407, %r401;
	ld.global.u32 	%r409, [%rd68+1024];
	shl.b32 	%r410, %r408, 6;
	shr.u32 	%r411, %r408, 2;
	add.s32 	%r412, %r410, %r411;
	add.s32 	%r413, %r412, %r409;
	add.s32 	%r414, %r413, 2135587861;
	xor.b32  	%r415, %r414, %r408;
	ld.global.u32 	%r416, [%rd68+2048];
	shl.b32 	%r417, %r415, 6;
	shr.u32 	%r418, %r415, 2;
	add.s32 	%r419, %r417, %r418;
	add.s32 	%r420, %r419, %r416;
	add.s32 	%r421, %r420, 2135587861;
	xor.b32  	%r422, %r421, %r415;
	ld.global.u32 	%r423, [%rd68+3072];
	shl.b32 	%r424, %r422, 6;
	shr.u32 	%r425, %r422, 2;
	add.s32 	%r426, %r424, %r425;
	add.s32 	%r427, %r426, %r423;
	add.s32 	%r428, %r427, 2135587861;
	xor.b32  	%r952, %r428, %r422;
	add.s32 	%r938, %r938, 2048;
	add.s32 	%r934, %r934, 8;
	add.s64 	%rd68, %rd68, 8192;
	setp.ne.s32 	%p9, %r934, 0;
	@%p9 bra 	$L__BB5_56;
$L__BB5_57:
	setp.eq.s32 	%p10, %r88, 0;
	@%p10 bra 	$L__BB5_65;
	setp.lt.u32 	%p11, %r88, 4;
	@%p11 bra 	$L__BB5_60;
	cvt.u64.u32 	%rd33, %r938;
	add.s64 	%rd34, %rd69, %rd33;
	shl.b64 	%rd35, %rd34, 2;
	add.s64 	%rd36, %rd2, %rd35;
	ld.global.u32 	%r430, [%rd36];
	shl.b32 	%r431, %r952, 6;
	shr.u32 	%r432, %r952, 2;
	add.s32 	%r433, %r431, %r432;
	add.s32 	%r434, %r433, %r430;
	add.s32 	%r435, %r434, 2135587861;
	xor.b32  	%r436, %r435, %r952;
	ld.global.u32 	%r437, [%rd36+1024];
	shl.b32 	%r438, %r436, 6;
	shr.u32 	%r439, %r436, 2;
	add.s32 	%r440, %r438, %r439;
	add.s32 	%r441, %r440, %r437;
	add.s32 	%r442, %r441, 2135587861;
	xor.b32  	%r443, %r442, %r436;
	ld.global.u32 	%r444, [%rd36+2048];
	shl.b32 	%r445, %r443, 6;
	shr.u32 	%r446, %r443, 2;
	add.s32 	%r447, %r445, %r446;
	add.s32 	%r448, %r447, %r444;
	add.s32 	%r449, %r448, 2135587861;
	xor.b32  	%r450, %r449, %r443;
	ld.global.u32 	%r451, [%rd36+3072];
	shl.b32 	%r452, %r450, 6;
	shr.u32 	%r453, %r450, 2;
	add.s32 	%r454, %r452, %r453;
	add.s32 	%r455, %r454, %r451;
	add.s32 	%r456, %r455, 2135587861;
	xor.b32  	%r952, %r456, %r450;
	add.s32 	%r938, %r938, 1024;
$L__BB5_60:
	and.b32  	%r458, %r87, 3;
	setp.eq.s32 	%p12, %r458, 0;
	@%p12 bra 	$L__BB5_65;
	setp.eq.s32 	%p13, %r458, 1;
	@%p13 bra 	$L__BB5_63;
	cvt.u64.u32 	%rd37, %r938;
	add.s64 	%rd38, %rd69, %rd37;
	shl.b64 	%rd39, %rd38, 2;
	add.s64 	%rd40, %rd2, %rd39;
	ld.global.u32 	%r459, [%rd40];
	shl.b32 	%r460, %r952, 6;
	shr.u32 	%r461, %r952, 2;
	add.s32 	%r462, %r460, %r461;
	add.s32 	%r463, %r462, %r459;
	add.s32 	%r464, %r463, 2135587861;
	xor.b32  	%r465, %r464, %r952;
	ld.global.u32 	%r466, [%rd40+1024];
	shl.b32 	%r467, %r465, 6;
	shr.u32 	%r468, %r465, 2;
	add.s32 	%r469, %r467, %r468;
	add.s32 	%r470, %r469, %r466;
	add.s32 	%r471, %r470, 2135587861;
	xor.b32  	%r952, %r471, %r465;
	add.s32 	%r938, %r938, 512;
$L__BB5_63:
	and.b32  	%r472, %r86, 256;
	setp.ne.s32 	%p14, %r472, 0;
	@%p14 bra 	$L__BB5_65;
	cvt.u64.u32 	%rd41, %r938;
	add.s64 	%rd42, %rd69, %rd41;
	shl.b64 	%rd43, %rd42, 2;
	add.s64 	%rd44, %rd2, %rd43;
	ld.global.u32 	%r473, [%rd44];
	shl.b32 	%r474, %r952, 6;
	shr.u32 	%r475, %r952, 2;
	add.s32 	%r476, %r474, %r475;
	add.s32 	%r477, %r476, %r473;
	add.s32 	%r478, %r477, 2135587861;
	xor.b32  	%r952, %r478, %r952;
$L__BB5_65:
	// begin inline asm
	mov.u32 %r479, %laneid;
	// end inline asm
	mov.b32 	%r482, 1;
	mov.b32 	%r483, 31;
	mov.b32 	%r484, -1;
	// begin inline asm
	shfl.sync.down.b32 %r480, %r952, %r482, %r483, %r484;
	// end inline asm
	setp.gt.s32 	%p15, %r479, 30;
	@%p15 bra 	$L__BB5_67;
	shl.b32 	%r485, %r952, 6;
	shr.u32 	%r486, %r952, 2;
	add.s32 	%r487, %r485, %r486;
	add.s32 	%r488, %r487, %r480;
	add.s32 	%r489, %r488, 2135587861;
	xor.b32  	%r952, %r489, %r952;
$L__BB5_67:
	mov.b32 	%r492, 2;
	mov.b32 	%r493, 31;
	mov.b32 	%r494, -1;
	// begin inline asm
	shfl.sync.down.b32 %r490, %r952, %r492, %r493, %r494;
	// end inline asm
	setp.gt.s32 	%p16, %r479, 29;
	@%p16 bra 	$L__BB5_69;
	shl.b32 	%r495, %r952, 6;
	add.s32 	%r496, %r490, %r495;
	shr.u32 	%r497, %r952, 2;
	add.s32 	%r498, %r496, %r497;
	add.s32 	%r499, %r498, 2135587861;
	xor.b32  	%r952, %r499, %r952;
$L__BB5_69:
	mov.b32 	%r502, 4;
	mov.b32 	%r503, 31;
	mov.b32 	%r504, -1;
	// begin inline asm
	shfl.sync.down.b32 %r500, %r952, %r502, %r503, %r504;
	// end inline asm
	setp.gt.s32 	%p17, %r479, 27;
	@%p17 bra 	$L__BB5_71;
	shl.b32 	%r505, %r952, 6;
	add.s32 	%r506, %r500, %r505;
	shr.u32 	%r507, %r952, 2;
	add.s32 	%r508, %r506, %r507;
	add.s32 	%r509, %r508, 2135587861;
	xor.b32  	%r952, %r509, %r952;
$L__BB5_71:
	mov.b32 	%r512, 8;
	mov.b32 	%r513, 31;
	mov.b32 	%r514, -1;
	// begin inline asm
	shfl.sync.down.b32 %r510, %r952, %r512, %r513, %r514;
	// end inline asm
	setp.gt.s32 	%p18, %r479, 23;
	@%p18 bra 	$L__BB5_73;
	shl.b32 	%r515, %r952, 6;
	add.s32 	%r516, %r510, %r515;
	shr.u32 	%r517, %r952, 2;
	add.s32 	%r518, %r516, %r517;
	add.s32 	%r519, %r518, 2135587861;
	xor.b32  	%r952, %r519, %r952;
$L__BB5_73:
	mov.b32 	%r522, 16;
	mov.b32 	%r523, 31;
	mov.b32 	%r524, -1;
	// begin inline asm
	shfl.sync.down.b32 %r520, %r952, %r522, %r523, %r524;
	// end inline asm
	setp.gt.s32 	%p19, %r479, 15;
	@%p19 bra 	$L__BB5_76;
	shl.b32 	%r525, %r952, 6;
	add.s32 	%r526, %r520, %r525;
	shr.u32 	%r527, %r952, 2;
	add.s32 	%r528, %r526, %r527;
	add.s32 	%r529, %r528, 2135587861;
	xor.b32  	%r952, %r529, %r952;
	setp.ne.s32 	%p20, %r479, 0;
	@%p20 bra 	$L__BB5_76;
	shr.u32 	%r530, %r76, 3;
	and.b32  	%r531, %r530, 124;
	mov.u32 	%r532, _ZZN3cub18CUB_300001_SM_10006detail6reduce18DeviceReduceKernelINS2_10policy_hubIjy11HashCombineE10Policy1000EN6thrust24THRUST_300001_SM_1000_NS10device_ptrIKjEEyS5_jN4cuda3std3__410__identityEEEvT0_PT3_T1_NS0_13GridEvenShareISK_EET2_T4_E12temp_storage;
	add.s32 	%r533, %r532, %r531;
	st.shared.u32 	[%r533+8], %r952;
$L__BB5_76:
	bar.sync 	0;
	setp.ne.s32 	%p21, %r76, 0;
	@%p21 bra 	$L__BB5_78;
	ld.shared.u32 	%r534, [_ZZN3cub18CUB_300001_SM_10006detail6reduce18DeviceReduceKernelINS2_10policy_hubIjy11HashCombineE10Policy1000EN6thrust24THRUST_300001_SM_1000_NS10device_ptrIKjEEyS5_jN4cuda3std3__410__identityEEEvT0_PT3_T1_NS0_13GridEvenShareISK_EET2_T4_E12temp_storage+12];
	shl.b32 	%r535, %r952, 6;
	shr.u32 	%r536, %r952, 2;
	add.s32 	%r537, %r535, %r536;
	add.s32 	%r538, %r537, %r534;
	add.s32 	%r539, %r538, 2135587861;
	xor.b32  	%r540, %r539, %r952;
	ld.shared.u32 	%r541, [_ZZN3cub18CUB_300001_SM_10006detail6reduce18DeviceReduceKernelINS2_10policy_hubIjy11HashCombineE10Policy1000EN6thrust24THRUST_300001_SM_1000_NS10device_ptrIKjEEyS5_jN4cuda3std3__410__identityEEEvT0_PT3_T1_NS0_13GridEvenShareISK_EET2_T4_E12temp_storage+16];
	shl.b32 	%r542, %r540, 6;
	add.s32 	%r543, %r541, %r542;
	shr.u32 	%r544, %r540, 2;
	add.s32 	%r545, %r543, %r544;
	add.s32 	%r546, %r545, 2135587861;
	xor.b32  	%r547, %r546, %r540;
	ld.shared.u32 	%r548, [_ZZN3cub18CUB_300001_SM_10006detail6reduce18DeviceReduceKernelINS2_10policy_hubIjy11HashCombineE10Policy1000EN6thrust24THRUST_300001_SM_1000_NS10device_ptrIKjEEyS5_jN4cuda3std3__410__identityEEEvT0_PT3_T1_NS0_13GridEvenShareISK_EET2_T4_E12temp_storage+20];
	shl.b32 	%r549, %r547, 6;
	add.s32 	%r550, %r548, %r549;
	shr.u32 	%r551, %r547, 2;
	add.s32 	%r552, %r550, %r551;
	add.s32 	%r553, %r552, 2135587861;
	xor.b32  	%r554, %r553, %r547;
	ld.shared.u32 	%r555, [_ZZN3cub18CUB_300001_SM_10006detail6reduce18DeviceReduceKernelINS2_10policy_hubIjy11HashCombineE10Policy1000EN6thrust24THRUST_300001_SM_1000_NS10device_ptrIKjEEyS5_jN4cuda3std3__410__identityEEEvT0_PT3_T1_NS0_13GridEvenShareISK_EET2_T4_E12temp_storage+24];
	shl.b32 	%r556, %r554, 6;
	add.s32 	%r557, %r555, %r556;
	shr.u32 	%r558, %r554, 2;
	add.s32 	%r559, %r557, %r558;
	add.s32 	%r560, %r559, 2135587861;
	xor.b32  	%r561, %r560, %r554;
	ld.shared.u32 	%r562, [_ZZN3cub18CUB_300001_SM_10006detail6reduce18DeviceReduceKernelINS2_10policy_hubIjy11HashCombineE10Policy1000EN6thrust24THRUST_300001_SM_1000_NS10device_ptrIKjEEyS5_jN4cuda3std3__410__identityEEEvT0_PT3_T1_NS0_13GridEvenShareISK_EET2_T4_E12temp_storage+28];
	shl.b32 	%r563, %r561, 6;
	add.s32 	%r564, %r562, %r563;
	shr.u32 	%r565, %r561, 2;
	add.s32 	%r566, %r564, %r565;
	add.s32 	%r567, %r566, 2135587861;
	xor.b32  	%r568, %r567, %r561;
	ld.shared.u32 	%r569, [_ZZN3cub18CUB_300001_SM_10006detail6reduce18DeviceReduceKernelINS2_10policy_hubIjy11HashCombineE10Policy1000EN6thrust24THRUST_300001_SM_1000_NS10device_ptrIKjEEyS5_jN4cuda3std3__410__identityEEEvT0_PT3_T1_NS0_13GridEvenShareISK_EET2_T4_E12temp_storage+32];
	shl.b32 	%r570, %r568, 6;
	add.s32 	%r571, %r569, %r570;
	shr.u32 	%r572, %r568, 2;
	add.s32 	%r573, %r571, %r572;
	add.s32 	%r574, %r573, 2135587861;
	xor.b32  	%r575, %r574, %r568;
	ld.shared.u32 	%r576, [_ZZN3cub18CUB_300001_SM_10006detail6reduce18DeviceReduceKernelINS2_10policy_hubIjy11HashCombineE10Policy1000EN6thrust24THRUST_300001_SM_1000_NS10device_ptrIKjEEyS5_jN4cuda3std3__410__identityEEEvT0_PT3_T1_NS0_13GridEvenShareISK_EET2_T4_E12temp_storage+36];
	shl.b32 	%r577, %r575, 6;
	add.s32 	%r578, %r576, %r577;
	shr.u32 	%r579, %r575, 2;
	add.s32 	%r580, %r578, %r579;
	add.s32 	%r581, %r580, 2135587861;
	xor.b32  	%r952, %r581, %r575;
$L__BB5_78:
	mov.u32 	%r905, %tid.x;
	setp.ne.s32 	%p55, %r905, 0;
	@%p55 bra 	$L__BB5_80;
	ld.param.u64 	%rd66, [_ZN3cub18CUB_300001_SM_10006detail6reduce18DeviceReduceKernelINS2_10policy_hubIjy11HashCombineE10Policy1000EN6thrust24THRUST_300001_SM_1000_NS10device_ptrIKjEEyS5_jN4cuda3std3__410__identityEEEvT0_PT3_T1_NS0_13GridEvenShareISK_EET2_T4__param_1];
	cvta.to.global.u64 	%rd63, %rd66;
	mul.wide.u32 	%rd64, %r2, 4;
	add.s64 	%rd65, %rd63, %rd64;
	st.global.u32 	[%rd65], %r952;
$L__BB5_80:
	ret;

}
	// .globl	_ZN3cub18CUB_300001_SM_10006detail6reduce28DeviceReduceSingleTileKernelINS2_10policy_hubIjy11HashCombineE10Policy1000EPjPiiS5_ijN4cuda3std3__410__identityEEEvT0_T1_T2_T3_T4_T6_
.visible .entry _ZN3cub18CUB_300001_SM_10006detail6reduce28DeviceReduceSingleTileKernelINS2_10policy_hubIjy11HashCombineE10Policy1000EPjPiiS5_ijN4cuda3std3__410__identityEEEvT0_T1_T2_T3_T4_T6_(
	.param .u64 .ptr .align 1 _ZN3cub18CUB_300001_SM_10006detail6reduce28DeviceReduceSingleTileKernelINS2_10policy_hubIjy11HashCombineE10Policy1000EPjPiiS5_ijN4cuda3std3__410__identityEEEvT0_T1_T2_T3_T4_T6__param_0,
	.param .u64 .ptr .align 1 _ZN3cub18CUB_300001_SM_10006detail6reduce28DeviceReduceSingleTileKernelINS2_10policy_hubIjy11HashCombineE10Policy1000EPjPiiS5_ijN4cuda3std3__410__identityEEEvT0_T1_T2_T3_T4_T6__param_1,
	.param .u32 _ZN3cub18CUB_300001_SM_10006detail6reduce28DeviceReduceSingleTileKernelINS2_10policy_hubIjy11HashCombineE10Policy1000EPjPiiS5_ijN4cuda3std3__410__identityEEEvT0_T1_T2_T3_T4_T6__param_2,
	.param .align 1 .b8 _ZN3cub18CUB_300001_SM_10006detail6reduce28DeviceReduceSingleTileKernelINS2_10policy_hubIjy11HashCombineE10Policy1000EPjPiiS5_ijN4cuda3std3__410__identityEEEvT0_T1_T2_T3_T4_T6__param_3[1],
	.param .u32 _ZN3cub18CUB_300001_SM_10006detail6reduce28DeviceReduceSingleTileKernelINS2_10policy_hubIjy11HashCombineE10Policy1000EPjPiiS5_ijN4cuda3std3__410__identityEEEvT0_T1_T2_T3_T4_T6__param_4,
	.param .align 1 .b8 _ZN3cub18CUB_300001_SM_10006detail6reduce28DeviceReduceSingleTileKernelINS2_10policy_hubIjy11HashCombineE10Policy1000EPjPiiS5_ijN4cuda3std3__410__identityEEEvT0_T1_T2_T3_T4_T6__param_5[1]
)
.maxntid 256
.minnctapersm 1
{
	.reg .pred 	%p<99>;
	.reg .b32 	%r<1540>;
	.reg .b64 	%rd<125>;
	// demoted variable
	.shared .align 4 .b8 _ZZN3cub18CUB_300001_SM_10006detail6reduce28DeviceReduceSingleTileKernelINS2_10policy_hubIjy11HashCombineE10Policy1000EPjPiiS5_ijN4cuda3std3__410__identityEEEvT0_T1_T2_T3_T4_T6_E12temp_storage[44];
	ld.param.u64 	%rd16, [_ZN3cub18CUB_300001_SM_10006detail6reduce28DeviceReduceSingleTileKernelINS2_10policy_hubIjy11HashCombineE10Policy1000EPjPiiS5_ijN4cuda3std3__410__identityEEEvT0_T1_T2_T3_T4_T6__param_0];
	ld.param.u64 	%rd17, [_ZN3cub18CUB_300001_SM_10006detail6reduce28DeviceReduceSingleTileKernelINS2_10policy_hubIjy11HashCombineE10Policy1000EPjPiiS5_ijN4cuda3std3__410__identityEEEvT0_T1_T2_T3_T4_T6__param_1];
	ld.param.u32 	%r224, [_ZN3cub18CUB_300001_SM_10006detail6reduce28DeviceReduceSingleTileKernelINS2_10policy_hubIjy11HashCombineE10Policy1000EPjPiiS5_ijN4cuda3std3__410__identityEEEvT0_T1_T2_T3_T4_T6__param_2];
	ld.param.u32 	%r225, [_ZN3cub18CUB_300001_SM_10006detail6reduce28DeviceReduceSingleTileKernelINS2_10policy_hubIjy11HashCombineE10Policy1000EPjPiiS5_ijN4cuda3std3__410__identityEEEvT0_T1_T2_T3_T4_T6__param_4];
	cvta.to.global.u64 	%rd1, %rd17;
	setp.ne.s32 	%p1, %r224, 0;
	@%p1 bra 	$L__BB6_3;
	mov.u32 	%r1456, %tid.x;
	setp.ne.s32 	%p98, %r1456, 0;
	@%p98 bra 	$L__BB6_142;
	st.global.u32 	[%rd1], %r225;
	bra.uni 	$L__BB6_142;
$L__BB6_3:
	and.b64  	%rd18, %rd16, 15;
	setp.ne.s64 	%p2, %rd18, 0;
	@%p2 bra 	$L__BB6_72;
	setp.gt.s32 	%p50, %r224, 4095;
	@%p50 bra 	$L__BB6_47;
	mov.u32 	%r1, %tid.x;
	setp.ge.s32 	%p67, %r1, %r224;
	mov.b32 	%r1539, 0;
	mov.u32 	%r1462, %r1;
	@%p67 bra 	$L__BB6_7;
	mul.wide.u32 	%rd113, %r1, 4;
	add.s64 	%rd112, %rd16, %rd113;
	// begin inline asm
	ld.global.nc.u32 %r1539, [%rd112];
	// end inline asm
	add.s32 	%r1462, %r1, 256;
$L__BB6_7:
	setp.ge.s32 	%p68, %r1462, %r224;
	@%p68 bra 	$L__BB6_13;
	not.b32 	%r1203, %r1462;
	add.s32 	%r6, %r224, %r1203;
	and.b32  	%r1204, %r6, 768;
	setp.eq.s32 	%p69, %r1204, 768;
	@%p69 bra 	$L__BB6_11;
	mul.wide.u32 	%rd114, %r1462, 4;
	add.s64 	%rd121, %rd16, %rd114;
	shr.u32 	%r1205, %r6, 8;
	add.s32 	%r1206, %r1205, 1;
	and.b32  	%r1207, %r1206, 3;
	neg.s32 	%r1459, %r1207;
$L__BB6_10:
	.pragma "nounroll";
	// begin inline asm
	ld.global.nc.u32 %r1208, [%rd121];
	// end inline asm
	shl.b32 	%r1209, %r1539, 6;
	shr.u32 	%r1210, %r1539, 2;
	add.s32 	%r1211, %r1209, %r1210;
	add.s32 	%r1212, %r1211, %r1208;
	add.s32 	%r1213, %r1212, 2135587861;
	xor.b32  	%r1539, %r1213, %r1539;
	add.s32 	%r1462, %r1462, 256;
	add.s64 	%rd121, %rd121, 1024;
	add.s32 	%r1459, %r1459, 1;
	setp.ne.s32 	%p70, %r1459, 0;
	@%p70 bra 	$L__BB6_10;
$L__BB6_11:
	setp.lt.u32 	%p71, %r6, 768;
	@%p71 bra 	$L__BB6_13;
$L__BB6_12:
	mul.wide.s32 	%rd120, %r1462, 4;
	add.s64 	%rd116, %rd16, %rd120;
	// begin inline asm
	ld.global.nc.u32 %r1214, [%rd116];
	// end inline asm
	shl.b32 	%r1218, %r1539, 6;
	shr.u32 	%r1219, %r1539, 2;
	add.s32 	%r1220, %r1218, %r1219;
	add.s32 	%r1221, %r1220, %r1214;
	add.s32 	%r1222, %r1221, 2135587861;
	xor.b32  	%r1223, %r1222, %r1539;
	add.s64 	%rd117, %rd116, 1024;
	// begin inline asm
	ld.global.nc.u32 %r1215, [%rd117];
	// end inline asm
	shl.b32 	%r1224, %r1223, 6;
	shr.u32 	%r1225, %r1223, 2;
	add.s32 	%r1226, %r1224, %r1225;
	add.s32 	%r1227, %r1226, %r1215;
	add.s32 	%r1228, %r1227, 2135587861;
	xor.b32  	%r1229, %r1228, %r1223;
	add.s64 	%rd118, %rd116, 2048;
	// begin inline asm
	ld.global.nc.u32 %r1216, [%rd118];
	// end inline asm
	shl.b32 	%r1230, %r1229, 6;
	shr.u32 	%r1231, %r1229, 2;
	add.s32 	%r1232, %r1230, %r1231;
	add.s32 	%r1233, %r1232, %r1216;
	add.s32 	%r1234, %r1233, 2135587861;
	xor.b32  	%r1235, %r1234, %r1229;
	add.s64 	%rd119, %rd116, 3072;
	// begin inline asm
	ld.global.nc.u32 %r1217, [%rd119];
	// end inline asm
	shl.b32 	%r1236, %r1235, 6;
	shr.u32 	%r1237, %r1235, 2;
	add.s32 	%r1238, %r1236, %r1237;
	add.s32 	%r1239, %r1238, %r1217;
	add.s32 	%r1240, %r1239, 2135587861;
	xor.b32  	%r1539, %r1240, %r1235;
	add.s32 	%r1462, %r1462, 1024;
	setp.lt.s32 	%p72, %r1462, %r224;
	@%p72 bra 	$L__BB6_12;
$L__BB6_13:
	setp.lt.s32 	%p73, %r224, 256;
	@%p73 bra 	$L__BB6_27;
	// begin inline asm
	mov.u32 %r1346, %laneid;
	// end inline asm
	mov.b32 	%r1349, 1;
	mov.b32 	%r1350, 31;
	mov.b32 	%r1351, -1;
	// begin inline asm
	shfl.sync.down.b32 %r1347, %r1539, %r1349, %r1350, %r1351;
	// end inline asm
	setp.gt.s32 	%p90, %r1346, 30;
	@%p90 bra 	$L__BB6_16;
	shl.b32 	%r1352, %r1539, 6;
	shr.u32 	%r1353, %r1539, 2;
	add.s32 	%r1354, %r1352, %r1353;
	add.s32 	%r1355, %r1354, %r1347;
	add.s32 	%r1356, %r1355, 2135587861;
	xor.b32  	%r1539, %r1356, %r1539;
$L__BB6_16:
	mov.b32 	%r1359, 2;
	mov.b32 	%r1360, 31;
	mov.b32 	%r1361, -1;
	// begin inline asm
	shfl.sync.down.b32 %r1357, %r1539, %r1359, %r1360, %r1361;
	// end inline asm
	setp.gt.s32 	%p91, %r1346, 29;
	@%p91 bra 	$L__BB6_18;
	shl.b32 	%r1362, %r1539, 6;
	add.s32 	%r1363, %r1357, %r1362;
	shr.u32 	%r1364, %r1539, 2;
	add.s32 	%r1365, %r1363, %r1364;
	add.s32 	%r1366, %r1365, 2135587861;
	xor.b32  	%r1539, %r1366, %r1539;
$L__BB6_18:
	mov.b32 	%r1369, 4;
	mov.b32 	%r1370, 31;
	mov.b32 	%r1371, -1;
	// begin inline asm
	shfl.sync.down.b32 %r1367, %r1539, %r1369, %r1370, %r1371;
	// end inline asm
	setp.gt.s32 	%p92, %r1346, 27;
	@%p92 bra 	$L__BB6_20;
	shl.b32 	%r1372, %r1539, 6;
	add.s32 	%r1373, %r1367, %r1372;
	shr.u32 	%r1374, %r1539, 2;
	add.s32 	%r1375, %r1373, %r1374;
	add.s32 	%r1376, %r1375, 2135587861;
	xor.b32  	%r1539, %r1376, %r1539;
$L__BB6_20:
	mov.b32 	%r1379, 8;
	mov.b32 	%r1380, 31;
	mov.b32 	%r1381, -1;
	// begin inline asm
	shfl.sync.down.b32 %r1377, %r1539, %r1379, %r1380, %r1381;
	// end inline asm
	setp.gt.s32 	%p93, %r1346, 23;
	@%p93 bra 	$L__BB6_22;
	shl.b32 	%r1382, %r1539, 6;
	add.s32 	%r1383, %r1377, %r1382;
	shr.u32 	%r1384, %r1539, 2;
	add.s32 	%r1385, %r1383, %r1384;
	add.s32 	%r1386, %r1385, 2135587861;
	xor.b32  	%r1539, %r1386, %r1539;
$L__BB6_22:
	mov.b32 	%r1389, 16;
	mov.b32 	%r1390, 31;
	mov.b32 	%r1391, -1;
	// begin inline asm
	shfl.sync.down.b32 %r1387, %r1539, %r1389, %r1390, %r1391;
	// end inline asm
	setp.gt.s32 	%p94, %r1346, 15;
	@%p94 bra 	$L__BB6_25;
	shl.b32 	%r1392, %r1539, 6;
	add.s32 	%r1393, %r1387, %r1392;
	shr.u32 	%r1394, %r1539, 2;
	add.s32 	%r1395, %r1393, %r1394;
	add.s32 	%r1396, %r1395, 2135587861;
	xor.b32  	%r1539, %r1396, %r1539;
	setp.ne.s32 	%p95, %r1346, 0;
	@%p95 bra 	$L__BB6_25;
	shr.u32 	%r1397, %r1, 3;
	and.b32  	%r1398, %r1397, 124;
	mov.u32 	%r1399, _ZZN3cub18CUB_300001_SM_10006detail6reduce28DeviceReduceSingleTileKernelINS2_10policy_hubIjy11HashCombineE10Policy1000EPjPiiS5_ijN4cuda3std3__410__identityEEEvT0_T1_T2_T3_T4_T6_E12temp_storage;
	add.s32 	%r1400, %r1399, %r1398;
	st.shared.u32 	[%r1400+8], %r1539;
$L__BB6_25:
	bar.sync 	0;
	setp.ne.s32 	%p96, %r1, 0;
	@%p96 bra 	$L__BB6_140;
	ld.shared.u32 	%r1401, [_ZZN3cub18CUB_300001_SM_10006detail6reduce28DeviceReduceSingleTileKernelINS2_10policy_hubIjy11HashCombineE10Policy1000EPjPiiS5_ijN4cuda3std3__410__identityEEEvT0_T1_T2_T3_T4_T6_E12temp_storage+12];
	shl.b32 	%r1402, %r1539, 6;
	shr.u32 	%r1403, %r1539, 2;
	add.s32 	%r1404, %r1402, %r1403;
	add.s32 	%r1405, %r1404, %r1401;
	add.s32 	%r1406, %r1405, 2135587861;
	xor.b32  	%r1407, %r1406, %r1539;
	ld.shared.u32 	%r1408, [_ZZN3cub18CUB_300001_SM_10006detail6reduce28DeviceReduceSingleTileKernelINS2_10policy_hubIjy11HashCombineE10Policy1000EPjPiiS5_ijN4cuda3std3__410__identityEEEvT0_T1_T2_T3_T4_T6_E12temp_storage+16];
	shl.b32 	%r1409, %r1407, 6;
	add.s32 	%r1410, %r1408, %r1409;
	shr.u32 	%r1411, %r1407, 2;
	add.s32 	%r1412, %r1410, %r1411;
	add.s32 	%r1413, %r1412, 2135587861;
	xor.b32  	%r1414, %r1413, %r1407;
	ld.shared.u32 	%r1415, [_ZZN3cub18CUB_300001_SM_10006detail6reduce28DeviceReduceSingleTileKernelINS2_10policy_hubIjy11HashCombineE10Policy1000EPjPiiS5_ijN4cuda3std3__410__identityEEEvT0_T1_T2_T3_T4_T6_E12temp_storage+20];
	shl.b32 	%r1416, %r1414, 6;
	add.s32 	%r1417, %r1415, %r1416;
	shr.u32 	%r1418, %r1414, 2;
	add.s32 	%r1419, %r1417, %r1418;
	add.s32 	%r1420, %r1419, 2135587861;
	xor.b32  	%r1421, %r1420, %r1414;
	ld.shared.u32 	%r1422, [_ZZN3cub18CUB_300001_SM_10006detail6reduce28DeviceReduceSingleTileKernelINS2_10policy_hubIjy11HashCombineE10Policy1000EPjPiiS5_ijN4cuda3std3__410__identityEEEvT0_T1_T2_T3_T4_T6_E12temp_storage+24];
	shl.b32 	%r1423, %r1421, 6;
	add.s32 	%r1424, %r1422, %r1423;
	shr.u32 	%r1425, %r1421, 2;
	add.s32 	%r1426, %r1424, %r1425;
	add.s32 	%r1427, %r1426, 2135587861;
	xor.b32  	%r1428, %r1427, %r1421;
	ld.shared.u32 	%r1429, [_ZZN3cub18CUB_300001_SM_10006detail6reduce28DeviceReduceSingleTileKernelINS2_10policy_hubIjy11HashCombineE10Policy1000EPjPiiS5_ijN4cuda3std3__410__identityEEEvT0_T1_T2_T3_T4_T6_E12temp_storage+28];
	shl.b32 	%r1430, %r1428, 6;
	add.s32 	%r1431, %r1429, %r1430;
	shr.u32 	%r1432, %r1428, 2;
	add.s32 	%r1433, %r1431, %r1432;
	add.s32 	%r1434, %r1433, 2135587861;
	xor.b32  	%r1435, %r1434, %r1428;
	ld.shared.u32 	%r1436, [_ZZN3cub18CUB_300001_SM_10006detail6reduce28DeviceReduceSingleTileKernelINS2_10policy_hubIjy11HashCombineE10Policy1000EPjPiiS5_ijN4cuda3std3__410__identityEEEvT0_T1_T2_T3_T4_T6_E12temp_storage+32];
	shl.b32 	%r1437, %r1435, 6;
	add.s32 	%r1438, %r1436, %r1437;
	shr.u32 	%r1439, %r1435, 2;
	add.s32 	%r1440, %r1438, %r1439;
	add.s32 	%r1441, %r1440, 2135587861;
	xor.b32  	%r1442, %r1441, %r1435;
	ld.shared.u32 	%r1443, [_ZZN3cub18CUB_300001_SM_10006detail6reduce28DeviceReduceSingleTileKernelINS2_10policy_hubIjy11HashCombineE10Policy1000EPjPiiS5_ijN4cuda3std3__410__identityEEEvT0_T1_T2_T3_T4_T6_E12temp_storage+36];
	shl.b32 	%r1444, %r1442, 6;
	add.s32 	%r1445, %r1443, %r1444;
	shr.u32 	%r1446, %r1442, 2;
	add.s32 	%r1447, %r1445, %r1446;
	add.s32 	%r1448, %r1447, 2135587861;
	xor.b32  	%r1539, %r1448, %r1442;
	bra.uni 	$L__BB6_140;
$L__BB6_27:
	// begin inline asm
	mov.u32 %r1241, %laneid;
	// end inline asm
	and.b32  	%r1247, %r1, 992;
	add.s32 	%r1248, %r1247, 32;
	setp.gt.s32 	%p74, %r1248, %r224;
	not.b32 	%r1249, %r1247;
	add.s32 	%r1250, %r224, %r1249;
	selp.b32 	%r1245, %r1250, 31, %p74;
	mov.b32 	%r1244, 1;
	mov.b32 	%r1246, -1;
	// begin inline asm
	shfl.sync.down.b32 %r1242, %r1539, %r1244, %r1245, %r1246;
	// end inline asm
	setp.ge.s32 	%p75, %r1241, %r1245;
	@%p75 bra 	$L__BB6_29;
	shl.b32 	%r1251, %r1539, 6;
	shr.u32 	%r1252, %r1539, 2;
	add.s32 	%r1253, %r1251, %r1252;
	add.s32 	%r1254, %r1253, %r1242;
	add.s32 	%r1255, %r1254, 2135587861;
	xor.b32  	%r1539, %r1255, %r1539;
$L__BB6_29:
	mov.b32 	%r1258, 2;
	mov.b32 	%r1260, -1;
	// begin inline asm
	shfl.sync.down.b32 %r1256, %r1539, %r1258, %r1245, %r1260;
	// end inline asm
	add.s32 	%r1261, %r1241, 2;
	setp.gt.s32 	%p76, %r1261, %r1245;
	@%p76 bra 	$L__BB6_31;
	shl.b32 	%r1262, %r1539, 6;
	add.s32 	%r1263, %r1256, %r1262;
	shr.u32 	%r1264, %r1539, 2;
	add.s32 	%r1265, %r1263, %r1264;
	add.s32 	%r1266, %r1265, 2135587861;
	xor.b32  	%r1539, %r1266, %r1539;
$L__BB6_31:
	mov.b32 	%r1269, 4;
	mov.b32 	%r1271, -1;
	// begin inline asm
	shfl.sync.down.b32 %r1267, %r1539, %r1269, %r1245, %r1271;
	// end inline asm
	add.s32 	%r1272, %r1241, 4;
	setp.gt.s32 	%p77, %r1272, %r1245;
	@%p77 bra 	$L__BB6_33;
	shl.b32 	%r1273, %r1539, 6;
	add.s32 	%r1274, %r1267, %r1273;
	shr.u32 	%r1275, %r1539, 2;
	add.s32 	%r1276, %r1274, %r1275;
	add.s32 	%r1277, %r1276, 2135587861;
	xor.b32  	%r1539, %r1277, %r1539;
$L__BB6_33:
	mov.b32 	%r1280, 8;
	mov.b32 	%r1282, -1;
	// begin inline asm
	shfl.sync.down.b32 %r1278, %r1539, %r1280, %r1245, %r1282;
	// end inline asm
	add.s32 	%r1283, %r1241, 8;
	setp.gt.s32 	%p78, %r1283, %r1245;
	@%p78 bra 	$L__BB6_35;
	shl.b32 	%r1284, %r1539, 6;
	add.s32 	%r1285, %r1278, %r1284;
	shr.u32 	%r1286, %r1539, 2;
	add.s32 	%r1287, %r1285, %r1286;
	add.s32 	%r1288, %r1287, 2135587861;
	xor.b32  	%r1539, %r1288, %r1539;
$L__BB6_35:
	mov.b32 	%r1291, 16;
	mov.b32 	%r1293, -1;
	// begin inline asm
	shfl.sync.down.b32 %r1289, %r1539, %r1291, %r1245, %r1293;
	// end inline asm
	add.s32 	%r1294, %r1241, 16;
	setp.gt.s32 	%p79, %r1294, %r1245;
	@%p79 bra 	$L__BB6_37;
	shl.b32 	%r1295, %r1539, 6;
	add.s32 	%r1296, %r1289, %r1295;
	shr.u32 	%r1297, %r1539, 2;
	add.s32 	%r1298, %r1296, %r1297;
	add.s32 	%r1299, %r1298, 2135587861;
	xor.b32  	%r1539, %r1299, %r1539;
$L__BB6_37:
	setp.ne.s32 	%p80, %r1241, 0;
	@%p80 bra 	$L__BB6_39;
	shr.u32 	%r1300, %r1, 3;
	and.b32  	%r1301, %r1300, 124;
	mov.u32 	%r1302, _ZZN3cub18CUB_300001_SM_10006detail6reduce28DeviceReduceSingleTileKernelINS2_10policy_hubIjy11HashCombineE10Policy1000EPjPiiS5_ijN4cuda3std3__410__identityEEEvT0_T1_T2_T3_T4_T6_E12temp_storage;
	add.s32 	%r1303, %r1302, %r1301;
	st.shared.u32 	[%r1303+8], %r1539;
$L__BB6_39:
	bar.sync 	0;
	setp.ne.s32 	%p81, %r1, 0;
	setp.lt.s32 	%p82, %r224, 33;
	or.pred  	%p83, %p81, %p82;
	@%p83 bra 	$L__BB6_140;
	ld.shared.u32 	%r1304, [_ZZN3cub18CUB_300001_SM_10006detail6reduce28DeviceReduceSingleTileKernelINS2_10policy_hubIjy11HashCombineE10Policy1000EPjPiiS5_ijN4cuda3std3__410__identityEEEvT0_T1_T2_T3_T4_T6_E12temp_storage+12];
	shl.b32 	%r1305, %r1539, 6;
	shr.u32 	%r1306, %r1539, 2;
	add.s32 	%r1307, %r1305, %r1306;
	add.s32 	%r1308, %r1307, %r1304;
	add.s32 	%r1309, %r1308, 2135587861;
	xor.b32  	%r1539, %r1309, %r1539;
	setp.lt.u32 	%p84, %r224, 65;
	@%p84 bra 	$L__BB6_140;
	ld.shared.u32 	%r1310, [_ZZN3cub18CUB_300001_SM_10006detail6reduce28DeviceReduceSingleTileKernelINS2_10policy_hubIjy11HashCombineE10Policy1000EPjPiiS5_ijN4cuda3std3__410__identityEEEvT0_T1_T2_T3_T4_T6_E12temp_storage+16];
	shl.b32 	%r1311, %r1539, 6;
	shr.u32 	%r1312, %r1539, 2;
	add.s32 	%r1313, %r1311, %r1312;
	add.s32 	%r1314, %r1313, %r1310;
	add.s32 	%r1315, %r1314, 2135587861;
	xor.b32  	%r1539, %r1315, %r1539;
	setp.lt.u32 	%p85, %r224, 97;
	@%p85 bra 	$L__BB6_140;
	ld.shared.u32 	%r1316, [_ZZN3cub18CUB_300001_SM_10006detail6reduce28DeviceReduceSingleTileKernelINS2_10policy_hubIjy11HashCombineE10Policy1000EPjPiiS5_ijN4cuda3std3__410__identityEEEvT0_T1_T2_T3_T4_T6_E12temp_storage+20];
	shl.b32 	%r1317, %r1539, 6;
	shr.u32 	%r1318, %r1539, 2;
	add.s32 	%r1319, %r1317, %r1318;
	add.s32 	%r1320, %r1319, %r1316;
	add.s32 	%r1321, %r1320, 2135587861;
	xor.b32  	%r1539, %r1321, %r1539;
	setp.lt.u32 	%p86, %r224, 129;
	@%p86 bra 	$L__BB6_140;
	ld.shared.u32 	%r1322, [_ZZN3cub18CUB_300001_SM_10006detail6reduce28DeviceReduceSingleTileKernelINS2_10policy_hubIjy11HashCombineE10Policy1000EPjPiiS5_ijN4cuda3std3__410__identityEEEvT0_T1_T2_T3_T4_T6_E12temp_storage+24];
	shl.b32 	%r1323, %r1539, 6;
	shr.u32 	%r1324, %r1539, 2;
	add.s32 	%r1325, %r1323, %r1324;
	add.s32 	%r1326, %r1325, %r1322;
	add.s32 	%r1327, %r1326, 2135587861;
	xor.b32  	%r1539, %r1327, %r1539;
	setp.lt.u32 	%p87, %r224, 161;
	@%p87 bra 	$L__BB6_140;
	ld.shared.u32 	%r1328, [_ZZN3cub18CUB_300001_SM_10006detail6reduce28DeviceReduceSingleTileKernelINS2_10policy_hubIjy11HashCombineE10Policy1000EPjPiiS5_ijN4cuda3std3__410__identityEEEvT0_T1_T2_T3_T4_T6_E12temp_storage+28];
	shl.b32 	%r1329, %r1539, 6;
	shr.u32 	%r1330, %r1539, 2;
	add.s32 	%r1331, %r1329, %r1330;
	add.s32 	%r1332, %r1331, %r1328;
	add.s32 	%r1333, %r1332, 2135587861;
	xor.b32  	%r1539, %r1333, %r1539;
	setp.lt.u32 	%p88, %r224, 193;
	@%p88 bra 	$L__BB6_140;
	ld.shared.u32 	%r1334, [_ZZN3cub18CUB_300001_SM_10006detail6reduce28DeviceReduceSingleTileKernelINS2_10policy_hubIjy11HashCombineE10Policy1000EPjPiiS5_ijN4cuda3std3__410__identityEEEvT0_T1_T2_T3_T4_T6_E12temp_storage+32];
	shl.b32 	%r1335, %r1539, 6;
	shr.u32 	%r1336, %r1539, 2;
	add.s32 	%r1337, %r1335, %r1336;
	add.s32 	%r1338, %r1337, %r1334;
	add.s32 	%r1339, %r1338, 2135587861;
	xor.b32  	%r1539, %r1339, %r1539;
	setp.lt.u32 	%p89, %r224, 225;
	@%p89 bra 	$L__BB6_140;
	ld.shared.u32 	%r1340, [_ZZN3cub18CUB_300001_SM_10006detail6reduce28DeviceReduceSingleTileKernelINS2_10policy_hubIjy11HashCombineE10Policy1000EPjPiiS5_ijN4cuda3std3__410__identityEEEvT0_T1_T2_T3_T4_T6_E12temp_storage+36];
	shl.b32 	%r1341, %r1539, 6;
	shr.u32 	%r1342, %r1539, 2;
	add.s32 	%r1343, %r1341, %r1342;
	add.s32 	%r1344, %r1343, %r1340;
	add.s32 	%r1345, %r1344, 2135587861;
	xor.b32  	%r1539, %r1345, %r1539;
	bra.uni 	$L__BB6_140;
$L__BB6_47:
	mov.u32 	%r63, %tid.x;
	shl.b32 	%r838, %r63, 2;
	mul.wide.u32 	%rd86, %r838, 4;
	add.s64 	%rd76, %rd16, %rd86;
	// begin inline asm
	ld.global.nc.v2.u64 {%rd74, %rd75}, [%rd76];
	// end inline asm
	mov.b64 	{%r839, %r840}, %rd75;
	mov.b64 	{%r841, %r842}, %rd74;
	add.s64 	%rd79, %rd76, 4096;
	// begin inline asm
	ld.global.nc.v2.u64 {%rd77, %rd78}, [%rd79];
	// end inline asm
	mov.b64 	{%r843, %r844}, %rd78;
	mov.b64 	{%r845, %r846}, %rd77;
	add.s64 	%rd82, %rd76, 8192;
	// begin inline asm
	ld.global.nc.v2.u64 {%rd80, %rd81}, [%rd82];
	// end inline asm
	mov.b64 	{%r847, %r848}, %rd81;
	mov.b64 	{%r849, %r850}, %rd80;
	add.s64 	%rd85, %rd76, 12288;
	// begin inline asm
	ld.global.nc.v2.u64 {%rd83, %rd84}, [%rd85];
	// end inline asm
	mov.b64 	{%r851, %r852}, %rd84;
	mov.b64 	{%r853, %r854}, %rd83;
	shl.b32 	%r855, %r841, 6;
	shr.u32 	%r856, %r841, 2;
	add.s32 	%r857, %r855, %r856;
	add.s32 	%r858, %r857, %r842;
	add.s32 	%r859, %r858, 2135587861;
	xor.b32  	%r860, %r859, %r841;
	shl.b32 	%r861, %r860, 6;
	shr.u32 	%r862, %r860, 2;
	add.s32 	%r863, %r861, %r862;
	add.s32 	%r864, %r863, %r839;
	add.s32 	%r865, %r864, 2135587861;
	xor.b32  	%r866, %r865, %r860;
	shl.b32 	%r867, %r866, 6;
	shr.u32 	%r868, %r866, 2;
	add.s32 	%r869, %r867, %r868;
	add.s32 	%r870, %r869, %r840;
	add.s32 	%r871, %r870, 2135587861;
	xor.b32  	%r872, %r871, %r866;
	shl.b32 	%r873, %r872, 6;
	shr.u32 	%r874, %r872, 2;
	add.s32 	%r875, %r873, %r874;
	add.s32 	%r876, %r875, %r845;
	add.s32 	%r877, %r876, 2135587861;
	xor.b32  	%r878, %r877, %r872;
	shl.b32 	%r879, %r878, 6;
	shr.u32 	%r880, %r878, 2;
	add.s32 	%r881, %r879, %r880;
	add.s32 	%r882, %r881, %r846;
	add.s32 	%r883, %r882, 2135587861;
	xor.b32  	%r884, %r883, %r878;
	shl.b32 	%r885, %r884, 6;
	shr.u32 	%r886, %r884, 2;
	add.s32 	%r887, %r885, %r886;
	add.s32 	%r888, %r887, %r843;
	add.s32 	%r889, %r888, 2135587861;
	xor.b32  	%r890, %r889, %r884;
	shl.b32 	%r891, %r890, 6;
	shr.u32 	%r892, %r890, 2;
	add.s32 	%r893, %r891, %r892;
	add.s32 	%r894, %r893, %r844;
	add.s32 	%r895, %r894, 2135587861;
	xor.b32  	%r896, %r895, %r890;
	shl.b32 	%r897, %r896, 6;
	shr.u32 	%r898, %r896, 2;
	add.s32 	%r899, %r897, %r898;
	add.s32 	%r900, %r899, %r849;
	add.s32 	%r901, %r900, 2135587861;
	xor.b32  	%r902, %r901, %r896;
	shl.b32 	%r903, %r902, 6;
	shr.u32 	%r904, %r902, 2;
	add.s32 	%r905, %r903, %r904;
	add.s32 	%r906, %r905, %r850;
	add.s32 	%r907, %r906, 2135587861;
	xor.b32  	%r908, %r907, %r902;
	shl.b32 	%r909, %r908, 6;
	shr.u32 	%r910, %r908, 2;
	add.s32 	%r911, %r909, %r910;
	add.s32 	%r912, %r911, %r847;
	add.s32 	%r913, %r912, 2135587861;
	xor.b32  	%r914, %r913, %r908;
	shl.b32 	%r915, %r914, 6;
	shr.u32 	%r916, %r914, 2;
	add.s32 	%r917, %r915, %r916;
	add.s32 	%r918, %r917, %r848;
	add.s32 	%r919, %r918, 2135587861;
	xor.b32  	%r920, %r919, %r914;
	shl.b32 	%r921, %r920, 6;
	shr.u32 	%r922, %r920, 2;
	add.s32 	%r923, %r921, %r922;
	add.s32 	%r924, %r923, %r853;
	add.s32 	%r925, %r924, 2135587861;
	xor.b32  	%r926, %r925, %r920;
	shl.b32 	%r927, %r926, 6;
	shr.u32 	%r928, %r926, 2;
	add.s32 	%r929, %r927, %r928;
	add.s32 	%r930, %r929, %r854;
	add.s32 	%r931, %r930, 2135587861;
	xor.b32  	%r932, %r931, %r926;
	shl.b32 	%r933, %r932, 6;
	shr.u32 	%r934, %r932, 2;
	add.s32 	%r935, %r933, %r934;
	add.s32 	%r936, %r935, %r851;
	add.s32 	%r937, %r936, 2135587861;
	xor.b32  	%r938, %r937, %r932;
	shl.b32 	%r939, %r938, 6;
	shr.u32 	%r940, %r938, 2;
	add.s32 	%r941, %r939, %r940;
	add.s32 	%r942, %r941, %r852;
	add.s32 	%r943, %r942, 2135587861;
	xor.b32  	%r1539, %r943, %r938;
	setp.lt.u32 	%p51, %r224, 8192;
	mov.b32 	%r1481, 4096;
	@%p51 bra 	$L__BB6_51;
	add.s32 	%r65, %r224, -4096;
	mov.b32 	%r1481, 4096;
$L__BB6_49:
	mul.wide.s32 	%rd99, %r1481, 4;
	add.s64 	%rd89, %rd76, %rd99;
	// begin inline asm
	ld.global.nc.v2.u64 {%rd87, %rd88}, [%rd89];
	// end inline asm
	mov.b64 	{%r945, %r946}, %rd88;
	mov.b64 	{%r947, %r948}, %rd87;
	add.s64 	%rd92, %rd89, 4096;
	// begin inline asm
	ld.global.nc.v2.u64 {%rd90, %rd91}, [%rd92];
	// end inline asm
	mov.b64 	{%r949, %r950}, %rd91;
	mov.b64 	{%r951, %r952}, %rd90;
	add.s64 	%rd95, %rd89, 8192;
	// begin inline asm
	ld.global.nc.v2.u64 {%rd93, %rd94}, [%rd95];
	// end inline asm
	mov.b64 	{%r953, %r954}, %rd94;
	mov.b64 	{%r955, %r956}, %rd93;
	add.s64 	%rd98, %rd89, 12288;
	// begin inline asm
	ld.global.nc.v2.u64 {%rd96, %rd97}, [%rd98];
	// end inline asm
	mov.b64 	{%r957, %r958}, %rd97;
	mov.b64 	{%r959, %r960}, %rd96;
	shl.b32 	%r961, %r1539, 6;
	shr.u32 	%r962, %r1539, 2;
	add.s32 	%r963, %r961, %r962;
	add.s32 	%r964, %r963, %r947;
	add.s32 	%r965, %r964, 2135587861;
	xor.b32  	%r966, %r965, %r1539;
	shl.b32 	%r967, %r966, 6;
	shr.u32 	%r968, %r966, 2;
	add.s32 	%r969, %r967, %r968;
	add.s32 	%r970, %r969, %r948;
	add.s32 	%r971, %r970, 2135587861;
	xor.b32  	%r972, %r971, %r966;
	shl.b32 	%r973, %r972, 6;
	shr.u32 	%r974, %r972, 2;
	add.s32 	%r975, %r973, %r974;
	add.s32 	%r976, %r975, %r945;
	add.s32 	%r977, %r976, 2135587861;
	xor.b32  	%r978, %r977, %r972;
	shl.b32 	%r979, %r978, 6;
	shr.u32 	%r980, %r978, 2;
	add.s32 	%r981, %r979, %r980;
	add.s32 	%r982, %r981, %r946;
	add.s32 	%r983, %r982, 2135587861;
	xor.b32  	%r984, %r983, %r978;
	shl.b32 	%r985, %r984, 6;
	shr.u32 	%r986, %r984, 2;
	add.s32 	%r987, %r985, %r986;
	add.s32 	%r988, %r987, %r951;
	add.s32 	%r989, %r988, 2135587861;
	xor.b32  	%r990, %r989, %r984;
	shl.b32 	%r991, %r990, 6;
	shr.u32 	%r992, %r990, 2;
	add.s32 	%r993, %r991, %r992;
	add.s32 	%r994, %r993, %r952;
	add.s32 	%r995, %r994, 2135587861;
	xor.b32  	%r996, %r995, %r990;
	shl.b32 	%r997, %r996, 6;
	shr.u32 	%r998, %r996, 2;
	add.s32 	%r999, %r997, %r998;
	add.s32 	%r1000, %r999, %r949;
	add.s32 	%r1001, %r1000, 2135587861;
	xor.b32  	%r1002, %r1001, %r996;
	shl.b32 	%r1003, %r1002, 6;
	shr.u32 	%r1004, %r1002, 2;
	add.s32 	%r1005, %r1003, %r1004;
	add.s32 	%r1006, %r1005, %r950;
	add.s32 	%r1007, %r1006, 2135587861;
	xor.b32  	%r1008, %r1007, %r1002;
	shl.b32 	%r1009, %r1008, 6;
	shr.u32 	%r1010, %r1008, 2;
	add.s32 	%r1011, %r1009, %r1010;
	add.s32 	%r1012, %r1011, %r955;
	add.s32 	%r1013, %r1012, 2135587861;
	xor.b32  	%r1014, %r1013, %r1008;
	shl.b32 	%r1015, %r1014, 6;
	shr.u32 	%r1016, %r1014, 2;
	add.s32 	%r1017, %r1015, %r1016;
	add.s32 	%r1018, %r1017, %r956;
	add.s32 	%r1019, %r1018, 2135587861;
	xor.b32  	%r1020, %r1019, %r1014;
	shl.b32 	%r1021, %r1020, 6;
	shr.u32 	%r1022, %r1020, 2;
	add.s32 	%r1023, %r1021, %r1022;
	add.s32 	%r1024, %r1023, %r953;
	add.s32 	%r1025, %r1024, 2135587861;
	xor.b32  	%r1026, %r1025, %r1020;
	shl.b32 	%r1027, %r1026, 6;
	shr.u32 	%r1028, %r1026, 2;
	add.s32 	%r1029, %r1027, %r1028;
	add.s32 	%r1030, %r1029, %r954;
	add.s32 	%r1031, %r1030, 2135587861;
	xor.b32  	%r1032, %r1031, %r1026;
	shl.b32 	%r1033, %r1032, 6;
	shr.u32 	%r1034, %r1032, 2;
	add.s32 	%r1035, %r1033, %r1034;
	add.s32 	%r1036, %r1035, %r959;
	add.s32 	%r1037, %r1036, 2135587861;
	xor.b32  	%r1038, %r1037, %r1032;
	shl.b32 	%r1039, %r1038, 6;
	shr.u32 	%r1040, %r1038, 2;
	add.s32 	%r1041, %r1039, %r1040;
	add.s32 	%r1042, %r1041, %r960;
	add.s32 	%r1043, %r1042, 2135587861;
	xor.b32  	%r1044, %r1043, %r1038;
	shl.b32 	%r1045, %r1044, 6;
	shr.u32 	%r1046, %r1044, 2;
	add.s32 	%r1047, %r1045, %r1046;
	add.s32 	%r1048, %r1047, %r957;
	add.s32 	%r1049, %r1048, 2135587861;
	xor.b32  	%r1050, %r1049, %r1044;
	shl.b32 	%r1051, %r1050, 6;
	shr.u32 	%r1052, %r1050, 2;
	add.s32 	%r1053, %r1051, %r1052;
	add.s32 	%r1054, %r1053, %r958;
	add.s32 	%r1055, %r1054, 2135587861;
	xor.b32  	%r1539, %r1055, %r1050;
	sub.s32 	%r1056, %r224, %r1481;
	setp.lt.s32 	%p52, %r1056, 4096;
	@%p52 bra 	$L__BB6_59;
	add.s32 	%r1481, %r1481, 4096;
	setp.le.s32 	%p53, %r1481, %r65;
	@%p53 bra 	$L__BB6_49;
$L__BB6_51:
	setp.le.s32 	%p54, %r224, %r1481;
	@%p54 bra 	$L__BB6_59;
	sub.s32 	%r72, %r224, %r1481;
	setp.ge.s32 	%p55, %r63, %r72;
	@%p55 bra 	$L__BB6_59;
	not.b32 	%r1058, %r63;
	add.s32 	%r1059, %r224, %r1058;
	sub.s32 	%r73, %r1059, %r1481;
	and.b32  	%r1060, %r73, 768;
	setp.eq.s32 	%p56, %r1060, 768;
	mov.u32 	%r1486, %r63;
	@%p56 bra 	$L__BB6_56;
	add.s32 	%r1483, %r63, %r1481;
	shr.u32 	%r1061, %r73, 8;
	add.s32 	%r1062, %r1061, 1;
	and.b32  	%r1063, %r1062, 3;
	neg.s32 	%r1482, %r1063;
	mov.u32 	%r1486, %r63;
$L__BB6_55:
	.pragma "nounroll";
	mul.wide.u32 	%rd101, %r1483, 4;
	add.s64 	%rd100, %rd16, %rd101;
	// begin inline asm
	ld.global.nc.u32 %r1064, [%rd100];
	// end inline asm
	shl.b32 	%r1065, %r1539, 6;
	shr.u32 	%r1066, %r1539, 2;
	add.s32 	%r1067, %r1065, %r1066;
	add.s32 	%r1068, %r1067, %r1064;
	add.s32 	%r1069, %r1068, 2135587861;
	xor.b32  	%r1539, %r1069, %r1539;
	add.s32 	%r1486, %r1486, 256;
	add.s32 	%r1483, %r1483, 256;
	add.s32 	%r1482, %r1482, 1;
	setp.ne.s32 	%p57, %r1482, 0;
	@%p57 bra 	$L__BB6_55;
$L__BB6_56:
	setp.lt.u32 	%p58, %r73, 768;
	@%p58 bra 	$L__BB6_59;
	cvt.u64.u32 	%rd102, %r1486;
	cvt.u64.u32 	%rd103, %r1481;
	add.s64 	%rd104, %rd102, %rd103;
	shl.b64 	%rd105, %rd104, 2;
	add.s64 	%rd106, %rd105, %rd16;
	add.s64 	%rd122, %rd106, 2048;
	add.s32 	%r1489, %r1486, %r1481;
$L__BB6_58:
	mul.wide.u32 	%rd111, %r1489, 4;
	add.s64 	%rd107, %rd16, %rd111;
	// begin inline asm
	ld.global.nc.u32 %r1070, [%rd107];
	// end inline asm
	shl.b32 	%r1074, %r1539, 6;
	shr.u32 	%r1075, %r1539, 2;
	add.s32 	%r1076, %r1074, %r1075;
	add.s32 	%r1077, %r1076, %r1070;
	add.s32 	%r1078, %r1077, 2135587861;
	xor.b32  	%r1079, %r1078, %r1539;
	add.s64 	%rd108, %rd122, -1024;
	// begin inline asm
	ld.global.nc.u32 %r1071, [%rd108];
	// end inline asm
	shl.b32 	%r1080, %r1079, 6;
	shr.u32 	%r1081, %r1079, 2;
	add.s32 	%r1082, %r1080, %r1081;
	add.s32 	%r1083, %r1082, %r1071;
	add.s32 	%r1084, %r1083, 2135587861;
	xor.b32  	%r1085, %r1084, %r1079;
	// begin inline asm
	ld.global.nc.u32 %r1072, [%rd122];
	// end inline asm
	shl.b32 	%r1086, %r1085, 6;
	shr.u32 	%r1087, %r1085, 2;
	add.s32 	%r1088, %r1086, %r1087;
	add.s32 	%r1089, %r1088, %r1072;
	add.s32 	%r1090, %r1089, 2135587861;
	xor.b32  	%r1091, %r1090, %r1085;
	add.s64 	%rd110, %rd122, 1024;
	// begin inline asm
	ld.global.nc.u32 %r1073, [%rd110];
	// end inline asm
	shl.b32 	%r1092, %r1091, 6;
	shr.u32 	%r1093, %r1091, 2;
	add.s32 	%r1094, %r1092, %r1093;
	add.s32 	%r1095, %r1094, %r1073;
	add.s32 	%r1096, %r1095, 2135587861;
	xor.b32  	%r1539, %r1096, %r1091;
	add.s32 	%r1486, %r1486, 1024;
	add.s64 	%rd122, %rd122, 4096;
	add.s32 	%r1489, %r1489, 1024;
	setp.lt.s32 	%p59, %r1486, %r72;
	@%p59 bra 	$L__BB6_58;
$L__BB6_59:
	// begin inline asm
	mov.u32 %r1097, %laneid;
	// end inline asm
	mov.b32 	%r1100, 1;
	mov.b32 	%r1101, 31;
	mov.b32 	%r1102, -1;
	// begin inline asm
	shfl.sync.down.b32 %r1098, %r1539, %r1100, %r1101, %r1102;
	// end inline asm
	setp.gt.s32 	%p60, %r1097, 30;
	@%p60 bra 	$L__BB6_61;
	shl.b32 	%r1103, %r1539, 6;
	shr.u32 	%r1104, %r1539, 2;
	add.s32 	%r1105, %r1103, %r1104;
	add.s32 	%r1106, %r1105, %r1098;
	add.s32 	%r1107, %r1106, 2135587861;
	xor.b32  	%r1539, %r1107, %r1539;
$L__BB6_61:
	mov.b32 	%r1110, 2;
	mov.b32 	%r1111, 31;
	mov.b32 	%r1112, -1;
	// begin inline asm
	shfl.sync.down.b32 %r1108, %r1539, %r1110, %r1111, %r1112;
	// end inline asm
	setp.gt.s32 	%p61, %r1097, 29;
	@%p61 bra 	$L__BB6_63;
	shl.b32 	%r1113, %r1539, 6;
	add.s32 	%r1114, %r1108, %r1113;
	shr.u32 	%r1115, %r1539, 2;
	add.s32 	%r1116, %r1114, %r1115;
	add.s32 	%r1117, %r1116, 2135587861;
	xor.b32  	%r1539, %r1117, %r1539;
$L__BB6_63:
	mov.b32 	%r1120, 4;
	mov.b32 	%r1121, 31;
	mov.b32 	%r1122, -1;
	// begin inline asm
	shfl.sync.down.b32 %r1118, %r1539, %r1120, %r1121, %r1122;
	// end inline asm
	setp.gt.s32 	%p62, %r1097, 27;
	@%p62 bra 	$L__BB6_65;
	shl.b32 	%r1123, %r1539, 6;
	add.s32 	%r1124, %r1118, %r1123;
	shr.u32 	%r1125, %r1539, 2;
	add.s32 	%r1126, %r1124, %r1125;
	add.s32 	%r1127, %r1126, 2135587861;
	xor.b32  	%r1539, %r1127, %r1539;
$L__BB6_65:
	mov.b32 	%r1130, 8;
	mov.b32 	%r1131, 31;
	mov.b32 	%r1132, -1;
	// begin inline asm
	shfl.sync.down.b32 %r1128, %r1539, %r1130, %r1131, %r1132;
	// end inline asm
	setp.gt.s32 	%p63, %r1097, 23;
	@%p63 bra 	$L__BB6_67;
	shl.b32 	%r1133, %r1539, 6;
	add.s32 	%r1134, %r1128, %r1133;
	shr.u32 	%r1135, %r1539, 2;
	add.s32 	%r1136, %r1134, %r1135;
	add.s32 	%r1137, %r1136, 2135587861;
	xor.b32  	%r1539, %r1137, %r1539;
$L__BB6_67:
	mov.b32 	%r1140, 16;
	mov.b32 	%r1141, 31;
	mov.b32 	%r1142, -1;
	// begin inline asm
	shfl.sync.down.b32 %r1138, %r1539, %r1140, %r1141, %r1142;
	// end inline asm
	setp.gt.s32 	%p64, %r1097, 15;
	@%p64 bra 	$L__BB6_70;
	shl.b32 	%r1143, %r1539, 6;
	add.s32 	%r1144, %r1138, %r1143;
	shr.u32 	%r1145, %r1539, 2;
	add.s32 	%r1146, %r1144, %r1145;
	add.s32 	%r1147, %r1146, 2135587861;
	xor.b32  	%r1539, %r1147, %r1539;
	setp.ne.s32 	%p65, %r1097, 0;
	@%p65 bra 	$L__BB6_70;
	shr.u32 	%r1148, %r63, 3;
	and.b32  	%r1149, %r1148, 124;
	mov.u32 	%r1150, _ZZN3cub18CUB_300001_SM_10006detail6reduce28DeviceReduceSingleTileKernelINS2_10policy_hubIjy11HashCombineE10Policy1000EPjPiiS5_ijN4cuda3std3__410__identityEEEvT0_T1_T2_T3_T4_T6_E12temp_storage;
	add.s32 	%r1151, %r1150, %r1149;
	st.shared.u32 	[%r1151+8], %r1539;
$L__BB6_70:
	bar.sync 	0;
	setp.ne.s32 	%p66, %r63, 0;
	@%p66 bra 	$L__BB6_140;
	ld.shared.u32 	%r1152, [_ZZN3cub18CUB_300001_SM_10006detail6reduce28DeviceReduceSingleTileKernelINS2_10policy_hubIjy11HashCombineE10Policy1000EPjPiiS5_ijN4cuda3std3__410__identityEEEvT0_T1_T2_T3_T4_T6_E12temp_storage+12];
	shl.b32 	%r1153, %r1539, 6;
	shr.u32 	%r1154, %r1539, 2;
	add.s32 	%r1155, %r1153, %r1154;
	add.s32 	%r1156, %r1155, %r1152;
	add.s32 	%r1157, %r1156, 2135587861;
	xor.b32  	%r1158, %r1157, %r1539;
	ld.shared.u32 	%r1159, [_ZZN3cub18CUB_300001_SM_10006detail6reduce28DeviceReduceSingleTileKernelINS2_10policy_hubIjy11HashCombineE10Policy1000EPjPiiS5_ijN4cuda3std3__410__identityEEEvT0_T1_T2_T3_T4_T6_E12temp_storage+16];
	shl.b32 	%r1160, %r1158, 6;
	add.s32 	%r1161, %r1159, %r1160;
	shr.u32 	%r1162, %r1158, 2;
	add.s32 	%r1163, %r1161, %r1162;
	add.s32 	%r1164, %r1163, 2135587861;
	xor.b32  	%r1165, %r1164, %r1158;
	ld.shared.u32 	%r1166, [_ZZN3cub18CUB_300001_SM_10006detail6reduce28DeviceReduceSingleTileKernelINS2_10policy_hubIjy11HashCombineE10Policy1000EPjPiiS5_ijN4cuda3std3__410__identityEEEvT0_T1_T2_T3_T4_T6_E12temp_storage+20];
	shl.b32 	%r1167, %r1165, 6;
	add.s32 	%r1168, %r1166, %r1167;
	shr.u32 	%r1169, %r1165, 2;
	add.s32 	%r1170, %r1168, %r1169;
	add.s32 	%r1171, %r1170, 2135587861;
	xor.b32  	%r1172, %r1171, %r1165;
	ld.shared.u32 	%r1173, [_ZZN3cub18CUB_300001_SM_10006detail6reduce28DeviceReduceSingleTileKernelINS2_10policy_hubIjy11HashCombineE10Policy1000EPjPiiS5_ijN4cuda3std3__410__identityEEEvT0_T1_T2_T3_T4_T6_E12temp_storage+24];
	shl.b32 	%r1174, %r1172, 6;
	add.s32 	%r1175, %r1173, %r1174;
	shr.u32 	%r1176, %r1172, 2;
	add.s32 	%r1177, %r1175, %r1176;
	add.s32 	%r1178, %r1177, 2135587861;
	xor.b32  	%r1179, %r1178, %r1172;
	ld.shared.u32 	%r1180, [_ZZN3cub18CUB_300001_SM_10006detail6reduce28DeviceReduceSingleTileKernelINS2_10policy_hubIjy11HashCombineE10Policy1000EPjPiiS5_ijN4cuda3std3__410__identityEEEvT0_T1_T2_T3_T4_T6_E12temp_storage+28];
	shl.b32 	%r1181, %r1179, 6;
	add.s32 	%r1182, %r1180, %r1181;
	shr.u32 	%r1183, %r1179, 2;
	add.s32 	%r1184, %r1182, %r1183;
	add.s32 	%r1185, %r1184, 2135587861;
	xor.b32  	%r1186, %r1185, %r1179;
	ld.shared.u32 	%r1187, [_ZZN3cub18CUB_300001_SM_10006detail6reduce28DeviceReduceSingleTileKernelINS2_10policy_hubIjy11HashCombineE10Policy1000EPjPiiS5_ijN4cuda3std3__410__identityEEEvT0_T1_T2_T3_T4_T6_E12temp_storage+32];
	shl.b32 	%r1188, %r1186, 6;
	add.s32 	%r1189, %r1187, %r1188;
	shr.u32 	%r1190, %r1186, 2;
	add.s32 	%r1191, %r1189, %r1190;
	add.s32 	%r1192, %r1191, 2135587861;
	xor.b32  	%r1193, %r1192, %r1186;
	ld.shared.u32 	%r1194, [_ZZN3cub18CUB_300001_SM_10006detail6reduce28DeviceReduceSingleTileKernelINS2_10policy_hubIjy11HashCombineE10Policy1000EPjPiiS5_ijN4cuda3std3__410__identityEEEvT0_T1_T2_T3_T4_T6_E12temp_storage+36];
	shl.b32 	%r1195, %r1193, 6;
	add.s32 	%r1196, %r1194, %r1195;
	shr.u32 	%r1197, %r1193, 2;
	add.s32 	%r1198, %r1196, %r1197;
	add.s32 	%r1199, %r1198, 2135587861;
	xor.b32  	%r1539, %r1199, %r1193;
	bra.uni 	$L__BB6_140;
$L__BB6_72:
	setp.gt.s32 	%p3, %r224, 4095;
	@%p3 bra 	$L__BB6_115;
	mov.u32 	%r112, %tid.x;
	setp.ge.s32 	%p20, %r112, %r224;
	mov.b32 	%r1539, 0;
	mov.u32 	%r1503, %r112;
	@%p20 bra 	$L__BB6_75;
	mul.wide.u32 	%rd66, %r112, 4;
	add.s64 	%rd65, %rd16, %rd66;
	// begin inline asm
	ld.global.nc.u32 %r1539, [%rd65];
	// end inline asm
	add.s32 	%r1503, %r112, 256;
$L__BB6_75:
	setp.ge.s32 	%p21, %r1503, %r224;
	@%p21 bra 	$L__BB6_81;
	not.b32 	%r591, %r1503;
	add.s32 	%r117, %r224, %r591;
	and.b32  	%r592, %r117, 768;
	setp.eq.s32 	%p22, %r592, 768;
	@%p22 bra 	$L__BB6_79;
	mul.wide.u32 	%rd67, %r1503, 4;
	add.s64 	%rd123, %rd16, %rd67;
	shr.u32 	%r593, %r117, 8;
	add.s32 	%r594, %r593, 1;
	and.b32  	%r595, %r594, 3;
	neg.s32 	%r1500, %r595;
$L__BB6_78:
	.pragma "nounroll";
	// begin inline asm
	ld.global.nc.u32 %r596, [%rd123];
	// end inline asm
	shl.b32 	%r597, %r1539, 6;
	shr.u32 	%r598, %r1539, 2;
	add.s32 	%r599, %r597, %r598;
	add.s32 	%r600, %r599, %r596;
	add.s32 	%r601, %r600, 2135587861;
	xor.b32  	%r1539, %r601, %r1539;
	add.s32 	%r1503, %r1503, 256;
	add.s64 	%rd123, %rd123, 1024;
	add.s32 	%r1500, %r1500, 1;
	setp.ne.s32 	%p23, %r1500, 0;
	@%p23 bra 	$L__BB6_78;
$L__BB6_79:
	setp.lt.u32 	%p24, %r117, 768;
	@%p24 bra 	$L__BB6_81;
$L__BB6_80:
	mul.wide.s32 	%rd73, %r1503, 4;
	add.s64 	%rd69, %rd16, %rd73;
	// begin inline asm
	ld.global.nc.u32 %r602, [%rd69];
	// end inline asm
	shl.b32 	%r606, %r1539, 6;
	shr.u32 	%r607, %r1539, 2;
	add.s32 	%r608, %r606, %r607;
	add.s32 	%r609, %r608, %r602;
	add.s32 	%r610, %r609, 2135587861;
	xor.b32  	%r611, %r610, %r1539;
	add.s64 	%rd70, %rd69, 1024;
	// begin inline asm
	ld.global.nc.u32 %r603, [%rd70];
	// end inline asm
	shl.b32 	%r612, %r611, 6;
	shr.u32 	%r613, %r611, 2;
	add.s32 	%r614, %r612, %r613;
	add.s32 	%r615, %r614, %r603;
	add.s32 	%r616, %r615, 2135587861;
	xor.b32  	%r617, %r616, %r611;
	add.s64 	%rd71, %rd69, 2048;
	// begin inline asm
	ld.global.nc.u32 %r604, [%rd71];
	// end inline asm
	shl.b32 	%r618, %r617, 6;
	shr.u32 	%r619, %r617, 2;
	add.s32 	%r620, %r618, %r619;
	add.s32 	%r621, %r620, %r604;
	add.s32 	%r622, %r621, 2135587861;
	xor.b32  	%r623, %r622, %r617;
	add.s64 	%rd72, %rd69, 3072;
	// begin inline asm
	ld.global.nc.u32 %r605, [%rd72];
	// end inline asm
	shl.b32 	%r624, %r623, 6;
	shr.u32 	%r625, %r623, 2;
	add.s32 	%r626, %r624, %r625;
	add.s32 	%r627, %r626, %r605;
	add.s32 	%r628, %r627, 2135587861;
	xor.b32  	%r1539, %r628, %r623;
	add.s32 	%r1503, %r1503, 1024;
	setp.lt.s32 	%p25, %r1503, %r224;
	@%p25 bra 	$L__BB6_80;
$L__BB6_81:
	setp.lt.s32 	%p26, %r224, 256;
	@%p26 bra 	$L__BB6_95;
	// begin inline asm
	mov.u32 %r734, %laneid;
	// end inline asm
	mov.b32 	%r737, 1;
	mov.b32 	%r738, 31;
	mov.b32 	%r739, -1;
	// begin inline asm
	shfl.sync.down.b32 %r735, %r1539, %r737, %r738, %r739;
	// end inline asm
	setp.gt.s32 	%p43, %r734, 30;
	@%p43 bra 	$L__BB6_84;
	shl.b32 	%r740, %r1539, 6;
	shr.u32 	%r741, %r1539, 2;
	add.s32 	%r742, %r740, %r741;
	add.s32 	%r743, %r742, %r735;
	add.s32 	%r744, %r743, 2135587861;
	xor.b32  	%r1539, %r744, %r1539;
$L__BB6_84:
	mov.b32 	%r747, 2;
	mov.b32 	%r748, 31;
	mov.b32 	%r749, -1;
	// begin inline asm
	shfl.sync.down.b32 %r745, %r1539, %r747, %r748, %r749;
	// end inline asm
	setp.gt.s32 	%p44, %r734, 29;
	@%p44 bra 	$L__BB6_86;
	shl.b32 	%r750, %r1539, 6;
	add.s32 	%r751, %r745, %r750;
	shr.u32 	%r752, %r1539, 2;
	add.s32 	%r753, %r751, %r752;
	add.s32 	%r754, %r753, 2135587861;
	xor.b32  	%r1539, %r754, %r1539;
$L__BB6_86:
	mov.b32 	%r757, 4;
	mov.b32 	%r758, 31;
	mov.b32 	%r759, -1;
	// begin inline asm
	shfl.sync.down.b32 %r755, %r1539, %r757, %r758, %r759;
	// end inline asm
	setp.gt.s32 	%p45, %r734, 27;
	@%p45 bra 	$L__BB6_88;
	shl.b32 	%r760, %r1539, 6;
	add.s32 	%r761, %r755, %r760;
	shr.u32 	%r762, %r1539, 2;
	add.s32 	%r763, %r761, %r762;
	add.s32 	%r764, %r763, 2135587861;
	xor.b32  	%r1539, %r764, %r1539;
$L__BB6_88:
	mov.b32 	%r767, 8;
	mov.b32 	%r768, 31;
	mov.b32 	%r769, -1;
	// begin inline asm
	shfl.sync.down.b32 %r765, %r1539, %r767, %r768, %r769;
	// end inline asm
	setp.gt.s32 	%p46, %r734, 23;
	@%p46 bra 	$L__BB6_90;
	shl.b32 	%r770, %r1539, 6;
	add.s32 	%r771, %r765, %r770;
	shr.u32 	%r772, %r1539, 2;
	add.s32 	%r773, %r771, %r772;
	add.s32 	%r774, %r773, 2135587861;
	xor.b32  	%r1539, %r774, %r1539;
$L__BB6_90:
	mov.b32 	%r777, 16;
	mov.b32 	%r778, 31;
	mov.b32 	%r779, -1;
	// begin inline asm
	shfl.sync.down.b32 %r775, %r1539, %r777, %r778, %r779;
	// end inline asm
	setp.gt.s32 	%p47, %r734, 15;
	@%p47 bra 	$L__BB6_93;
	shl.b32 	%r780, %r1539, 6;
	add.s32 	%r781, %r775, %r780;
	shr.u32 	%r782, %r1539, 2;
	add.s32 	%r783, %r781, %r782;
	add.s32 	%r784, %r783, 2135587861;
	xor.b32  	%r1539, %r784, %r1539;
	setp.ne.s32 	%p48, %r734, 0;
	@%p48 bra 	$L__BB6_93;
	shr.u32 	%r785, %r112, 3;
	and.b32  	%r786, %r785, 124;
	mov.u32 	%r787, _ZZN3cub18CUB_300001_SM_10006detail6reduce28DeviceReduceSingleTileKernelINS2_10policy_hubIjy11HashCombineE10Policy1000EPjPiiS5_ijN4cuda3std3__410__identityEEEvT0_T1_T2_T3_T4_T6_E12temp_storage;
	add.s32 	%r788, %r787, %r786;
	st.shared.u32 	[%r788+8], %r1539;
$L__BB6_93:
	bar.sync 	0;
	setp.ne.s32 	%p49, %r112, 0;
	@%p49 bra 	$L__BB6_140;
	ld.shared.u32 	%r789, [_ZZN3cub18CUB_300001_SM_10006detail6reduce28DeviceReduceSingleTileKernelINS2_10policy_hubIjy11HashCombineE10Policy1000EPjPiiS5_ijN4cuda3std3__410__identityEEEvT0_T1_T2_T3_T4_T6_E12temp_storage+12];
	shl.b32 	%r790, %r1539, 6;
	shr.u32 	%r791, %r1539, 2;
	add.s32 	%r792, %r790, %r791;
	add.s32 	%r793, %r792, %r789;
	add.s32 	%r794, %r793, 2135587861;
	xor.b32  	%r795, %r794, %r1539;
	ld.shared.u32 	%r796, [_ZZN3cub18CUB_300001_SM_10006detail6reduce28DeviceReduceSingleTileKernelINS2_10policy_hubIjy11HashCombineE10Policy1000EPjPiiS5_ijN4cuda3std3__410__identityEEEvT0_T1_T2_T3_T4_T6_E12temp_storage+16];
	shl.b32 	%r797, %r795, 6;
	add.s32 	%r798, %r796, %r797;
	shr.u32 	%r799, %r795, 2;
	add.s32 	%r800, %r798, %r799;
	add.s32 	%r801, %r800, 2135587861;
	xor.b32  	%r802, %r801, %r795;
	ld.shared.u32 	%r803, [_ZZN3cub18CUB_300001_SM_10006detail6reduce28DeviceReduceSingleTileKernelINS2_10policy_hubIjy11HashCombineE10Policy1000EPjPiiS5_ijN4cuda3std3__410__identityEEEvT0_T1_T2_T3_T4_T6_E12temp_storage+20];
	shl.b32 	%r804, %r802, 6;
	add.s32 	%r805, %r803, %r804;
	shr.u32 	%r806, %r802, 2;
	add.s32 	%r807, %r805, %r806;
	add.s32 	%r808, %r807, 2135587861;
	xor.b32  	%r809, %r808, %r802;
	ld.shared.u32 	%r810, [_ZZN3cub18CUB_300001_SM_10006detail6reduce28DeviceReduceSingleTileKernelINS2_10policy_hubIjy11HashCombineE10Policy1000EPjPiiS5_ijN4cuda3std3__410__identityEEEvT0_T1_T2_T3_T4_T6_E12temp_storage+24];
	shl.b32 	%r811, %r809, 6;
	add.s32 	%r812, %r810, %r811;
	shr.u32 	%r813, %r809, 2;
	add.s32 	%r814, %r812, %r813;
	add.s32 	%r815, %r814, 2135587861;
	xor.b32  	%r816, %r815, %r809;
	ld.shared.u32 	%r817, [_ZZN3cub18CUB_300001_SM_10006detail6reduce28DeviceReduceSingleTileKernelINS2_10policy_hubIjy11HashCombineE10Policy1000EPjPiiS5_ijN4cuda3std3__410__identityEEEvT0_T1_T2_T3_T4_T6_E12temp_storage+28];
	shl.b32 	%r818, %r816, 6;
	add.s32 	%r819, %r817, %r818;
	shr.u32 	%r820, %r816, 2;
	add.s32 	%r821, %r819, %r820;
	add.s32 	%r822, %r821, 2135587861;
	xor.b32  	%r823, %r822, %r816;
	ld.shared.u32 	%r824, [_ZZN3cub18CUB_300001_SM_10006detail6reduce28DeviceReduceSingleTileKernelINS2_10policy_hubIjy11HashCombineE10Policy1000EPjPiiS5_ijN4cuda3std3__410__identityEEEvT0_T1_T2_T3_T4_T6_E12temp_storage+32];
	shl.b32 	%r825, %r823, 6;
	add.s32 	%r826, %r824, %r825;
	shr.u32 	%r827, %r823, 2;
	add.s32 	%r828, %r826, %r827;
	add.s32 	%r829, %r828, 2135587861;
	xor.b32  	%r830, %r829, %r823;
	ld.shared.u32 	%r831, [_ZZN3cub18CUB_300001_SM_10006detail6reduce28DeviceReduceSingleTileKernelINS2_10policy_hubIjy11HashCombineE10Policy1000EPjPiiS5_ijN4cuda3std3__410__identityEEEvT0_T1_T2_T3_T4_T6_E12temp_storage+36];
	shl.b32 	%r832, %r830, 6;
	add.s32 	%r833, %r831, %r832;
	shr.u32 	%r834, %r830, 2;
	add.s32 	%r835, %r833, %r834;
	add.s32 	%r836, %r835, 2135587861;
	xor.b32  	%r1539, %r836, %r830;
	bra.uni 	$L__BB6_140;
$L__BB6_95:
	// begin inline asm
	mov.u32 %r629, %laneid;
	// end inline asm
	and.b32  	%r635, %r112, 992;
	add.s32 	%r636, %r635, 32;
	setp.gt.s32 	%p27, %r636, %r224;
	not.b32 	%r637, %r635;
	add.s32 	%r638, %r224, %r637;
	selp.b32 	%r633, %r638, 31, %p27;
	mov.b32 	%r632, 1;
	mov.b32 	%r634, -1;
	// begin inline asm
	shfl.sync.down.b32 %r630, %r1539, %r632, %r633, %r634;
	// end inline asm
	setp.ge.s32 	%p28, %r629, %r633;
	@%p28 bra 	$L__BB6_97;
	shl.b32 	%r639, %r1539, 6;
	shr.u32 	%r640, %r1539, 2;
	add.s32 	%r641, %r639, %r640;
	add.s32 	%r642, %r641, %r630;
	add.s32 	%r643, %r642, 2135587861;
	xor.b32  	%r1539, %r643, %r1539;
$L__BB6_97:
	mov.b32 	%r646, 2;
	mov.b32 	%r648, -1;
	// begin inline asm
	shfl.sync.down.b32 %r644, %r1539, %r646, %r633, %r648;
	// end inline asm
	add.s32 	%r649, %r629, 2;
	setp.gt.s32 	%p29, %r649, %r633;
	@%p29 bra 	$L__BB6_99;
	shl.b32 	%r650, %r1539, 6;
	add.s32 	%r651, %r644, %r650;
	shr.u32 	%r652, %r1539, 2;
	add.s32 	%r653, %r651, %r652;
	add.s32 	%r654, %r653, 2135587861;
	xor.b32  	%r1539, %r654, %r1539;
$L__BB6_99:
	mov.b32 	%r657, 4;
	mov.b32 	%r659, -1;
	// begin inline asm
	shfl.sync.down.b32 %r655, %r1539, %r657, %r633, %r659;
	// end inline asm
	add.s32 	%r660, %r629, 4;
	setp.gt.s32 	%p30, %r660, %r633;
	@%p30 bra 	$L__BB6_101;
	shl.b32 	%r661, %r1539, 6;
	add.s32 	%r662, %r655, %r661;
	shr.u32 	%r663, %r1539, 2;
	add.s32 	%r664, %r662, %r663;
	add.s32 	%r665, %r664, 2135587861;
	xor.b32  	%r1539, %r665, %r1539;
$L__BB6_101:
	mov.b32 	%r668, 8;
	mov.b32 	%r670, -1;
	// begin inline asm
	shfl.sync.down.b32 %r666, %r1539, %r668, %r633, %r670;
	// end inline asm
	add.s32 	%r671, %r629, 8;
	setp.gt.s32 	%p31, %r671, %r633;
	@%p31 bra 	$L__BB6_103;
	shl.b32 	%r672, %r1539, 6;
	add.s32 	%r673, %r666, %r672;
	shr.u32 	%r674, %r1539, 2;
	add.s32 	%r675, %r673, %r674;
	add.s32 	%r676, %r675, 2135587861;
	xor.b32  	%r1539, %r676, %r1539;
$L__BB6_103:
	mov.b32 	%r679, 16;
	mov.b32 	%r681, -1;
	// begin inline asm
	shfl.sync.down.b32 %r677, %r1539, %r679, %r633, %r681;
	// end inline asm
	add.s32 	%r682, %r629, 16;
	setp.gt.s32 	%p32, %r682, %r633;
	@%p32 bra 	$L__BB6_105;
	shl.b32 	%r683, %r1539, 6;
	add.s32 	%r684, %r677, %r683;
	shr.u32 	%r685, %r1539, 2;
	add.s32 	%r686, %r684, %r685;
	add.s32 	%r687, %r686, 2135587861;
	xor.b32  	%r1539, %r687, %r1539;
$L__BB6_105:
	setp.ne.s32 	%p33, %r629, 0;
	@%p33 bra 	$L__BB6_107;
	shr.u32 	%r688, %r112, 3;
	and.b32  	%r689, %r688, 124;
	mov.u32 	%r690, _ZZN3cub18CUB_300001_SM_10006detail6reduce28DeviceReduceSingleTileKernelINS2_10policy_hubIjy11HashCombineE10Policy1000EPjPiiS5_ijN4cuda3std3__410__identityEEEvT0_T1_T2_T3_T4_T6_E12temp_storage;
	add.s32 	%r691, %r690, %r689;
	st.shared.u32 	[%r691+8], %r1539;
$L__BB6_107:
	bar.sync 	0;
	setp.ne.s32 	%p34, %r112, 0;
	setp.lt.s32 	%p35, %r224, 33;
	or.pred  	%p36, %p34, %p35;
	@%p36 bra 	$L__BB6_140;
	ld.shared.u32 	%r692, [_ZZN3cub18CUB_300001_SM_10006detail6reduce28DeviceReduceSingleTileKernelINS2_10policy_hubIjy11HashCombineE10Policy1000EPjPiiS5_ijN4cuda3std3__410__identityEEEvT0_T1_T2_T3_T4_T6_E12temp_storage+12];
	shl.b32 	%r693, %r1539, 6;
	shr.u32 	%r694, %r1539, 2;
	add.s32 	%r695, %r693, %r694;
	add.s32 	%r696, %r695, %r692;
	add.s32 	%r697, %r696, 2135587861;
	xor.b32  	%r1539, %r697, %r1539;
	setp.lt.u32 	%p37, %r224, 65;
	@%p37 bra 	$L__BB6_140;
	ld.shared.u32 	%r698, [_ZZN3cub18CUB_300001_SM_10006detail6reduce28DeviceReduceSingleTileKernelINS2_10policy_hubIjy11HashCombineE10Policy1000EPjPiiS5_ijN4cuda3std3__410__identityEEEvT0_T1_T2_T3_T4_T6_E12temp_storage+16];
	shl.b32 	%r699, %r1539, 6;
	shr.u32 	%r700, %r1539, 2;
	add.s32 	%r701, %r699, %r700;
	add.s32 	%r702, %r701, %r698;
	add.s32 	%r703, %r702, 2135587861;
	xor.b32  	%r1539, %r703, %r1539;
	setp.lt.u32 	%p38, %r224, 97;
	@%p38 bra 	$L__BB6_140;
	ld.shared.u32 	%r704, [_ZZN3cub18CUB_300001_SM_10006detail6reduce28DeviceReduceSingleTileKernelINS2_10policy_hubIjy11HashCombineE10Policy1000EPjPiiS5_ijN4cuda3std3__410__identityEEEvT0_T1_T2_T3_T4_T6_E12temp_storage+20];
	shl.b32 	%r705, %r1539, 6;
	shr.u32 	%r706, %r1539, 2;
	add.s32 	%r707, %r705, %r706;
	add.s32 	%r708, %r707, %r704;
	add.s32 	%r709, %r708, 2135587861;
	xor.b32  	%r1539, %r709, %r1539;
	setp.lt.u32 	%p39, %r224, 129;
	@%p39 bra 	$L__BB6_140;
	ld.shared.u32 	%r710, [_ZZN3cub18CUB_300001_SM_10006detail6reduce28DeviceReduceSingleTileKernelINS2_10policy_hubIjy11HashCombineE10Policy1000EPjPiiS5_ijN4cuda3std3__410__identityEEEvT0_T1_T2_T3_T4_T6_E12temp_storage+24];
	shl.b32 	%r711, %r1539, 6;
	shr.u32 	%r712, %r1539, 2;
	add.s32 	%r713, %r711, %r712;
	add.s32 	%r714, %r713, %r710;
	add.s32 	%r715, %r714, 2135587861;
	xor.b32  	%r1539, %r715, %r1539;
	setp.lt.u32 	%p40, %r224, 161;
	@%p40 bra 	$L__BB6_140;
	ld.shared.u32 	%r716, [_ZZN3cub18CUB_300001_SM_10006detail6reduce28DeviceReduceSingleTileKernelINS2_10policy_hubIjy11HashCombineE10Policy1000EPjPiiS5_ijN4cuda3std3__410__identityEEEvT0_T1_T2_T3_T4_T6_E12temp_storage+28];
	shl.b32 	%r717, %r1539, 6;
	shr.u32 	%r718, %r1539, 2;
	add.s32 	%r719, %r717, %r718;
	add.s32 	%r720, %r719, %r716;
	add.s32 	%r721, %r720, 2135587861;
	xor.b32  	%r1539, %r721, %r1539;
	setp.lt.u32 	%p41, %r224, 193;
	@%p41 bra 	$L__BB6_140;
	ld.shared.u32 	%r722, [_ZZN3cub18CUB_300001_SM_10006detail6reduce28DeviceReduceSingleTileKernelINS2_10policy_hubIjy11HashCombineE10Policy1000EPjPiiS5_ijN4cuda3std3__410__identityEEEvT0_T1_T2_T3_T4_T6_E12temp_storage+32];
	shl.b32 	%r723, %r1539, 6;
	shr.u32 	%r724, %r1539, 2;
	add.s32 	%r725, %r723, %r724;
	add.s32 	%r726, %r725, %r722;
	add.s32 	%r727, %r726, 2135587861;
	xor.b32  	%r1539, %r727, %r1539;
	setp.lt.u32 	%p42, %r224, 225;
	@%p42 bra 	$L__BB6_140;
	ld.shared.u32 	%r728, [_ZZN3cub18CUB_300001_SM_10006detail6reduce28DeviceReduceSingleTileKernelINS2_10policy_hubIjy11HashCombineE10Policy1000EPjPiiS5_ijN4cuda3std3__410__identityEEEvT0_T1_T2_T3_T4_T6_E12temp_storage+36];
	shl.b32 	%r729, %r1539, 6;
	shr.u32 	%r730, %r1539, 2;
	add.s32 	%r731, %r729, %r730;
	add.s32 	%r732, %r731, %r728;
	add.s32 	%r733, %r732, 2135587861;
	xor.b32  	%r1539, %r733, %r1539;
	bra.uni 	$L__BB6_140;
$L__BB6_115:
	mov.u32 	%r174, %tid.x;
	mul.wide.u32 	%rd35, %r174, 4;
	add.s64 	%rd19, %rd16, %rd35;
	// begin inline asm
	ld.global.nc.u32 %r226, [%rd19];
	// end inline asm
	add.s64 	%rd20, %rd19, 1024;
	// begin inline asm
	ld.global.nc.u32 %r227, [%rd20];
	// end inline asm
	add.s64 	%rd21, %rd19, 2048;
	// begin inline asm
	ld.global.nc.u32 %r228, [%rd21];
	// end inline asm
	add.s64 	%rd22, %rd19, 3072;
	// begin inline asm
	ld.global.nc.u32 %r229, [%rd22];
	// end inline asm
	add.s64 	%rd23, %rd19, 4096;
	// begin inline asm
	ld.global.nc.u32 %r230, [%rd23];
	// end inline asm
	add.s64 	%rd24, %rd19, 5120;
	// begin inline asm
	ld.global.nc.u32 %r231, [%rd24];
	// end inline asm
	add.s64 	%rd25, %rd19, 6144;
	// begin inline asm
	ld.global.nc.u32 %r232, [%rd25];
	// end inline asm
	add.s64 	%rd26, %rd19, 7168;
	// begin inline asm
	ld.global.nc.u32 %r233, [%rd26];
	// end inline asm
	add.s64 	%rd27, %rd19, 8192;
	// begin inline asm
	ld.global.nc.u32 %r234, [%rd27];
	// end inline asm
	add.s64 	%rd28, %rd19, 9216;
	// begin inline asm
	ld.global.nc.u32 %r235, [%rd28];
	// end inline asm
	add.s64 	%rd29, %rd19, 10240;
	// begin inline asm
	ld.global.nc.u32 %r236, [%rd29];
	// end inline asm
	add.s64 	%rd30, %rd19, 11264;
	// begin inline asm
	ld.global.nc.u32 %r237, [%rd30];
	// end inline asm
	add.s64 	%rd31, %rd19, 12288;
	// begin inline asm
	ld.global.nc.u32 %r238, [%rd31];
	// end inline asm
	add.s64 	%rd32, %rd19, 13312;
	// begin inline asm
	ld.global.nc.u32 %r239, [%rd32];
	// end inline asm
	add.s64 	%rd33, %rd19, 14336;
	// begin inline asm
	ld.global.nc.u32 %r240, [%rd33];
	// end inline asm
	add.s64 	%rd34, %rd19, 15360;
	// begin inline asm
	ld.global.nc.u32 %r241, [%rd34];
	// end inline asm
	shl.b32 	%r243, %r226, 6;
	shr.u32 	%r244, %r226, 2;
	add.s32 	%r245, %r243, %r244;
	add.s32 	%r246, %r245, %r227;
	add.s32 	%r247, %r246, 2135587861;
	xor.b32  	%r248, %r247, %r226;
	shl.b32 	%r249, %r248, 6;
	shr.u32 	%r250, %r248, 2;
	add.s32 	%r251, %r249, %r250;
	add.s32 	%r252, %r251, %r228;
	add.s32 	%r253, %r252, 2135587861;
	xor.b32  	%r254, %r253, %r248;
	shl.b32 	%r255, %r254, 6;
	shr.u32 	%r256, %r254, 2;
	add.s32 	%r257, %r255, %r256;
	add.s32 	%r258, %r257, %r229;
	add.s32 	%r259, %r258, 2135587861;
	xor.b32  	%r260, %r259, %r254;
	shl.b32 	%r261, %r260, 6;
	shr.u32 	%r262, %r260, 2;
	add.s32 	%r263, %r261, %r262;
	add.s32 	%r264, %r263, %r230;
	add.s32 	%r265, %r264, 2135587861;
	xor.b32  	%r266, %r265, %r260;
	shl.b32 	%r267, %r266, 6;
	shr.u32 	%r268, %r266, 2;
	add.s32 	%r269, %r267, %r268;
	add.s32 	%r270, %r269, %r231;
	add.s32 	%r271, %r270, 2135587861;
	xor.b32  	%r272, %r271, %r266;
	shl.b32 	%r273, %r272, 6;
	shr.u32 	%r274, %r272, 2;
	add.s32 	%r275, %r273, %r274;
	add.s32 	%r276, %r275, %r232;
	add.s32 	%r277, %r276, 2135587861;
	xor.b32  	%r278, %r277, %r272;
	shl.b32 	%r279, %r278, 6;
	shr.u32 	%r280, %r278, 2;
	add.s32 	%r281, %r279, %r280;
	add.s32 	%r282, %r281, %r233;
	add.s32 	%r283, %r282, 2135587861;
	xor.b32  	%r284, %r283, %r278;
	shl.b32 	%r285, %r284, 6;
	shr.u32 	%r286, %r284, 2;
	add.s32 	%r287, %r285, %r286;
	add.s32 	%r288, %r287, %r234;
	add.s32 	%r289, %r288, 2135587861;
	xor.b32  	%r290, %r289, %r284;
	shl.b32 	%r291, %r290, 6;
	shr.u32 	%r292, %r290, 2;
	add.s32 	%r293, %r291, %r292;
	add.s32 	%r294, %r293, %r235;
	add.s32 	%r295, %r294, 2135587861;
	xor.b32  	%r296, %r295, %r290;
	shl.b32 	%r297, %r296, 6;
	shr.u32 	%r298, %r296, 2;
	add.s32 	%r299, %r297, %r298;
	add.s32 	%r300, %r299, %r236;
	add.s32 	%r301, %r300, 2135587861;
	xor.b32  	%r302, %r301, %r296;
	shl.b32 	%r303, %r302, 6;
	shr.u32 	%r304, %r302, 2;
	add.s32 	%r305, %r303, %r304;
	add.s32 	%r306, %r305, %r237;
	add.s32 	%r307, %r306, 2135587861;
	xor.b32  	%r308, %r307, %r302;
	shl.b32 	%r309, %r308, 6;
	shr.u32 	%r310, %r308, 2;
	add.s32 	%r311, %r309, %r310;
	add.s32 	%r312, %r311, %r238;
	add.s32 	%r313, %r312, 2135587861;
	xor.b32  	%r314, %r313, %r308;
	shl.b32 	%r315, %r314, 6;
	shr.u32 	%r316, %r314, 2;
	add.s32 	%r317, %r315, %r316;
	add.s32 	%r318, %r317, %r239;
	add.s32 	%r319, %r318, 2135587861;
	xor.b32  	%r320, %r319, %r314;
	shl.b32 	%r321, %r320, 6;
	shr.u32 	%r322, %r320, 2;
	add.s32 	%r323, %r321, %r322;
	add.s32 	%r324, %r323, %r240;
	add.s32 	%r325, %r324, 2135587861;
	xor.b32  	%r326, %r325, %r320;
	shl.b32 	%r327, %r326, 6;
	shr.u32 	%r328, %r326, 2;
	add.s32 	%r329, %r327, %r328;
	add.s32 	%r330, %r329, %r241;
	add.s32 	%r331, %r330, 2135587861;
	xor.b32  	%r1539, %r331, %r326;
	setp.lt.u32 	%p4, %r224, 8192;
	mov.b32 	%r1521, 4096;
	@%p4 bra 	$L__BB6_119;
	add.s32 	%r176, %r224, -4096;
	mov.b32 	%r1521, 4096;
$L__BB6_117:
	mul.wide.s32 	%rd52, %r1521, 4;
	add.s64 	%rd36, %rd19, %rd52;
	// begin inline asm
	ld.global.nc.u32 %r333, [%rd36];
	// end inline asm
	add.s64 	%rd37, %rd36, 1024;
	// begin inline asm
	ld.global.nc.u32 %r334, [%rd37];
	// end inline asm
	add.s64 	%rd38, %rd36, 2048;
	// begin inline asm
	ld.global.nc.u32 %r335, [%rd38];
	// end inline asm
	add.s64 	%rd39, %rd36, 3072;
	// begin inline asm
	ld.global.nc.u32 %r336, [%rd39];
	// end inline asm
	add.s64 	%rd40, %rd36, 4096;
	// begin inline asm
	ld.global.nc.u32 %r337, [%rd40];
	// end inline asm
	add.s64 	%rd41, %rd36, 5120;
	// begin inline asm
	ld.global.nc.u32 %r338, [%rd41];
	// end inline asm
	add.s64 	%rd42, %rd36, 6144;
	// begin inline asm
	ld.global.nc.u32 %r339, [%rd42];
	// end inline asm
	add.s64 	%rd43, %rd36, 7168;
	// begin inline asm
	ld.global.nc.u32 %r340, [%rd43];
	// end inline asm
	add.s64 	%rd44, %rd36, 8192;
	// begin inline asm
	ld.global.nc.u32 %r341, [%rd44];
	// end inline asm
	add.s64 	%rd45, %rd36, 9216;
	// begin inline asm
	ld.global.nc.u32 %r342, [%rd45];
	// end inline asm
	add.s64 	%rd46, %rd36, 10240;
	// begin inline asm
	ld.global.nc.u32 %r343, [%rd46];
	// end inline asm
	add.s64 	%rd47, %rd36, 11264;
	// begin inline asm
	ld.global.nc.u32 %r344, [%rd47];
	// end inline asm
	add.s64 	%rd48, %rd36, 12288;
	// begin inline asm
	ld.global.nc.u32 %r345, [%rd48];
	// end inline asm
	add.s64 	%rd49, %rd36, 13312;
	// begin inline asm
	ld.global.nc.u32 %r346, [%rd49];
	// end inline asm
	add.s64 	%rd50, %rd36, 14336;
	// begin inline asm
	ld.global.nc.u32 %r347, [%rd50];
	// end inline asm
	add.s64 	%rd51, %rd36, 15360;
	// begin inline asm
	ld.global.nc.u32 %r348, [%rd51];
	// end inline asm
	shl.b32 	%r349, %r1539, 6;
	shr.u32 	%r350, %r1539, 2;
	add.s32 	%r351, %r349, %r350;
	add.s32 	%r352, %r351, %r333;
	add.s32 	%r353, %r352, 2135587861;
	xor.b32  	%r354, %r353, %r1539;
	shl.b32 	%r355, %r354, 6;
	shr.u32 	%r356, %r354, 2;
	add.s32 	%r357, %r355, %r356;
	add.s32 	%r358, %r357, %r334;
	add.s32 	%r359, %r358, 2135587861;
	xor.b32  	%r360, %r359, %r354;
	shl.b32 	%r361, %r360, 6;
	shr.u32 	%r362, %r360, 2;
	add.s32 	%r363, %r361, %r362;
	add.s32 	%r364, %r363, %r335;
	add.s32 	%r365, %r364, 2135587861;
	xor.b32  	%r366, %r365, %r360;
	shl.b32 	%r367, %r366, 6;
	shr.u32 	%r368, %r366, 2;
	add.s32 	%r369, %r367, %r368;
	add.s32 	%r370, %r369, %r336;
	add.s32 	%r371, %r370, 2135587861;
	xor.b32  	%r372, %r371, %r366;
	shl.b32 	%r373, %r372, 6;
	shr.u32 	%r374, %r372, 2;
	add.s32 	%r375, %r373, %r374;
	add.s32 	%r376, %r375, %r337;
	add.s32 	%r377, %r376, 2135587861;
	xor.b32  	%r378, %r377, %r372;
	shl.b32 	%r379, %r378, 6;
	shr.u32 	%r380, %r378, 2;
	add.s32 	%r381, %r379, %r380;
	add.s32 	%r382, %r381, %r338;
	add.s32 	%r383, %r382, 2135587861;
	xor.b32  	%r384, %r383, %r378;
	shl.b32 	%r385, %r384, 6;
	shr.u32 	%r386, %r384, 2;
	add.s32 	%r387, %r385, %r386;
	add.s32 	%r388, %r387, %r339;
	add.s32 	%r389, %r388, 2135587861;
	xor.b32  	%r390, %r389, %r384;
	shl.b32 	%r391, %r390, 6;
	shr.u32 	%r392, %r390, 2;
	add.s32 	%r393, %r391, %r392;
	add.s32 	%r394, %r393, %r340;
	add.s32 	%r395, %r394, 2135587861;
	xor.b32  	%r396, %r395, %r390;
	shl.b32 	%r397, %r396, 6;
	shr.u32 	%r398, %r396, 2;
	add.s32 	%r399, %r397, %r398;
	add.s32 	%r400, %r399, %r341;
	add.s32 	%r401, %r400, 2135587861;
	xor.b32  	%r402, %r401, %r396;
	shl.b32 	%r403, %r402, 6;
	shr.u32 	%r404, %r402, 2;
	add.s32 	%r405, %r403, %r404;
	add.s32 	%r406, %r405, %r342;
	add.s32 	%r407, %r406, 2135587861;
	xor.b32  	%r408, %r407, %r402;
	shl.b32 	%r409, %r408, 6;
	shr.u32 	%r410, %r408, 2;
	add.s32 	%r411, %r409, %r410;
	add.s32 	%r412, %r411, %r343;
	add.s32 	%r413, %r412, 2135587861;
	xor.b32  	%r414, %r413, %r408;
	shl.b32 	%r415, %r414, 6;
	shr.u32 	%r416, %r414, 2;
	add.s32 	%r417, %r415, %r416;
	add.s32 	%r418, %r417, %r344;
	add.s32 	%r419, %r418, 2135587861;
	xor.b32  	%r420, %r419, %r414;
	shl.b32 	%r421, %r420, 6;
	shr.u32 	%r422, %r420, 2;
	add.s32 	%r423, %r421, %r422;
	add.s32 	%r424, %r423, %r345;
	add.s32 	%r425, %r424, 2135587861;
	xor.b32  	%r426, %r425, %r420;
	shl.b32 	%r427, %r426, 6;
	shr.u32 	%r428, %r426, 2;
	add.s32 	%r429, %r427, %r428;
	add.s32 	%r430, %r429, %r346;
	add.s32 	%r431, %r430, 2135587861;
	xor.b32  	%r432, %r431, %r426;
	shl.b32 	%r433, %r432, 6;
	shr.u32 	%r434, %r432, 2;
	add.s32 	%r435, %r433, %r434;
	add.s32 	%r436, %r435, %r347;
	add.s32 	%r437, %r436, 2135587861;
	xor.b32  	%r438, %r437, %r432;
	shl.b32 	%r439, %r438, 6;
	shr.u32 	%r440, %r438, 2;
	add.s32 	%r441, %r439, %r440;
	add.s32 	%r442, %r441, %r348;
	add.s32 	%r443, %r442, 2135587861;
	xor.b32  	%r1539, %r443, %r438;
	sub.s32 	%r444, %r224, %r1521;
	setp.lt.s32 	%p5, %r444, 4096;
	@%p5 bra 	$L__BB6_127;
	add.s32 	%r1521, %r1521, 4096;
	setp.le.s32 	%p6, %r1521, %r176;
	@%p6 bra 	$L__BB6_117;
$L__BB6_119:
	setp.le.s32 	%p7, %r224, %r1521;
	@%p7 bra 	$L__BB6_127;
	sub.s32 	%r183, %r224, %r1521;
	setp.ge.s32 	%p8, %r174, %r183;
	@%p8 bra 	$L__BB6_127;
	not.b32 	%r446, %r174;
	add.s32 	%r447, %r224, %r446;
	sub.s32 	%r184, %r447, %r1521;
	and.b32  	%r448, %r184, 768;
	setp.eq.s32 	%p9, %r448, 768;
	mov.u32 	%r1527, %r174;
	@%p9 bra 	$L__BB6_124;
	add.s32 	%r1524, %r174, %r1521;
	shr.u32 	%r449, %r184, 8;
	add.s32 	%r450, %r449, 1;
	and.b32  	%r451, %r450, 3;
	neg.s32 	%r1523, %r451;
	mov.u32 	%r1527, %r174;
$L__BB6_123:
	.pragma "nounroll";
	mul.wide.u32 	%rd54, %r1524, 4;
	add.s64 	%rd53, %rd16, %rd54;
	// begin inline asm
	ld.global.nc.u32 %r452, [%rd53];
	// end inline asm
	shl.b32 	%r453, %r1539, 6;
	shr.u32 	%r454, %r1539, 2;
	add.s32 	%r455, %r453, %r454;
	add.s32 	%r456, %r455, %r452;
	add.s32 	%r457, %r456, 2135587861;
	xor.b32  	%r1539, %r457, %r1539;
	add.s32 	%r1527, %r1527, 256;
	add.s32 	%r1524, %r1524, 256;
	add.s32 	%r1523, %r1523, 1;
	setp.ne.s32 	%p10, %r1523, 0;
	@%p10 bra 	$L__BB6_123;
$L__BB6_124:
	setp.lt.u32 	%p11, %r184, 768;
	@%p11 bra 	$L__BB6_127;
	cvt.u64.u32 	%rd55, %r1527;
	cvt.u64.u32 	%rd56, %r1521;
	add.s64 	%rd57, %rd55, %rd56;
	shl.b64 	%rd58, %rd57, 2;
	add.s64 	%rd59, %rd58, %rd16;
	add.s64 	%rd124, %rd59, 3072;
	add.s32 	%r1530, %r1527, %r1521;
$L__BB6_126:
	mul.wide.u32 	%rd64, %r1530, 4;
	add.s64 	%rd60, %rd16, %rd64;
	// begin inline asm
	ld.global.nc.u32 %r458, [%rd60];
	// end inline asm
	shl.b32 	%r462, %r1539, 6;
	shr.u32 	%r463, %r1539, 2;
	add.s32 	%r464, %r462, %r463;
	add.s32 	%r465, %r464, %r458;
	add.s32 	%r466, %r465, 2135587861;
	xor.b32  	%r467, %r466, %r1539;
	add.s64 	%rd61, %rd124, -2048;
	// begin inline asm
	ld.global.nc.u32 %r459, [%rd61];
	// end inline asm
	shl.b32 	%r468, %r467, 6;
	shr.u32 	%r469, %r467, 2;
	add.s32 	%r470, %r468, %r469;
	add.s32 	%r471, %r470, %r459;
	add.s32 	%r472, %r471, 2135587861;
	xor.b32  	%r473, %r472, %r467;
	add.s64 	%rd62, %rd124, -1024;
	// begin inline asm
	ld.global.nc.u32 %r460, [%rd62];
	// end inline asm
	shl.b32 	%r474, %r473, 6;
	shr.u32 	%r475, %r473, 2;
	add.s32 	%r476, %r474, %r475;
	add.s32 	%r477, %r476, %r460;
	add.s32 	%r478, %r477, 2135587861;
	xor.b32  	%r479, %r478, %r473;
	// begin inline asm
	ld.global.nc.u32 %r461, [%rd124];
	// end inline asm
	shl.b32 	%r480, %r479, 6;
	shr.u32 	%r481, %r479, 2;
	add.s32 	%r482, %r480, %r481;
	add.s32 	%r483, %r482, %r461;
	add.s32 	%r484, %r483, 2135587861;
	xor.b32  	%r1539, %r484, %r479;
	add.s32 	%r1527, %r1527, 1024;
	add.s64 	%rd124, %rd124, 4096;
	add.s32 	%r1530, %r1530, 1024;
	setp.lt.s32 	%p12, %r1527, %r183;
	@%p12 bra 	$L__BB6_126;
$L__BB6_127:
	// begin inline asm
	mov.u32 %r485, %laneid;
	// end inline asm
	mov.b32 	%r488, 1;
	mov.b32 	%r489, 31;
	mov.b32 	%r490, -1;
	// begin inline asm
	shfl.sync.down.b32 %r486, %r1539, %r488, %r489, %r490;
	// end inline asm
	setp.gt.s32 	%p13, %r485, 30;
	@%p13 bra 	$L__BB6_129;
	shl.b32 	%r491, %r1539, 6;
	shr.u32 	%r492, %r1539, 2;
	add.s32 	%r493, %r491, %r492;
	add.s32 	%r494, %r493, %r486;
	add.s32 	%r495, %r494, 2135587861;
	xor.b32  	%r1539, %r495, %r1539;
$L__BB6_129:
	mov.b32 	%r498, 2;
	mov.b32 	%r499, 31;
	mov.b32 	%r500, -1;
	// begin inline asm
	shfl.sync.down.b32 %r496, %r1539, %r498, %r499, %r500;
	// end inline asm
	setp.gt.s32 	%p14, %r485, 29;
	@%p14 bra 	$L__BB6_131;
	shl.b32 	%r501, %r1539, 6;
	add.s32 	%r502, %r496, %r501;
	shr.u32 	%r503, %r1539, 2;
	add.s32 	%r504, %r502, %r503;
	add.s32 	%r505, %r504, 2135587861;
	xor.b32  	%r1539, %r505, %r1539;
$L__BB6_131:
	mov.b32 	%r508, 4;
	mov.b32 	%r509, 31;
	mov.b32 	%r510, -1;
	// begin inline asm
	shfl.sync.down.b32 %r506, %r1539, %r508, %r509, %r510;
	// end inline asm
	setp.gt.s32 	%p15, %r485, 27;
	@%p15 bra 	$L__BB6_133;
	shl.b32 	%r511, %r1539, 6;
	add.s32 	%r512, %r506, %r511;
	shr.u32 	%r513, %r1539, 2;
	add.s32 	%r514, %r512, %r513;
	add.s32 	%r515, %r514, 2135587861;
	xor.b32  	%r1539, %r515, %r1539;
$L__BB6_133:
	mov.b32 	%r518, 8;
	mov.b32 	%r519, 31;
	mov.b32 	%r520, -1;
	// begin inline asm
	shfl.sync.down.b32 %r516, %r1539, %r518, %r519, %r520;
	// end inline asm
	setp.gt.s32 	%p16, %r485, 23;
	@%p16 bra 	$L__BB6_135;
	shl.b32 	%r521, %r1539, 6;
	add.s32 	%r522, %r516, %r521;
	shr.u32 	%r523, %r1539, 2;
	add.s32 	%r524, %r522, %r523;
	add.s32 	%r525, %r524, 2135587861;
	xor.b32  	%r1539, %r525, %r1539;
$L__BB6_135:
	mov.b32 	%r528, 16;
	mov.b32 	%r529, 31;
	mov.b32 	%r530, -1;
	// begin inline asm
	shfl.sync.down.b32 %r526, %r1539, %r528, %r529, %r530;
	// end inline asm
	setp.gt.s32 	%p17, %r485, 15;
	@%p17 bra 	$L__BB6_138;
	shl.b32 	%r531, %r1539, 6;
	add.s32 	%r532, %r526, %r531;
	shr.u32 	%r533, %r1539, 2;
	add.s32 	%r534, %r532, %r533;
	add.s32 	%r535, %r534, 2135587861;
	xor.b32  	%r1539, %r535, %r1539;
	setp.ne.s32 	%p18, %r485, 0;
	@%p18 bra 	$L__BB6_138;
	shr.u32 	%r536, %r174, 3;
	and.b32  	%r537, %r536, 124;
	mov.u32 	%r538, _ZZN3cub18CUB_300001_SM_10006detail6reduce28DeviceReduceSingleTileKernelINS2_10policy_hubIjy11HashCombineE10Policy1000EPjPiiS5_ijN4cuda3std3__410__identityEEEvT0_T1_T2_T3_T4_T6_E12temp_storage;
	add.s32 	%r539, %r538, %r537;
	st.shared.u32 	[%r539+8], %r1539;
$L__BB6_138:
	bar.sync 	0;
	setp.ne.s32 	%p19, %r174, 0;
	@%p19 bra 	$L__BB6_140;
	ld.shared.u32 	%r540, [_ZZN3cub18CUB_300001_SM_10006detail6reduce28DeviceReduceSingleTileKernelINS2_10policy_hubIjy11HashCombineE10Policy1000EPjPiiS5_ijN4cuda3std3__410__identityEEEvT0_T1_T2_T3_T4_T6_E12temp_storage+12];
	shl.b32 	%r541, %r1539, 6;
	shr.u32 	%r542, %r1539, 2;
	add.s32 	%r543, %r541, %r542;
	add.s32 	%r544, %r543, %r540;
	add.s32 	%r545, %r544, 2135587861;
	xor.b32  	%r546, %r545, %r1539;
	ld.shared.u32 	%r547, [_ZZN3cub18CUB_300001_SM_10006detail6reduce28DeviceReduceSingleTileKernelINS2_10policy_hubIjy11HashCombineE10Policy1000EPjPiiS5_ijN4cuda3std3__410__identityEEEvT0_T1_T2_T3_T4_T6_E12temp_storage+16];
	shl.b32 	%r548, %r546, 6;
	add.s32 	%r549, %r547, %r548;
	shr.u32 	%r550, %r546, 2;
	add.s32 	%r551, %r549, %r550;
	add.s32 	%r552, %r551, 2135587861;
	xor.b32  	%r553, %r552, %r546;
	ld.shared.u32 	%r554, [_ZZN3cub18CUB_300001_SM_10006detail6reduce28DeviceReduceSingleTileKernelINS2_10policy_hubIjy11HashCombineE10Policy1000EPjPiiS5_ijN4cuda3std3__410__identityEEEvT0_T1_T2_T3_T4_T6_E12temp_storage+20];
	shl.b32 	%r555, %r553, 6;
	add.s32 	%r556, %r554, %r555;
	shr.u32 	%r557, %r553, 2;
	add.s32 	%r558, %r556, %r557;
	add.s32 	%r559, %r558, 2135587861;
	xor.b32  	%r560, %r559, %r553;
	ld.shared.u32 	%r561, [_ZZN3cub18CUB_300001_SM_10006detail6reduce28DeviceReduceSingleTileKernelINS2_10policy_hubIjy11HashCombineE10Policy1000EPjPiiS5_ijN4cuda3std3__410__identityEEEvT0_T1_T2_T3_T4_T6_E12temp_storage+24];
	shl.b32 	%r562, %r560, 6;
	add.s32 	%r563, %r561, %r562;
	shr.u32 	%r564, %r560, 2;
	add.s32 	%r565, %r563, %r564;
	add.s32 	%r566, %r565, 2135587861;
	xor.b32  	%r567, %r566, %r560;
	ld.shared.u32 	%r568, [_ZZN3cub18CUB_300001_SM_10006detail6reduce28DeviceReduceSingleTileKernelINS2_10policy_hubIjy11HashCombineE10Policy1000EPjPiiS5_ijN4cuda3std3__410__identityEEEvT0_T1_T2_T3_T4_T6_E12temp_storage+28];
	shl.b32 	%r569, %r567, 6;
	add.s32 	%r570, %r568, %r569;
	shr.u32 	%r571, %r567, 2;
	add.s32 	%r572, %r570, %r571;
	add.s32 	%r573, %r572, 2135587861;
	xor.b32  	%r574, %r573, %r567;
	ld.shared.u32 	%r575, [_ZZN3cub18CUB_300001_SM_10006detail6reduce28DeviceReduceSingleTileKernelINS2_10policy_hubIjy11HashCombineE10Policy1000EPjPiiS5_ijN4cuda3std3__410__identityEEEvT0_T1_T2_T3_T4_T6_E12temp_storage+32];
	shl.b32 	%r576, %r574, 6;
	add.s32 	%r577, %r575, %r576;
	shr.u32 	%r578, %r574, 2;
	add.s32 	%r579, %r577, %r578;
	add.s32 	%r580, %r579, 2135587861;
	xor.b32  	%r581, %r580, %r574;
	ld.shared.u32 	%r582, [_ZZN3cub18CUB_300001_SM_10006detail6reduce28DeviceReduceSingleTileKernelINS2_10policy_hubIjy11HashCombineE10Policy1000EPjPiiS5_ijN4cuda3std3__410__identityEEEvT0_T1_T2_T3_T4_T6_E12temp_storage+36];
	shl.b32 	%r583, %r581, 6;
	add.s32 	%r584, %r582, %r583;
	shr.u32 	%r585, %r581, 2;
	add.s32 	%r586, %r584, %r585;
	add.s32 	%r587, %r586, 2135587861;
	xor.b32  	%r1539, %r587, %r581;
$L__BB6_140:
	mov.u32 	%r1449, %tid.x;
	setp.ne.s32 	%p97, %r1449, 0;
	@%p97 bra 	$L__BB6_142;
	shl.b32 	%r1450, %r225, 6;
	shr.u32 	%r1451, %r225, 2;
	add.s32 	%r1452, %r1450, %r1451;
	add.s32 	%r1453, %r1452, %r1539;
	add.s32 	%r1454, %r1453, 2135587861;
	xor.b32  	%r1455, %r1454, %r225;
	st.global.u32 	[%rd1], %r1455;
$L__BB6_142:
	ret;

}


// ===== COMPILED SASS (sm_100) =====

	.target	sm_100

	.elftype	@"ET_EXEC"


//--------------------- .note.nv.tkinfo           --------------------------
	.section	.note.nv.tkinfo,"",@"SHT_NOTE"
	.sectionflags	@"SHF_NOTE_NV_TKINFO"
	.tkinfo
        /*0018*/ 	.word	0x00000002
        /*0030*/ 	.string	""
        /*0030*/ 	.string	"ptxas"
        /*0030*/ 	.string	"Cuda compilation tools, release 13.0, V13.0.88"
        /*0030*/ 	.string	"Build cuda_13.0.r13.0/compiler.36424714_0"
        /*0030*/ 	.string	"-arch sm_100 -m 64 "



//--------------------- .note.nv.cuinfo           --------------------------
	.section	.note.nv.cuinfo,"",@"SHT_NOTE"
	.sectionflags	@"SHF_NOTE_NV_CUINFO"
        /*0018*/ 	.short	0x0002
        /*001a*/ 	.short	0x0064
        /*001c*/ 	.short	0x0082
	.zero		2


//--------------------- .nv.info                  --------------------------
	.section	.nv.info,"",@"SHT_CUDA_INFO"
	.align	4


	//----- nvinfo : EIATTR_REGCOUNT
	.align		4
        /*0000*/ 	.byte	0x04, 0x2f
        /*0002*/ 	.short	(.L_44 - .L_43)
	.align		4
.L_43:
        /*0004*/ 	.word	index@(_ZN3cub18CUB_300001_SM_10006detail11EmptyKernelIvEEvv)
        /*0008*/ 	.word	0x00000004


	//----- nvinfo : EIATTR_FRAME_SIZE
	.align		4
.L_44:
        /*000c*/ 	.byte	0x04, 0x11
        /*000e*/ 	.short	(.L_46 - .L_45)
	.align		4
.L_45:
        /*0010*/ 	.word	index@(_ZN3cub18CUB_300001_SM_10006detail11EmptyKernelIvEEvv)
        /*0014*/ 	.word	0x00000000


	//----- nvinfo : EIATTR_REGCOUNT
	.align		4
.L_46:
        /*0018*/ 	.byte	0x04, 0x2f
        /*001a*/ 	.short	(.L_48 - .L_47)
	.align		4
.L_47:
        /*001c*/ 	.word	index@(_ZN3cub18CUB_300001_SM_10006detail6reduce28DeviceReduceSingleTileKernelINS2_10policy_hubIjj11HashCombineE10Policy1000EN6thrust24THRUST_300001_SM_1000_NS10device_ptrIKjEEPijS5_ijN4cuda3std3__410__identityEEEvT0_T1_T2_T3_T4_T6_)
        /*0020*/ 	.word	0x00000020


	//----- nvinfo : EIATTR_FRAME_SIZE
	.align		4
.L_48:
        /*0024*/ 	.byte	0x04, 0x11
        /*0026*/ 	.short	(.L_50 - .L_49)
	.align		4
.L_49:
        /*0028*/ 	.word	index@(_ZN3cub18CUB_300001_SM_10006detail6reduce28DeviceReduceSingleTileKernelINS2_10policy_hubIjj11HashCombineE10Policy1000EN6thrust24THRUST_300001_SM_1000_NS10device_ptrIKjEEPijS5_ijN4cuda3std3__410__identityEEEvT0_T1_T2_T3_T4_T6_)
        /*002c*/ 	.word	0x00000000


	//----- nvinfo : EIATTR_REGCOUNT
	.align		4
.L_50:
        /*0030*/ 	.byte	0x04, 0x2f
        /*0032*/ 	.short	(.L_52 - .L_51)
	.align		4
.L_51:
        /*0034*/ 	.word	index@(_ZN3cub18CUB_300001_SM_10006detail6reduce18DeviceReduceKernelINS2_10policy_hubIjj11HashCombineE10Policy1000EN6thrust24THRUST_300001_SM_1000_NS10device_ptrIKjEEjS5_jN4cuda3std3__410__identityEEEvT0_PT3_T1_NS0_13GridEvenShareISK_EET2_T4_)
        /*0038*/ 	.word	0x00000020


	//----- nvinfo : EIATTR_FRAME_SIZE
	.align		4
.L_52:
        /*003c*/ 	.byte	0x04, 0x11
        /*003e*/ 	.short	(.L_54 - .L_53)
	.align		4
.L_53:
        /*0040*/ 	.word	index@(_ZN3cub18CUB_300001_SM_10006detail6reduce18DeviceReduceKernelINS2_10policy_hubIjj11HashCombineE10Policy1000EN6thrust24THRUST_300001_SM_1000_NS10device_ptrIKjEEjS5_jN4cuda3std3__410__identityEEEvT0_PT3_T1_NS0_13GridEvenShareISK_EET2_T4_)
        /*0044*/ 	.word	0x00000000


	//----- nvinfo : EIATTR_REGCOUNT
	.align		4
.L_54:
        /*0048*/ 	.byte	0x04, 0x2f
        /*004a*/ 	.short	(.L_56 - .L_55)
	.align		4
.L_55:
        /*004c*/ 	.word	index@(_ZN3cub18CUB_300001_SM_10006detail6reduce28DeviceReduceSingleTileKernelINS2_10policy_hubIjj11HashCombineE10Policy1000EPjPiiS5_ijN4cuda3std3__410__identityEEEvT0_T1_T2_T3_T4_T6_)
        /*0050*/ 	.word	0x00000020


	//----- nvinfo : EIATTR_FRAME_SIZE
	.align		4
.L_56:
        /*0054*/ 	.byte	0x04, 0x11
        /*0056*/ 	.short	(.L_58 - .L_57)
	.align		4
.L_57:
        /*0058*/ 	.word	index@(_ZN3cub18CUB_300001_SM_10006detail6reduce28DeviceReduceSingleTileKernelINS2_10policy_hubIjj11HashCombineE10Policy1000EPjPiiS5_ijN4cuda3std3__410__identityEEEvT0_T1_T2_T3_T4_T6_)
        /*005c*/ 	.word	0x00000000


	//----- nvinfo : EIATTR_REGCOUNT
	.align		4
.L_58:
        /*0060*/ 	.byte	0x04, 0x2f
        /*0062*/ 	.short	(.L_60 - .L_59)
	.align		4
.L_59:
        /*0064*/ 	.word	index@(_ZN3cub18CUB_300001_SM_10006detail6reduce28DeviceReduceSingleTileKernelINS2_10policy_hubIjy11HashCombineE10Policy1000EN6thrust24THRUST_300001_SM_1000_NS10device_ptrIKjEEPiyS5_ijN4cuda3std3__410__identityEEEvT0_T1_T2_T3_T4_T6_)
        /*0068*/ 	.word	0x00000020


	//----- nvinfo : EIATTR_FRAME_SIZE
	.align		4
.L_60:
        /*006c*/ 	.byte	0x04, 0x11
        /*006e*/ 	.short	(.L_62 - .L_61)
	.align		4
.L_61:
        /*0070*/ 	.word	index@(_ZN3cub18CUB_300001_SM_10006detail6reduce28DeviceReduceSingleTileKernelINS2_10policy_hubIjy11HashCombineE10Policy1000EN6thrust24THRUST_300001_SM_1000_NS10device_ptrIKjEEPiyS5_ijN4cuda3std3__410__identityEEEvT0_T1_T2_T3_T4_T6_)
        /*0074*/ 	.word	0x00000000


	//----- nvinfo : EIATTR_REGCOUNT
	.align		4
.L_62:
        /*0078*/ 	.byte	0x04, 0x2f
        /*007a*/ 	.short	(.L_64 - .L_63)
	.align		4
.L_63:
        /*007c*/ 	.word	index@(_ZN3cub18CUB_300001_SM_10006detail6reduce18DeviceReduceKernelINS2_10policy_hubIjy11HashCombineE10Policy1000EN6thrust24THRUST_300001_SM_1000_NS10device_ptrIKjEEyS5_jN4cuda3std3__410__identityEEEvT0_PT3_T1_NS0_13GridEvenShareISK_EET2_T4_)
        /*0080*/ 	.word	0x0000001e


	//----- nvinfo : EIATTR_FRAME_SIZE
	.align		4
.L_64:
        /*0084*/ 	.byte	0x04, 0x11
        /*0086*/ 	.short	(.L_66 - .L_65)
	.align		4
.L_65:
        /*0088*/ 	.word	index@(_ZN3cub18CUB_300001_SM_10006detail6reduce18DeviceReduceKernelINS2_10policy_hubIjy11HashCombineE10Policy1000EN6thrust24THRUST_300001_SM_1000_NS10device_ptrIKjEEyS5_jN4cuda3std3__410__identityEEEvT0_PT3_T1_NS0_13GridEvenShareISK_EET2_T4_)
        /*008c*/ 	.word	0x00000000


	//----- nvinfo : EIATTR_REGCOUNT
	.align		4
.L_66:
        /*0090*/ 	.byte	0x04, 0x2f
        /*0092*/ 	.short	(.L_68 - .L_67)
	.align		4
.L_67:
        /*0094*/ 	.word	index@(_ZN3cub18CUB_300001_SM_10006detail6reduce28DeviceReduceSingleTileKernelINS2_10policy_hubIjy11HashCombineE10Policy1000EPjPiiS5_ijN4cuda3std3__410__identityEEEvT0_T1_T2_T3_T4_T6_)
        /*0098*/ 	.word	0x00000020


	//----- nvinfo : EIATTR_FRAME_SIZE
	.align		4
.L_68:
        /*009c*/ 	.byte	0x04, 0x11
        /*009e*/ 	.short	(.L_70 - .L_69)
	.align		4
.L_69:
        /*00a0*/ 	.word	index@(_ZN3cub18CUB_300001_SM_10006detail6reduce28DeviceReduceSingleTileKernelINS2_10policy_hubIjy11HashCombineE10Policy1000EPjPiiS5_ijN4cuda3std3__410__identityEEEvT0_T1_T2_T3_T4_T6_)
        /*00a4*/ 	.word	0x00000000


	//----- nvinfo : EIATTR_MIN_STACK_SIZE
	.align		4
.L_70:
        /*00a8*/ 	.byte	0x04, 0x12
        /*00aa*/ 	.short	(.L_72 - .L_71)
	.align		4
.L_71:
        /*00ac*/ 	.word	index@(_ZN3cub18CUB_300001_SM_10006detail6reduce28DeviceReduceSingleTileKernelINS2_10policy_hubIjy11HashCombineE10Policy1000EPjPiiS5_ijN4cuda3std3__410__identityEEEvT0_T1_T2_T3_T4_T6_)
        /*00b0*/ 	.word	0x00000000


	//----- nvinfo : EIATTR_MIN_STACK_SIZE
	.align		4
.L_72:
        /*00b4*/ 	.byte	0x04, 0x12
        /*00b6*/ 	.short	(.L_74 - .L_73)
	.align		4
.L_73:
        /*00b8*/ 	.word	index@(_ZN3cub18CUB_300001_SM_10006detail6reduce18DeviceReduceKernelINS2_10policy_hubIjy11HashCombineE10Policy1000EN6thrust24THRUST_300001_SM_1000_NS10device_ptrIKjEEyS5_jN4cuda3std3__410__identityEEEvT0_PT3_T1_NS0_13GridEvenShareISK_EET2_T4_)
        /*00bc*/ 	.word	0x00000000


	//----- nvinfo : EIATTR_MIN_STACK_SIZE
	.align		4
.L_74:
        /*00c0*/ 	.byte	0x04, 0x12
        /*00c2*/ 	.short	(.L_76 - .L_75)
	.align		4
.L_75:
        /*00c4*/ 	.word	index@(_ZN3cub18CUB_300001_SM_10006detail6reduce28DeviceReduceSingleTileKernelINS2_10policy_hubIjy11HashCombineE10Policy1000EN6thrust24THRUST_300001_SM_1000_NS10device_ptrIKjEEPiyS5_ijN4cuda3std3__410__identityEEEvT0_T1_T2_T3_T4_T6_)
        /*00c8*/ 	.word	0x00000000


	//----- nvinfo : EIATTR_MIN_STACK_SIZE
	.align		4
.L_76:
        /*00cc*/ 	.byte	0x04, 0x12
        /*00ce*/ 	.short	(.L_78 - .L_77)
	.align		4
.L_77:
        /*00d0*/ 	.word	index@(_ZN3cub18CUB_300001_SM_10006detail6reduce28DeviceReduceSingleTileKernelINS2_10policy_hubIjj11HashCombineE10Policy1000EPjPiiS5_ijN4cuda3std3__410__identityEEEvT0_T1_T2_T3_T4_T6_)
        /*00d4*/ 	.word	0x00000000


	//----- nvinfo : EIATTR_MIN_STACK_SIZE
	.align		4
.L_78:
        /*00d8*/ 	.byte	0x04, 0x12
        /*00da*/ 	.short	(.L_80 - .L_79)
	.align		4
.L_79:
        /*00dc*/ 	.word	index@(_ZN3cub18CUB_300001_SM_10006detail6reduce18DeviceReduceKernelINS2_10policy_hubIjj11HashCombineE10Policy1000EN6thrust24THRUST_300001_SM_1000_NS10device_ptrIKjEEjS5_jN4cuda3std3__410__identityEEEvT0_PT3_T1_NS0_13GridEvenShareISK_EET2_T4_)
        /*00e0*/ 	.word	0x00000000


	//----- nvinfo : EIATTR_MIN_STACK_SIZE
	.align		4
.L_80:
        /*00e4*/ 	.byte	0x04, 0x12
        /*00e6*/ 	.short	(.L_82 - .L_81)
	.align		4
.L_81:
        /*00e8*/ 	.word	index@(_ZN3cub18CUB_300001_SM_10006detail6reduce28DeviceReduceSingleTileKernelINS2_10policy_hubIjj11HashCombineE10Policy1000EN6thrust24THRUST_300001_SM_1000_NS10device_ptrIKjEEPijS5_ijN4cuda3std3__410__identityEEEvT0_T1_T2_T3_T4_T6_)
        /*00ec*/ 	.word	0x00000000


	//----- nvinfo : EIATTR_MIN_STACK_SIZE
	.align		4
.L_82:
        /*00f0*/ 	.byte	0x04, 0x12
        /*00f2*/ 	.short	(.L_84 - .L_83)
	.align		4
.L_83:
        /*00f4*/ 	.word	index@(_ZN3cub18CUB_300001_SM_10006detail11EmptyKernelIvEEvv)
        /*00f8*/ 	.word	0x00000000
.L_84:


//--------------------- .nv.compat                --------------------------
	.section	.nv.compat,"",@"SHT_CUDA_COMPAT_INFO"
	.align	4
        /*0000*/ 	.byte	0x02, 0x09, 0x00, 0x00, 0x02, 0x02, 0x01, 0x00, 0x02, 0x05, 0x05, 0x00, 0x03, 0x07, 0x01, 0x01
        /*0010*/ 	.byte	0x02, 0x03, 0x00, 0x00, 0x02, 0x06, 0x01, 0x00, 0x04, 0x0b, 0x08, 0x00, 0x09, 0x00, 0x00, 0x00
        /*0020*/ 	.byte	0x00, 0x00, 0x00, 0x00


//--------------------- .nv.info._ZN3cub18CUB_300001_SM_10006detail6reduce28DeviceReduceSingleTileKernelINS2_10policy_hubIjy11HashCombineE10Policy1000EPjPiiS5_ijN4cuda3std3__410__identityEEEvT0_T1_T2_T3_T4_T6_ --------------------------
	.section	.nv.info._ZN3cub18CUB_300001_SM_10006detail6reduce28DeviceReduceSingleTileKernelINS2_10policy_hubIjy11HashCombineE10Policy1000EPjPiiS5_ijN4cuda3std3__410__identityEEEvT0_T1_T2_T3_T4_T6_,"",@"SHT_CUDA_INFO"
	.sectionflags	@""
	.align	4


	//----- nvinfo : EIATTR_CUDA_API_VERSION
	.align		4
        /*0000*/ 	.byte	0x04, 0x37
        /*0002*/ 	.short	(.L_86 - .L_85)
.L_85:
        /*0004*/ 	.word	0x00000082


	//----- nvinfo : EIATTR_KPARAM_INFO
	.align		4
.L_86:
        /*0008*/ 	.byte	0x04, 0x17
        /*000a*/ 	.short	(.L_88 - .L_87)
.L_87:
        /*000c*/ 	.word	0x00000000
        /*0010*/ 	.short	0x0005
        /*0012*/ 	.short	0x001c
        /*0014*/ 	.byte	0x00, 0xf0, 0x05, 0x00


	//----- nvinfo : EIATTR_KPARAM_INFO
	.align		4
.L_88:
        /*0018*/ 	.byte	0x04, 0x17
        /*001a*/ 	.short	(.L_90 - .L_89)
.L_89:
        /*001c*/ 	.word	0x00000000
        /*0020*/ 	.short	0x0004
        /*0022*/ 	.short	0x0018
        /*0024*/ 	.byte	0x00, 0xf0, 0x11, 0x00


	//----- nvinfo : EIATTR_KPARAM_INFO
	.align		4
.L_90:
        /*0028*/ 	.byte	0x04, 0x17
        /*002a*/ 	.short	(.L_92 - .L_91)
.L_91:
        /*002c*/ 	.word	0x00000000
        /*0030*/ 	.short	0x0003
        /*0032*/ 	.short	0x0014
        /*0034*/ 	.byte	0x00, 0xf0, 0x05, 0x00


	//----- nvinfo : EIATTR_KPARAM_INFO
	.align		4
.L_92:
        /*0038*/ 	.byte	0x04, 0x17
        /*003a*/ 	.short	(.L_94 - .L_93)
.L_93:
        /*003c*/ 	.word	0x00000000
        /*0040*/ 	.short	0x0002
        /*0042*/ 	.short	0x0010
        /*0044*/ 	.byte	0x00, 0xf0, 0x11, 0x00


	//----- nvinfo : EIATTR_KPARAM_INFO
	.align		4
.L_94:
        /*0048*/ 	.byte	0x04, 0x17
        /*004a*/ 	.short	(.L_96 - .L_95)
.L_95:
        /*004c*/ 	.word	0x00000000
        /*0050*/ 	.short	0x0001
        /*0052*/ 	.short	0x0008
        /*0054*/ 	.byte	0x00, 0xf5, 0x21, 0x00


	//----- nvinfo : EIATTR_KPARAM_INFO
	.align		4
.L_96:
        /*0058*/ 	.byte	0x04, 0x17
        /*005a*/ 	.short	(.L_98 - .L_97)
.L_97:
        /*005c*/ 	.word	0x00000000
        /*0060*/ 	.short	0x0000
        /*0062*/ 	.short	0x0000
        /*0064*/ 	.byte	0x00, 0xf5, 0x21, 0x00


	//----- nvinfo : EIATTR_SPARSE_MMA_MASK
	.align		4
.L_98:
        /*0068*/ 	.byte	0x03, 0x50
        /*006a*/ 	.short	0x0000


	//----- nvinfo : EIATTR_MAXREG_COUNT
	.align		4
        /*006c*/ 	.byte	0x03, 0x1b
        /*006e*/ 	.short	0x00ff


	//----- nvinfo : EIATTR_NUM_BARRIERS
	.align		4
        /*0070*/ 	.byte	0x02, 0x4c
        /*0072*/ 	.byte	0x01
	.zero		1


	//----- nvinfo : EIATTR_MERCURY_ISA_VERSION
	.align		4
        /*0074*/ 	.byte	0x03, 0x5f
        /*0076*/ 	.short	0x0101


	//----- nvinfo : EIATTR_COOP_GROUP_MASK_REGIDS
	.align		4
        /*0078*/ 	.byte	0x04, 0x29
        /*007a*/ 	.short	(.L_100 - .L_99)


	//   ....[0]....
.L_99:
        /*007c*/ 	.word	0xffffffff


	//   ....[1]....
        /*0080*/ 	.word	0xffffffff


	//   ....[2]....
        /*0084*/ 	.word	0xffffffff


	//   ....[3]....
        /*0088*/ 	.word	0xffffffff


	//   ....[4]....
        /*008c*/ 	.word	0xffffffff


	//   ....[5]....
        /*0090*/ 	.word	0xffffffff


	//   ....[6]....
        /*0094*/ 	.word	0xffffffff


	//   ....[7]....
        /*0098*/ 	.word	0xffffffff


	//   ....[8]....
        /*009c*/ 	.word	0xffffffff


	//   ....[9]....
        /*00a0*/ 	.word	0xffffffff


	//   ....[10]....
        /*00a4*/ 	.word	0xffffffff


	//   ....[11]....
        /*00a8*/ 	.word	0xffffffff


	//   ....[12]....
        /*00ac*/ 	.word	0xffffffff


	//   ....[13]....
        /*00b0*/ 	.word	0xffffffff


	//   ....[14]....
        /*00b4*/ 	.word	0xffffffff


	//   ....[15]....
        /*00b8*/ 	.word	0xffffffff


	//   ....[16]....
        /*00bc*/ 	.word	0xffffffff


	//   ....[17]....
        /*00c0*/ 	.word	0xffffffff


	//   ....[18]....
        /*00c4*/ 	.word	0xffffffff


	//   ....[19]....
        /*00c8*/ 	.word	0xffffffff


	//   ....[20]....
        /*00cc*/ 	.word	0xffffffff


	//   ....[21]....
        /*00d0*/ 	.word	0xffffffff


	//   ....[22]....
        /*00d4*/ 	.word	0xffffffff


	//   ....[23]....
        /*00d8*/ 	.word	0xffffffff


	//   ....[24]....
        /*00dc*/ 	.word	0xffffffff


	//   ....[25]....
        /*00e0*/ 	.word	0xffffffff


	//   ....[26]....
        /*00e4*/ 	.word	0xffffffff


	//   ....[27]....
        /*00e8*/ 	.word	0xffffffff


	//   ....[28]....
        /*00ec*/ 	.word	0xffffffff


	//   ....[29]....
        /*00f0*/ 	.word	0xffffffff


	//----- nvinfo : EIATTR_COOP_GROUP_INSTR_OFFSETS
	.align		4
.L_100:
        /*00f4*/ 	.byte	0x04, 0x28
        /*00f6*/ 	.short	(.L_102 - .L_101)


	//   ....[0]....
.L_101:
        /*00f8*/ 	.word	0x00000ef0


	//   ....[1]....
        /*00fc*/ 	.word	0x00000f70


	//   ....[2]....
        /*0100*/ 	.word	0x00000fd0


	//   ....[3]....
        /*0104*/ 	.word	0x00001030


	//   ....[4]....
        /*0108*/ 	.word	0x00001080


	//   ....[5]....
        /*010c*/ 	.word	0x00001440


	//   ....[6]....
        /*0110*/ 	.word	0x000014f0


	//   ....[7]....
        /*0114*/ 	.word	0x00001560


	//   ....[8]....
        /*0118*/ 	.word	0x000015e0


	//   ....[9]....
        /*011c*/ 	.word	0x00001660


	//   ....[10]....
        /*0120*/ 	.word	0x00003170


	//   ....[11]....
        /*0124*/ 	.word	0x000031f0


	//   ....[12]....
        /*0128*/ 	.word	0x00003250


	//   ....[13]....
        /*012c*/ 	.word	0x000032b0


	//   ....[14]....
        /*0130*/ 	.word	0x00003300


	//   ....[15]....
        /*0134*/ 	.word	0x00004430


	//   ....[16]....
        /*0138*/ 	.word	0x000044b0


	//   ....[17]....
        /*013c*/ 	.word	0x00004510


	//   ....[18]....
        /*0140*/ 	.word	0x00004570


	//   ....[19]....
        /*0144*/ 	.word	0x000045c0


	//   ....[20]....
        /*0148*/ 	.word	0x00004980


	//   ....[21]....
        /*014c*/ 	.word	0x00004a30


	//   ....[22]....
        /*0150*/ 	.word	0x00004aa0


	//   ....[23]....
        /*0154*/ 	.word	0x00004b20


	//   ....[24]....
        /*0158*/ 	.word	0x00004ba0


	//   ....[25]....
        /*015c*/ 	.word	0x00006820


	//   ....[26]....
        /*0160*/ 	.word	0x000068a0


	//   ....[27]....
        /*0164*/ 	.word	0x00006900


	//   ....[28]....
        /*0168*/ 	.word	0x00006960


	//   ....[29]....
        /*016c*/ 	.word	0x000069b0


	//----- nvinfo : EIATTR_VRC_CTA_INIT_COUNT
	.align		4
.L_102:
        /*0170*/ 	.byte	0x02, 0x4a
	.zero		1
	.zero		1


	//----- nvinfo : EIATTR_EXIT_INSTR_OFFSETS
	.align		4
        /*0174*/ 	.byte	0x04, 0x1c
        /*0176*/ 	.short	(.L_104 - .L_103)


	//   ....[0]....
.L_103:
        /*0178*/ 	.word	0x00000080


	//   ....[1]....
        /*017c*/ 	.word	0x000000c0


	//   ....[2]....
        /*0180*/ 	.word	0x00006d20


	//   ....[3]....
        /*0184*/ 	.word	0x00006da0


	//----- nvinfo : EIATTR_MAX_THREADS
	.align		4
.L_104:
        /*0188*/ 	.byte	0x04, 0x05
        /*018a*/ 	.short	(.L_106 - .L_105)
.L_105:
        /*018c*/ 	.word	0x00000100
        /*0190*/ 	.word	0x00000001
        /*0194*/ 	.word	0x00000001


	//----- nvinfo : EIATTR_CRS_STACK_SIZE
	.align		4
.L_106:
        /*0198*/ 	.byte	0x04, 0x1e
        /*019a*/ 	.short	(.L_108 - .L_107)
.L_107:
        /*019c*/ 	.word	0x00000000


	//----- nvinfo : EIATTR_CBANK_PARAM_SIZE
	.align		4
.L_108:
        /*01a0*/ 	.byte	0x03, 0x19
        /*01a2*/ 	.short	0x001d


	//----- nvinfo : EIATTR_PARAM_CBANK
	.align		4
        /*01a4*/ 	.byte	0x04, 0x0a
        /*01a6*/ 	.short	(.L_110 - .L_109)
	.align		4
.L_109:
        /*01a8*/ 	.word	index@(.nv.constant0._ZN3cub18CUB_300001_SM_10006detail6reduce28DeviceReduceSingleTileKernelINS2_10policy_hubIjy11HashCombineE10Policy1000EPjPiiS5_ijN4cuda3std3__410__identityEEEvT0_T1_T2_T3_T4_T6_)
        /*01ac*/ 	.short	0x0380
        /*01ae*/ 	.short	0x001d


	//----- nvinfo : EIATTR_SW_WAR
	.align		4
.L_110:
        /*01b0*/ 	.byte	0x04, 0x36
        /*01b2*/ 	.short	(.L_112 - .L_111)
.L_111:
        /*01b4*/ 	.word	0x00000008
.L_112:


//--------------------- .nv.info._ZN3cub18CUB_300001_SM_10006detail6reduce18DeviceReduceKernelINS2_10policy_hubIjy11HashCombineE10Policy1000EN6thrust24THRUST_300001_SM_1000_NS10device_ptrIKjEEyS5_jN4cuda3std3__410__identityEEEvT0_PT3_T1_NS0_13GridEvenShareISK_EET2_T4_ --------------------------
	.section	.nv.info._ZN3cub18CUB_300001_SM_10006detail6reduce18DeviceReduceKernelINS2_10policy_hubIjy11HashCombineE10Policy1000EN6thrust24THRUST_300001_SM_1000_NS10device_ptrIKjEEyS5_jN4cuda3std3__410__identityEEEvT0_PT3_T1_NS0_13GridEvenShareISK_EET2_T4_,"",@"SHT_CUDA_INFO"
	.sectionflags	@""
	.align	4


	//----- nvinfo : EIATTR_CUDA_API_VERSION
	.align		4
        /*0000*/ 	.byte	0x04, 0x37
        /*0002*/ 	.short	(.L_114 - .L_113)
.L_113:
        /*0004*/ 	.word	0x00000082


	//----- nvinfo : EIATTR_KPARAM_INFO
	.align		4
.L_114:
        /*0008*/ 	.byte	0x04, 0x17
        /*000a*/ 	.short	(.L_116 - .L_115)
.L_115:
        /*000c*/ 	.word	0x00000000
        /*0010*/ 	.short	0x0005
        /*0012*/ 	.short	0x0061
        /*0014*/ 	.byte	0x00, 0xf0, 0x05, 0x00


	//----- nvinfo : EIATTR_KPARAM_INFO
	.align		4
.L_116:
        /*0018*/ 	.byte	0x04, 0x17
        /*001a*/ 	.short	(.L_118 - .L_117)
.L_117:
        /*001c*/ 	.word	0x00000000
        /*0020*/ 	.short	0x0004
        /*0022*/ 	.short	0x0060
        /*0024*/ 	.byte	0x00, 0xf0, 0x05, 0x00


	//----- nvinfo : EIATTR_KPARAM_INFO
	.align		4
.L_118:
        /*0028*/ 	.byte	0x04, 0x17
        /*002a*/ 	.short	(.L_120 - .L_119)
.L_119:
        /*002c*/ 	.word	0x00000000
        /*0030*/ 	.short	0x0003
        /*0032*/ 	.short	0x0018
        /*0034*/ 	.byte	0x00, 0xf0, 0x21, 0x01


	//----- nvinfo : EIATTR_KPARAM_INFO
	.align		4
.L_120:
        /*0038*/ 	.byte	0x04, 0x17
        /*003a*/ 	.short	(.L_122 - .L_121)
.L_121:
        /*003c*/ 	.word	0x00000000
        /*0040*/ 	.short	0x0002
        /*0042*/ 	.short	0x0010
        /*0044*/ 	.byte	0x00, 0xf0, 0x21, 0x00


	//----- nvinfo : EIATTR_KPARAM_INFO
	.align		4
.L_122:
        /*0048*/ 	.byte	0x04, 0x17
        /*004a*/ 	.short	(.L_124 - .L_123)
.L_123:
        /*004c*/ 	.word	0x00000000
        /*0050*/ 	.short	0x0001
        /*0052*/ 	.short	0x0008
        /*0054*/ 	.byte	0x00, 0xf5, 0x21, 0x00


	//----- nvinfo : EIATTR_KPARAM_INFO
	.align		4
.L_124:
        /*0058*/ 	.byte	0x04, 0x17
        /*005a*/ 	.short	(.L_126 - .L_125)
.L_125:
        /*005c*/ 	.word	0x00000000
        /*0060*/ 	.short	0x0000
        /*0062*/ 	.short	0x0000
        /*0064*/ 	.byte	0x00, 0xf0, 0x21, 0x00


	//----- nvinfo : EIATTR_SPARSE_MMA_MASK
	.align		4
.L_126:
        /*0068*/ 	.byte	0x03, 0x50
        /*006a*/ 	.short	0x0000


	//----- nvinfo : EIATTR_MAXREG_COUNT
	.align		4
        /*006c*/ 	.byte	0x03, 0x1b
        /*006e*/ 	.short	0x00ff


	//----- nvinfo : EIATTR_NUM_BARRIERS
	.align		4
        /*0070*/ 	.byte	0x02, 0x4c
        /*0072*/ 	.byte	0x01
	.zero		1


	//----- nvinfo : EIATTR_MERCURY_ISA_VERSION
	.align		4
        /*0074*/ 	.byte	0x03, 0x5f
        /*0076*/ 	.short	0x0101


	//----- nvinfo : EIATTR_COOP_GROUP_MASK_REGIDS
	.align		4
        /*0078*/ 	.byte	0x04, 0x29
        /*007a*/ 	.short	(.L_128 - .L_127)


	//   ....[0]....
.L_127:
        /*007c*/ 	.word	0xffffffff


	//   ....[1]....
        /*0080*/ 	.word	0xffffffff


	//   ....[2]....
        /*0084*/ 	.word	0xffffffff


	//   ....[3]....
        /*0088*/ 	.word	0xffffffff


	//   ....[4]....
        /*008c*/ 	.word	0xffffffff


	//   ....[5]....
        /*0090*/ 	.word	0xffffffff


	//   ....[6]....
        /*0094*/ 	.word	0xffffffff


	//   ....[7]....
        /*0098*/ 	.word	0xffffffff


	//   ....[8]....
        /*009c*/ 	.word	0xffffffff


	//   ....[9]....
        /*00a0*/ 	.word	0xffffffff


	//   ....[10]....
        /*00a4*/ 	.word	0xffffffff


	//   ....[11]....
        /*00a8*/ 	.word	0xffffffff


	//   ....[12]....
        /*00ac*/ 	.word	0xffffffff


	//   ....[13]....
        /*00b0*/ 	.word	0xffffffff


	//   ....[14]....
        /*00b4*/ 	.word	0xffffffff


	//----- nvinfo : EIATTR_COOP_GROUP_INSTR_OFFSETS
	.align		4
.L_128:
        /*00b8*/ 	.byte	0x04, 0x28
        /*00ba*/ 	.short	(.L_130 - .L_129)


	//   ....[0]....
.L_129:
        /*00bc*/ 	.word	0x00000a40


	//   ....[1]....
        /*00c0*/ 	.word	0x00000ac0


	//   ....[2]....
        /*00c4*/ 	.word	0x00000b20


	//   ....[3]....
        /*00c8*/ 	.word	0x00000b80


	//   ....[4]....
        /*00cc*/ 	.word	0x00000bd0


	//   ....[5]....
        /*00d0*/ 	.word	0x00000f90


	//   ....[6]....
        /*00d4*/ 	.word	0x00001040


	//   ....[7]....
        /*00d8*/ 	.word	0x000010b0


	//   ....[8]....
        /*00dc*/ 	.word	0x00001130


	//   ....[9]....
        /*00e0*/ 	.word	0x000011b0


	//   ....[10]....
        /*00e4*/ 	.word	0x00002af0


	//   ....[11]....
        /*00e8*/ 	.word	0x00002b70


	//   ....[12]....
        /*00ec*/ 	.word	0x00002bd0


	//   ....[13]....
        /*00f0*/ 	.word	0x00002c30


	//   ....[14]....
        /*00f4*/ 	.word	0x00002c80


	//----- nvinfo : EIATTR_VRC_CTA_INIT_COUNT
	.align		4
.L_130:
        /*00f8*/ 	.byte	0x02, 0x4a
	.zero		1
	.zero		1


	//----- nvinfo : EIATTR_EXIT_INSTR_OFFSETS
	.align		4
        /*00fc*/ 	.byte	0x04, 0x1c
        /*00fe*/ 	.short	(.L_132 - .L_131)


	//   ....[0]....
.L_131:
        /*0100*/ 	.word	0x00002ff0


	//   ....[1]....
        /*0104*/ 	.word	0x00003050


	//----- nvinfo : EIATTR_MAX_THREADS
	.align		4
.L_132:
        /*0108*/ 	.byte	0x04, 0x05
        /*010a*/ 	.short	(.L_134 - .L_133)
.L_133:
        /*010c*/ 	.word	0x00000100
        /*0110*/ 	.word	0x00000001
        /*0114*/ 	.word	0x00000001


	//----- nvinfo : EIATTR_CRS_STACK_SIZE
	.align		4
.L_134:
        /*0118*/ 	.byte	0x04, 0x1e
        /*011a*/ 	.short	(.L_136 - .L_135)
.L_135:
        /*011c*/ 	.word	0x00000000


	//----- nvinfo : EIATTR_CBANK_PARAM_SIZE
	.align		4
.L_136:
        /*0120*/ 	.byte	0x03, 0x19
        /*0122*/ 	.short	0x0062


	//----- nvinfo : EIATTR_PARAM_CBANK
	.align		4
        /*0124*/ 	.byte	0x04, 0x0a
        /*0126*/ 	.short	(.L_138 - .L_137)
	.align		4
.L_137:
        /*0128*/ 	.word	index@(.nv.constant0._ZN3cub18CUB_300001_SM_10006detail6reduce18DeviceReduceKernelINS2_10policy_hubIjy11HashCombineE10Policy1000EN6thrust24THRUST_300001_SM_1000_NS10device_ptrIKjEEyS5_jN4cuda3std3__410__identityEEEvT0_PT3_T1_NS0_13GridEvenShareISK_EET2_T4_)
        /*012c*/ 	.short	0x0380
        /*012e*/ 	.short	0x0062


	//----- nvinfo : EIATTR_SW_WAR
	.align		4
.L_138:
        /*0130*/ 	.byte	0x04, 0x36
        /*0132*/ 	.short	(.L_140 - .L_139)
.L_139:
        /*0134*/ 	.word	0x00000008
.L_140:


//--------------------- .nv.info._ZN3cub18CUB_300001_SM_10006detail6reduce28DeviceReduceSingleTileKernelINS2_10policy_hubIjy11HashCombineE10Policy1000EN6thrust24THRUST_300001_SM_1000_NS10device_ptrIKjEEPiyS5_ijN4cuda3std3__410__identityEEEvT0_T1_T2_T3_T4_T6_ --------------------------
	.section	.nv.info._ZN3cub18CUB_300001_SM_10006detail6reduce28DeviceReduceSingleTileKernelINS2_10policy_hubIjy11HashCombineE10Policy1000EN6thrust24THRUST_300001_SM_1000_NS10device_ptrIKjEEPiyS5_ijN4cuda3std3__410__identityEEEvT0_T1_T2_T3_T4_T6_,"",@"SHT_CUDA_INFO"
	.sectionflags	@""
	.align	4


	//----- nvinfo : EIATTR_CUDA_API_VERSION
	.align		4
        /*0000*/ 	.byte	0x04, 0x37
        /*0002*/ 	.short	(.L_142 - .L_141)
.L_141:
        /*0004*/ 	.word	0x00000082


	//----- nvinfo : EIATTR_KPARAM_INFO
	.align		4
.L_142:
        /*0008*/ 	.byte	0x04, 0x17
        /*000a*/ 	.short	(.L_144 - .L_143)
.L_143:
        /*000c*/ 	.word	0x00000000
        /*0010*/ 	.short	0x0005
        /*0012*/ 	.short	0x0020
        /*0014*/ 	.byte	0x00, 0xf0, 0x05, 0x00


	//----- nvinfo : EIATTR_KPARAM_INFO
	.align		4
.L_144:
        /*0018*/ 	.byte	0x04, 0x17
        /*001a*/ 	.short	(.L_146 - .L_145)
.L_145:
        /*001c*/ 	.word	0x00000000
        /*0020*/ 	.short	0x0004
        /*0022*/ 	.short	0x001c
        /*0024*/ 	.byte	0x00, 0xf0, 0x11, 0x00


	//----- nvinfo : EIATTR_KPARAM_INFO
	.align		4
.L_146:
        /*0028*/ 	.byte	0x04, 0x17
        /*002a*/ 	.short	(.L_148 - .L_147)
.L_147:
        /*002c*/ 	.word	0x00000000
        /*0030*/ 	.short	0x0003
        /*0032*/ 	.short	0x0018
        /*0034*/ 	.byte	0x00, 0xf0, 0x05, 0x00


	//----- nvinfo : EIATTR_KPARAM_INFO
	.align		4
.L_148:
        /*0038*/ 	.byte	0x04, 0x17
        /*003a*/ 	.short	(.L_150 - .L_149)
.L_149:
        /*003c*/ 	.word	0x00000000
        /*0040*/ 	.short	0x0002
        /*0042*/ 	.short	0x0010
        /*0044*/ 	.byte	0x00, 0xf0, 0x21, 0x00


	//----- nvinfo : EIATTR_KPARAM_INFO
	.align		4
.L_150:
        /*0048*/ 	.byte	0x04, 0x17
        /*004a*/ 	.short	(.L_152 - .L_151)
.L_151:
        /*004c*/ 	.word	0x00000000
        /*0050*/ 	.short	0x0001
        /*0052*/ 	.short	0x0008
        /*0054*/ 	.byte	0x00, 0xf5, 0x21, 0x00


	//----- nvinfo : EIATTR_KPARAM_INFO
	.align		4
.L_152:
        /*0058*/ 	.byte	0x04, 0x17
        /*005a*/ 	.short	(.L_154 - .L_153)
.L_153:
        /*005c*/ 	.word	0x00000000
        /*0060*/ 	.short	0x0000
        /*0062*/ 	.short	0x0000
        /*0064*/ 	.byte	0x00, 0xf0, 0x21, 0x00


	//----- nvinfo : EIATTR_SPARSE_MMA_MASK
	.align		4
.L_154:
        /*0068*/ 	.byte	0x03, 0x50
        /*006a*/ 	.short	0x0000


	//----- nvinfo : EIATTR_MAXREG_COUNT
	.align		4
        /*006c*/ 	.byte	0x03, 0x1b
        /*006e*/ 	.short	0x00ff


	//----- nvinfo : EIATTR_NUM_BARRIERS
	.align		4
        /*0070*/ 	.byte	0x02, 0x4c
        /*0072*/ 	.byte	0x01
	.zero		1


	//----- nvinfo : EIATTR_MERCURY_ISA_VERSION
	.align		4
        /*0074*/ 	.byte	0x03, 0x5f
        /*0076*/ 	.short	0x0101


	//----- nvinfo : EIATTR_COOP_GROUP_MASK_REGIDS
	.align		4
        /*0078*/ 	.byte	0x04, 0x29
        /*007a*/ 	.short	(.L_156 - .L_155)


	//   ....[0]....
.L_155:
        /*007c*/ 	.word	0xffffffff


	//   ....[1]....
        /*0080*/ 	.word	0xffffffff


	//   ....[2]....
        /*0084*/ 	.word	0xffffffff


	//   ....[3]....
        /*0088*/ 	.word	0xffffffff


	//   ....[4]....
        /*008c*/ 	.word	0xffffffff


	//   ....[5]....
        /*0090*/ 	.word	0xffffffff


	//   ....[6]....
        /*0094*/ 	.word	0xffffffff


	//   ....[7]....
        /*0098*/ 	.word	0xffffffff


	//   ....[8]....
        /*009c*/ 	.word	0xffffffff


	//   ....[9]....
        /*00a0*/ 	.word	0xffffffff


	//   ....[10]....
        /*00a4*/ 	.word	0xffffffff


	//   ....[11]....
        /*00a8*/ 	.word	0xffffffff


	//   ....[12]....
        /*00ac*/ 	.word	0xffffffff


	//   ....[13]....
        /*00b0*/ 	.word	0xffffffff


	//   ....[14]....
        /*00b4*/ 	.word	0xffffffff


	//----- nvinfo : EIATTR_COOP_GROUP_INSTR_OFFSETS
	.align		4
.L_156:
        /*00b8*/ 	.byte	0x04, 0x28
        /*00ba*/ 	.short	(.L_158 - .L_157)


	//   ....[0]....
.L_157:
        /*00bc*/ 	.word	0x00000e90


	//   ....[1]....
        /*00c0*/ 	.word	0x00000f10


	//   ....[2]....
        /*00c4*/ 	.word	0x00000f70


	//   ....[3]....
        /*00c8*/ 	.word	0x00000fd0


	//   ....[4]....
        /*00cc*/ 	.word	0x00001020


	//   ....[5]....
        /*00d0*/ 	.word	0x000013e0


	//   ....[6]....
        /*00d4*/ 	.word	0x00001490


	//   ....[7]....
        /*00d8*/ 	.word	0x00001500


	//   ....[8]....
        /*00dc*/ 	.word	0x00001580


	//   ....[9]....
        /*00e0*/ 	.word	0x00001600


	//   ....[10]....
        /*00e4*/ 	.word	0x00002df0


	//   ....[11]....
        /*00e8*/ 	.word	0x00002e70


	//   ....[12]....
        /*00ec*/ 	.word	0x00002ed0


	//   ....[13]....
        /*00f0*/ 	.word	0x00002f30


	//   ....[14]....
        /*00f4*/ 	.word	0x00002f80


	//----- nvinfo : EIATTR_VRC_CTA_INIT_COUNT
	.align		4
.L_158:
        /*00f8*/ 	.byte	0x02, 0x4a
	.zero		1
	.zero		1


	//----- nvinfo : EIATTR_EXIT_INSTR_OFFSETS
	.align		4
        /*00fc*/ 	.byte	0x04, 0x1c
        /*00fe*/ 	.short	(.L_160 - .L_159)


	//   ....[0]....
.L_159:
        /*0100*/ 	.word	0x000000a0


	//   ....[1]....
        /*0104*/ 	.word	0x000000e0


	//   ....[2]....
        /*0108*/ 	.word	0x000032f0


	//   ....[3]....
        /*010c*/ 	.word	0x00003370


	//----- nvinfo : EIATTR_MAX_THREADS
	.align		4
.L_160:
        /*0110*/ 	.byte	0x04, 0x05
        /*0112*/ 	.short	(.L_162 - .L_161)
.L_161:
        /*0114*/ 	.word	0x00000100
        /*0118*/ 	.word	0x00000001
        /*011c*/ 	.word	0x00000001


	//----- nvinfo : EIATTR_CRS_STACK_SIZE
	.align		4
.L_162:
        /*0120*/ 	.byte	0x04, 0x1e
        /*0122*/ 	.short	(.L_164 - .L_163)
.L_163:
        /*0124*/ 	.word	0x00000000


	//----- nvinfo : EIATTR_CBANK_PARAM_SIZE
	.align		4
.L_164:
        /*0128*/ 	.byte	0x03, 0x19
        /*012a*/ 	.short	0x0021


	//----- nvinfo : EIATTR_PARAM_CBANK
	.align		4
        /*012c*/ 	.byte	0x04, 0x0a
        /*012e*/ 	.short	(.L_166 - .L_165)
	.align		4
.L_165:
        /*0130*/ 	.word	index@(.nv.constant0._ZN3cub18CUB_300001_SM_10006detail6reduce28DeviceReduceSingleTileKernelINS2_10policy_hubIjy11HashCombineE10Policy1000EN6thrust24THRUST_300001_SM_1000_NS10device_ptrIKjEEPiyS5_ijN4cuda3std3__410__identityEEEvT0_T1_T2_T3_T4_T6_)
        /*0134*/ 	.short	0x0380
        /*0136*/ 	.short	0x0021


	//----- nvinfo : EIATTR_SW_WAR
	.align		4
.L_166:
        /*0138*/ 	.byte	0x04, 0x36
        /*013a*/ 	.short	(.L_168 - .L_167)
.L_167:
        /*013c*/ 	.word	0x00000008
.L_168:


//--------------------- .nv.info._ZN3cub18CUB_300001_SM_10006detail6reduce28DeviceReduceSingleTileKernelINS2_10policy_hubIjj11HashCombineE10Policy1000EPjPiiS5_ijN4cuda3std3__410__identityEEEvT0_T1_T2_T3_T4_T6_ --------------------------
	.section	.nv.info._ZN3cub18CUB_300001_SM_10006detail6reduce28DeviceReduceSingleTileKernelINS2_10policy_hubIjj11HashCombineE10Policy1000EPjPiiS5_ijN4cuda3std3__410__identityEEEvT0_T1_T2_T3_T4_T6_,"",@"SHT_CUDA_INFO"
	.sectionflags	@""
	.align	4


	//----- nvinfo : EIATTR_CUDA_API_VERSION
	.align		4
        /*0000*/ 	.byte	0x04, 0x37
        /*0002*/ 	.short	(.L_170 - .L_169)
.L_169:
        /*0004*/ 	.word	0x00000082


	//----- nvinfo : EIATTR_KPARAM_INFO
	.align		4
.L_170:
        /*0008*/ 	.byte	0x04, 0x17
        /*000a*/ 	.short	(.L_172 - .L_171)
.L_171:
        /*000c*/ 	.word	0x00000000
        /*0010*/ 	.short	0x0005
        /*0012*/ 	.short	0x001c
        /*0014*/ 	.byte	0x00, 0xf0, 0x05, 0x00


	//----- nvinfo : EIATTR_KPARAM_INFO
	.align		4
.L_172:
        /*0018*/ 	.byte	0x04, 0x17
        /*001a*/ 	.short	(.L_174 - .L_173)
.L_173:
        /*001c*/ 	.word	0x00000000
        /*0020*/ 	.short	0x0004
        /*0022*/ 	.short	0x0018
        /*0024*/ 	.byte	0x00, 0xf0, 0x11, 0x00


	//----- nvinfo : EIATTR_KPARAM_INFO
	.align		4
.L_174:
        /*0028*/ 	.byte	0x04, 0x17
        /*002a*/ 	.short	(.L_176 - .L_175)
.L_175:
        /*002c*/ 	.word	0x00000000
        /*0030*/ 	.short	0x0003
        /*0032*/ 	.short	0x0014
        /*0034*/ 	.byte	0x00, 0xf0, 0x05, 0x00


	//----- nvinfo : EIATTR_KPARAM_INFO
	.align		4
.L_176:
        /*0038*/ 	.byte	0x04, 0x17
        /*003a*/ 	.short	(.L_178 - .L_177)
.L_177:
        /*003c*/ 	.word	0x00000000
        /*0040*/ 	.short	0x0002
        /*0042*/ 	.short	0x0010
        /*0044*/ 	.byte	0x00, 0xf0, 0x11, 0x00


	//----- nvinfo : EIATTR_KPARAM_INFO
	.align		4
.L_178:
        /*0048*/ 	.byte	0x04, 0x17
        /*004a*/ 	.short	(.L_180 - .L_179)
.L_179:
        /*004c*/ 	.word	0x00000000
        /*0050*/ 	.short	0x0001
        /*0052*/ 	.short	0x0008
        /*0054*/ 	.byte	0x00, 0xf5, 0x21, 0x00


	//----- nvinfo : EIATTR_KPARAM_INFO
	.align		4
.L_180:
        /*0058*/ 	.byte	0x04, 0x17
        /*005a*/ 	.short	(.L_182 - .L_181)
.L_181:
        /*005c*/ 	.word	0x00000000
        /*0060*/ 	.short	0x0000
        /*0062*/ 	.short	0x0000
        /*0064*/ 	.byte	0x00, 0xf5, 0x21, 0x00


	//----- nvinfo : EIATTR_SPARSE_MMA_MASK
	.align		4
.L_182:
        /*0068*/ 	.byte	0x03, 0x50
        /*006a*/ 	.short	0x0000


	//----- nvinfo : EIATTR_MAXREG_COUNT
	.align		4
        /*006c*/ 	.byte	0x03, 0x1b
        /*006e*/ 	.short	0x00ff


	//----- nvinfo : EIATTR_NUM_BARRIERS
	.align		4
        /*0070*/ 	.byte	0x02, 0x4c
        /*0072*/ 	.byte	0x01
	.zero		1


	//----- nvinfo : EIATTR_MERCURY_ISA_VERSION
	.align		4
        /*0074*/ 	.byte	0x03, 0x5f
        /*0076*/ 	.short	0x0101


	//----- nvinfo : EIATTR_COOP_GROUP_MASK_REGIDS
	.align		4
        /*0078*/ 	.byte	0x04, 0x29
        /*007a*/ 	.short	(.L_184 - .L_183)


	//   ....[0]....
.L_183:
        /*007c*/ 	.word	0xffffffff


	//   ....[1]....
        /*0080*/ 	.word	0xffffffff


	//   ....[2]....
        /*0084*/ 	.word	0xffffffff


	//   ....[3]....
        /*0088*/ 	.word	0xffffffff


	//   ....[4]....
        /*008c*/ 	.word	0xffffffff


	//   ....[5]....
        /*0090*/ 	.word	0xffffffff


	//   ....[6]....
        /*0094*/ 	.word	0xffffffff


	//   ....[7]....
        /*0098*/ 	.word	0xffffffff


	//   ....[8]....
        /*009c*/ 	.word	0xffffffff


	//   ....[9]....
        /*00a0*/ 	.word	0xffffffff


	//   ....[10]....
        /*00a4*/ 	.word	0xffffffff


	//   ....[11]....
        /*00a8*/ 	.word	0xffffffff


	//   ....[12]....
        /*00ac*/ 	.word	0xffffffff


	//   ....[13]....
        /*00b0*/ 	.word	0xffffffff


	//   ....[14]....
        /*00b4*/ 	.word	0xffffffff


	//   ....[15]....
        /*00b8*/ 	.word	0xffffffff


	//   ....[16]....
        /*00bc*/ 	.word	0xffffffff


	//   ....[17]....
        /*00c0*/ 	.word	0xffffffff


	//   ....[18]....
        /*00c4*/ 	.word	0xffffffff


	//   ....[19]....
        /*00c8*/ 	.word	0xffffffff


	//   ....[20]....
        /*00cc*/ 	.word	0xffffffff


	//   ....[21]....
        /*00d0*/ 	.word	0xffffffff


	//   ....[22]....
        /*00d4*/ 	.word	0xffffffff


	//   ....[23]....
        /*00d8*/ 	.word	0xffffffff


	//   ....[24]....
        /*00dc*/ 	.word	0xffffffff


	//   ....[25]....
        /*00e0*/ 	.word	0xffffffff


	//   ....[26]....
        /*00e4*/ 	.word	0xffffffff


	//   ....[27]....
        /*00e8*/ 	.word	0xffffffff


	//   ....[28]....
        /*00ec*/ 	.word	0xffffffff


	//   ....[29]....
        /*00f0*/ 	.word	0xffffffff


	//----- nvinfo : EIATTR_COOP_GROUP_INSTR_OFFSETS
	.align		4
.L_184:
        /*00f4*/ 	.byte	0x04, 0x28
        /*00f6*/ 	.short	(.L_186 - .L_185)


	//   ....[0]....
.L_185:
        /*00f8*/ 	.word	0x00000ef0


	//   ....[1]....
        /*00fc*/ 	.word	0x00000f70


	//   ....[2]....
        /*0100*/ 	.word	0x00000fd0


	//   ....[3]....
        /*0104*/ 	.word	0x00001030


	//   ....[4]....
        /*0108*/ 	.word	0x00001080


	//   ....[5]....
        /*010c*/ 	.word	0x00001440


	//   ....[6]....
        /*0110*/ 	.word	0x000014f0


	//   ....[7]....
        /*0114*/ 	.word	0x00001560


	//   ....[8]....
        /*0118*/ 	.word	0x000015e0


	//   ....[9]....
        /*011c*/ 	.word	0x00001660


	//   ....[10]....
        /*0120*/ 	.word	0x00003170


	//   ....[11]....
        /*0124*/ 	.word	0x000031f0


	//   ....[12]....
        /*0128*/ 	.word	0x00003250


	//   ....[13]....
        /*012c*/ 	.word	0x000032b0


	//   ....[14]....
        /*0130*/ 	.word	0x00003300


	//   ....[15]....
        /*0134*/ 	.word	0x00004430


	//   ....[16]....
        /*0138*/ 	.word	0x000044b0


	//   ....[17]....
        /*013c*/ 	.word	0x00004510


	//   ....[18]....
        /*0140*/ 	.word	0x00004570


	//   ....[19]....
        /*0144*/ 	.word	0x000045c0


	//   ....[20]....
        /*0148*/ 	.word	0x00004980


	//   ....[21]....
        /*014c*/ 	.word	0x00004a30


	//   ....[22]....
        /*0150*/ 	.word	0x00004aa0


	//   ....[23]....
        /*0154*/ 	.word	0x00004b20


	//   ....[24]....
        /*0158*/ 	.word	0x00004ba0


	//   ....[25]....
        /*015c*/ 	.word	0x00006820


	//   ....[26]....
        /*0160*/ 	.word	0x000068a0


	//   ....[27]....
        /*0164*/ 	.word	0x00006900


	//   ....[28]....
        /*0168*/ 	.word	0x00006960


	//   ....[29]....
        /*016c*/ 	.word	0x000069b0


	//----- nvinfo : EIATTR_VRC_CTA_INIT_COUNT
	.align		4
.L_186:
        /*0170*/ 	.byte	0x02, 0x4a
	.zero		1
	.zero		1


	//----- nvinfo : EIATTR_EXIT_INSTR_OFFSETS
	.align		4
        /*0174*/ 	.byte	0x04, 0x1c
        /*0176*/ 	.short	(.L_188 - .L_187)


	//   ....[0]....
.L_187:
        /*0178*/ 	.word	0x00000080


	//   ....[1]....
        /*017c*/ 	.word	0x000000c0


	//   ....[2]....
        /*0180*/ 	.word	0x00006d20


	//   ....[3]....
        /*0184*/ 	.word	0x00006da0


	//----- nvinfo : EIATTR_MAX_THREADS
	.align		4
.L_188:
        /*0188*/ 	.byte	0x04, 0x05
        /*018a*/ 	.short	(.L_190 - .L_189)
.L_189:
        /*018c*/ 	.word	0x00000100
        /*0190*/ 	.word	0x00000001
        /*0194*/ 	.word	0x00000001


	//----- nvinfo : EIATTR_CRS_STACK_SIZE
	.align		4
.L_190:
        /*0198*/ 	.byte	0x04, 0x1e
        /*019a*/ 	.short	(.L_192 - .L_191)
.L_191:
        /*019c*/ 	.word	0x00000000


	//----- nvinfo : EIATTR_CBANK_PARAM_SIZE
	.align		4
.L_192:
        /*01a0*/ 	.byte	0x03, 0x19
        /*01a2*/ 	.short	0x001d


	//----- nvinfo : EIATTR_PARAM_CBANK
	.align		4
        /*01a4*/ 	.byte	0x04, 0x0a
        /*01a6*/ 	.short	(.L_194 - .L_193)
	.align		4
.L_193:
        /*01a8*/ 	.word	index@(.nv.constant0._ZN3cub18CUB_300001_SM_10006detail6reduce28DeviceReduceSingleTileKernelINS2_10policy_hubIjj11HashCombineE10Policy1000EPjPiiS5_ijN4cuda3std3__410__identityEEEvT0_T1_T2_T3_T4_T6_)
        /*01ac*/ 	.short	0x0380
        /*01ae*/ 	.short	0x001d


	//----- nvinfo : EIATTR_SW_WAR
	.align		4
.L_194:
        /*01b0*/ 	.byte	0x04, 0x36
        /*01b2*/ 	.short	(.L_196 - .L_195)
.L_195:
        /*01b4*/ 	.word	0x00000008
.L_196:


//--------------------- .nv.info._ZN3cub18CUB_300001_SM_10006detail6reduce18DeviceReduceKernelINS2_10policy_hubIjj11HashCombineE10Policy1000EN6thrust24THRUST_300001_SM_1000_NS10device_ptrIKjEEjS5_jN4cuda3std3__410__identityEEEvT0_PT3_T1_NS0_13GridEvenShareISK_EET2_T4_ --------------------------
	.section	.nv.info._ZN3cub18CUB_300001_SM_10006detail6reduce18DeviceReduceKernelINS2_10policy_hubIjj11HashCombineE10Policy1000EN6thrust24THRUST_300001_SM_1000_NS10device_ptrIKjEEjS5_jN4cuda3std3__410__identityEEEvT0_PT3_T1_NS0_13GridEvenShareISK_EET2_T4_,"",@"SHT_CUDA_INFO"
	.sectionflags	@""
	.align	4


	//----- nvinfo : EIATTR_CUDA_API_VERSION
	.align		4
        /*0000*/ 	.byte	0x04, 0x37
        /*0002*/ 	.short	(.L_198 - .L_197)
.L_197:
        /*0004*/ 	.word	0x00000082


	//----- nvinfo : EIATTR_KPARAM_INFO
	.align		4
.L_198:
        /*0008*/ 	.byte	0x04, 0x17
        /*000a*/ 	.short	(.L_200 - .L_199)
.L_199:
        /*000c*/ 	.word	0x00000000
        /*0010*/ 	.short	0x0005
        /*0012*/ 	.short	0x003d
        /*0014*/ 	.byte	0x00, 0xf0, 0x05, 0x00


	//----- nvinfo : EIATTR_KPARAM_INFO
	.align		4
.L_200:
        /*0018*/ 	.byte	0x04, 0x17
        /*001a*/ 	.short	(.L_202 - .L_201)
.L_201:
        /*001c*/ 	.word	0x00000000
        /*0020*/ 	.short	0x0004
        /*0022*/ 	.short	0x003c
        /*0024*/ 	.byte	0x00, 0xf0, 0x05, 0x00


	//----- nvinfo : EIATTR_KPARAM_INFO
	.align		4
.L_202:
        /*0028*/ 	.byte	0x04, 0x17
        /*002a*/ 	.short	(.L_204 - .L_203)
.L_203:
        /*002c*/ 	.word	0x00000000
        /*0030*/ 	.short	0x0003
        /*0032*/ 	.short	0x0014
        /*0034*/ 	.byte	0x00, 0xf0, 0xa1, 0x00


	//----- nvinfo : EIATTR_KPARAM_INFO
	.align		4
.L_204:
        /*0038*/ 	.byte	0x04, 0x17
        /*003a*/ 	.short	(.L_206 - .L_205)
.L_205:
        /*003c*/ 	.word	0x00000000
        /*0040*/ 	.short	0x0002
        /*0042*/ 	.short	0x0010
        /*0044*/ 	.byte	0x00, 0xf0, 0x11, 0x00


	//----- nvinfo : EIATTR_KPARAM_INFO
	.align		4
.L_206:
        /*0048*/ 	.byte	0x04, 0x17
        /*004a*/ 	.short	(.L_208 - .L_207)
.L_207:
        /*004c*/ 	.word	0x00000000
        /*0050*/ 	.short	0x0001
        /*0052*/ 	.short	0x0008
        /*0054*/ 	.byte	0x00, 0xf5, 0x21, 0x00


	//----- nvinfo : EIATTR_KPARAM_INFO
	.align		4
.L_208:
        /*0058*/ 	.byte	0x04, 0x17
        /*005a*/ 	.short	(.L_210 - .L_209)
.L_209:
        /*005c*/ 	.word	0x00000000
        /*0060*/ 	.short	0x0000
        /*0062*/ 	.short	0x0000
        /*0064*/ 	.byte	0x00, 0xf0, 0x21, 0x00


	//----- nvinfo : EIATTR_SPARSE_MMA_MASK
	.align		4
.L_210:
        /*0068*/ 	.byte	0x03, 0x50
        /*006a*/ 	.short	0x0000


	//----- nvinfo : EIATTR_MAXREG_COUNT
	.align		4
        /*006c*/ 	.byte	0x03, 0x1b
        /*006e*/ 	.short	0x00ff


	//----- nvinfo : EIATTR_NUM_BARRIERS
	.align		4
        /*0070*/ 	.byte	0x02, 0x4c
        /*0072*/ 	.byte	0x01
	.zero		1


	//----- nvinfo : EIATTR_MERCURY_ISA_VERSION
	.align		4
        /*0074*/ 	.byte	0x03, 0x5f
        /*0076*/ 	.short	0x0101


	//----- nvinfo : EIATTR_COOP_GROUP_MASK_REGIDS
	.align		4
        /*0078*/ 	.byte	0x04, 0x29
        /*007a*/ 	.short	(.L_212 - .L_211)


	//   ....[0]....
.L_211:
        /*007c*/ 	.word	0xffffffff


	//   ....[1]....
        /*0080*/ 	.word	0xffffffff


	//   ....[2]....
        /*0084*/ 	.word	0xffffffff


	//   ....[3]....
        /*0088*/ 	.word	0xffffffff


	//   ....[4]....
        /*008c*/ 	.word	0xffffffff


	//   ....[5]....
        /*0090*/ 	.word	0xffffffff


	//   ....[6]....
        /*0094*/ 	.word	0xffffffff


	//   ....[7]....
        /*0098*/ 	.word	0xffffffff


	//   ....[8]....
        /*009c*/ 	.word	0xffffffff


	//   ....[9]....
        /*00a0*/ 	.word	0xffffffff


	//   ....[10]....
        /*00a4*/ 	.word	0xffffffff


	//   ....[11]....
        /*00a8*/ 	.word	0xffffffff


	//   ....[12]....
        /*00ac*/ 	.word	0xffffffff


	//   ....[13]....
        /*00b0*/ 	.word	0xffffffff


	//   ....[14]....
        /*00b4*/ 	.word	0xffffffff


	//----- nvinfo : EIATTR_COOP_GROUP_INSTR_OFFSETS
	.align		4
.L_212:
        /*00b8*/ 	.byte	0x04, 0x28
        /*00ba*/ 	.short	(.L_214 - .L_213)


	//   ....[0]....
.L_213:
        /*00bc*/ 	.word	0x00001180


	//   ....[1]....
        /*00c0*/ 	.word	0x00001200


	//   ....[2]....
        /*00c4*/ 	.word	0x00001260


	//   ....[3]....
        /*00c8*/ 	.word	0x000012c0


	//   ....[4]....
        /*00cc*/ 	.word	0x00001310


	//   ....[5]....
        /*00d0*/ 	.word	0x000016d0


	//   ....[6]....
        /*00d4*/ 	.word	0x00001760


	//   ....[7]....
        /*00d8*/ 	.word	0x000017d0


	//   ....[8]....
        /*00dc*/ 	.word	0x00001850


	//   ....[9]....
        /*00e0*/ 	.word	0x000018e0


	//   ....[10]....
        /*00e4*/ 	.word	0x000038f0


	//   ....[11]....
        /*00e8*/ 	.word	0x00003980


	//   ....[12]....
        /*00ec*/ 	.word	0x000039e0


	//   ....[13]....
        /*00f0*/ 	.word	0x00003a40


	//   ....[14]....
        /*00f4*/ 	.word	0x00003a90


	//----- nvinfo : EIATTR_VRC_CTA_INIT_COUNT
	.align		4
.L_214:
        /*00f8*/ 	.byte	0x02, 0x4a
	.zero		1
	.zero		1


	//----- nvinfo : EIATTR_EXIT_INSTR_OFFSETS
	.align		4
        /*00fc*/ 	.byte	0x04, 0x1c
        /*00fe*/ 	.short	(.L_216 - .L_215)


	//   ....[0]....
.L_215:
        /*0100*/ 	.word	0x00003e00


	//   ....[1]....
        /*0104*/ 	.word	0x00003e60


	//----- nvinfo : EIATTR_MAX_THREADS
	.align		4
.L_216:
        /*0108*/ 	.byte	0x04, 0x05
        /*010a*/ 	.short	(.L_218 - .L_217)
.L_217:
        /*010c*/ 	.word	0x00000100
        /*0110*/ 	.word	0x00000001
        /*0114*/ 	.word	0x00000001


	//----- nvinfo : EIATTR_CRS_STACK_SIZE
	.align		4
.L_218:
        /*0118*/ 	.byte	0x04, 0x1e
        /*011a*/ 	.short	(.L_220 - .L_219)
.L_219:
        /*011c*/ 	.word	0x00000000


	//----- nvinfo : EIATTR_CBANK_PARAM_SIZE
	.align		4
.L_220:
        /*0120*/ 	.byte	0x03, 0x19
        /*0122*/ 	.short	0x003e


	//----- nvinfo : EIATTR_PARAM_CBANK
	.align		4
        /*0124*/ 	.byte	0x04, 0x0a
        /*0126*/ 	.short	(.L_222 - .L_221)
	.align		4
.L_221:
        /*0128*/ 	.word	index@(.nv.constant0._ZN3cub18CUB_300001_SM_10006detail6reduce18DeviceReduceKernelINS2_10policy_hubIjj11HashCombineE10Policy1000EN6thrust24THRUST_300001_SM_1000_NS10device_ptrIKjEEjS5_jN4cuda3std3__410__identityEEEvT0_PT3_T1_NS0_13GridEvenShareISK_EET2_T4_)
        /*012c*/ 	.short	0x0380
        /*012e*/ 	.short	0x003e


	//----- nvinfo : EIATTR_SW_WAR
	.align		4
.L_222:
        /*0130*/ 	.byte	0x04, 0x36
        /*0132*/ 	.short	(.L_224 - .L_223)
.L_223:
        /*0134*/ 	.word	0x00000008
.L_224:


//--------------------- .nv.info._ZN3cub18CUB_300001_SM_10006detail6reduce28DeviceReduceSingleTileKernelINS2_10policy_hubIjj11HashCombineE10Policy1000EN6thrust24THRUST_300001_SM_1000_NS10device_ptrIKjEEPijS5_ijN4cuda3std3__410__identityEEEvT0_T1_T2_T3_T4_T6_ --------------------------
	.section	.nv.info._ZN3cub18CUB_300001_SM_10006detail6reduce28DeviceReduceSingleTileKernelINS2_10policy_hubIjj11HashCombineE10Policy1000EN6thrust24THRUST_300001_SM_1000_NS10device_ptrIKjEEPijS5_ijN4cuda3std3__410__identityEEEvT0_T1_T2_T3_T4_T6_,"",@"SHT_CUDA_INFO"
	.sectionflags	@""
	.align	4


	//----- nvinfo : EIATTR_CUDA_API_VERSION
	.align		4
        /*0000*/ 	.byte	0x04, 0x37
        /*0002*/ 	.short	(.L_226 - .L_225)
.L_225:
        /*0004*/ 	.word	0x00000082


	//----- nvinfo : EIATTR_KPARAM_INFO
	.align		4
.L_226:
        /*0008*/ 	.byte	0x04, 0x17
        /*000a*/ 	.short	(.L_228 - .L_227)
.L_227:
        /*000c*/ 	.word	0x00000000
        /*0010*/ 	.short	0x0005
        /*0012*/ 	.short	0x001c
        /*0014*/ 	.byte	0x00, 0xf0, 0x05, 0x00


	//----- nvinfo : EIATTR_KPARAM_INFO
	.align		4
.L_228:
        /*0018*/ 	.byte	0x04, 0x17
        /*001a*/ 	.short	(.L_230 - .L_229)
.L_229:
        /*001c*/ 	.word	0x00000000
        /*0020*/ 	.short	0x0004
        /*0022*/ 	.short	0x0018
        /*0024*/ 	.byte	0x00, 0xf0, 0x11, 0x00


	//----- nvinfo : EIATTR_KPARAM_INFO
	.align		4
.L_230:
        /*0028*/ 	.byte	0x04, 0x17
        /*002a*/ 	.short	(.L_232 - .L_231)
.L_231:
        /*002c*/ 	.word	0x00000000
        /*0030*/ 	.short	0x0003
        /*0032*/ 	.short	0x0014
        /*0034*/ 	.byte	0x00, 0xf0, 0x05, 0x00


	//----- nvinfo : EIATTR_KPARAM_INFO
	.align		4
.L_232:
        /*0038*/ 	.byte	0x04, 0x17
        /*003a*/ 	.short	(.L_234 - .L_233)
.L_233:
        /*003c*/ 	.word	0x00000000
        /*0040*/ 	.short	0x0002
        /*0042*/ 	.short	0x0010
        /*0044*/ 	.byte	0x00, 0xf0, 0x11, 0x00


	//----- nvinfo : EIATTR_KPARAM_INFO
	.align		4
.L_234:
        /*0048*/ 	.byte	0x04, 0x17
        /*004a*/ 	.short	(.L_236 - .L_235)
.L_235:
        /*004c*/ 	.word	0x00000000
        /*0050*/ 	.short	0x0001
        /*0052*/ 	.short	0x0008
        /*0054*/ 	.byte	0x00, 0xf5, 0x21, 0x00


	//----- nvinfo : EIATTR_KPARAM_INFO
	.align		4
.L_236:
        /*0058*/ 	.byte	0x04, 0x17
        /*005a*/ 	.short	(.L_238 - .L_237)
.L_237:
        /*005c*/ 	.word	0x00000000
        /*0060*/ 	.short	0x0000
        /*0062*/ 	.short	0x0000
        /*0064*/ 	.byte	0x00, 0xf0, 0x21, 0x00


	//----- nvinfo : EIATTR_SPARSE_MMA_MASK
	.align		4
.L_238:
        /*0068*/ 	.byte	0x03, 0x50
        /*006a*/ 	.short	0x0000


	//----- nvinfo : EIATTR_MAXREG_COUNT
	.align		4
        /*006c*/ 	.byte	0x03, 0x1b
        /*006e*/ 	.short	0x00ff


	//----- nvinfo : EIATTR_NUM_BARRIERS
	.align		4
        /*0070*/ 	.byte	0x02, 0x4c
        /*0072*/ 	.byte	0x01
	.zero		1


	//----- nvinfo : EIATTR_MERCURY_ISA_VERSION
	.align		4
        /*0074*/ 	.byte	0x03, 0x5f
        /*0076*/ 	.short	0x0101


	//----- nvinfo : EIATTR_COOP_GROUP_MASK_REGIDS
	.align		4
        /*0078*/ 	.byte	0x04, 0x29
        /*007a*/ 	.short	(.L_240 - .L_239)


	//   ....[0]....
.L_239:
        /*007c*/ 	.word	0xffffffff


	//   ....[1]....
        /*0080*/ 	.word	0xffffffff


	//   ....[2]....
        /*0084*/ 	.word	0xffffffff


	//   ....[3]....
        /*0088*/ 	.word	0xffffffff


	//   ....[4]....
        /*008c*/ 	.word	0xffffffff


	//   ....[5]....
        /*0090*/ 	.word	0xffffffff


	//   ....[6]....
        /*0094*/ 	.word	0xffffffff


	//   ....[7]....
        /*0098*/ 	.word	0xffffffff


	//   ....[8]....
        /*009c*/ 	.word	0xffffffff


	//   ....[9]....
        /*00a0*/ 	.word	0xffffffff


	//   ....[10]....
        /*00a4*/ 	.word	0xffffffff


	//   ....[11]....
        /*00a8*/ 	.word	0xffffffff


	//   ....[12]....
        /*00ac*/ 	.word	0xffffffff


	//   ....[13]....
        /*00b0*/ 	.word	0xffffffff


	//   ....[14]....
        /*00b4*/ 	.word	0xffffffff


	//----- nvinfo : EIATTR_COOP_GROUP_INSTR_OFFSETS
	.align		4
.L_240:
        /*00b8*/ 	.byte	0x04, 0x28
        /*00ba*/ 	.short	(.L_242 - .L_241)


	//   ....[0]....
.L_241:
        /*00bc*/ 	.word	0x00000e80


	//   ....[1]....
        /*00c0*/ 	.word	0x00000f00


	//   ....[2]....
        /*00c4*/ 	.word	0x00000f60


	//   ....[3]....
        /*00c8*/ 	.word	0x00000fc0


	//   ....[4]....
        /*00cc*/ 	.word	0x00001010


	//   ....[5]....
        /*00d0*/ 	.word	0x000013d0


	//   ....[6]....
        /*00d4*/ 	.word	0x00001480


	//   ....[7]....
        /*00d8*/ 	.word	0x000014f0


	//   ....[8]....
        /*00dc*/ 	.word	0x00001560


	//   ....[9]....
        /*00e0*/ 	.word	0x000015d0


	//   ....[10]....
        /*00e4*/ 	.word	0x00003480


	//   ....[11]....
        /*00e8*/ 	.word	0x00003500


	//   ....[12]....
        /*00ec*/ 	.word	0x00003560


	//   ....[13]....
        /*00f0*/ 	.word	0x000035c0


	//   ....[14]....
        /*00f4*/ 	.word	0x00003610


	//----- nvinfo : EIATTR_VRC_CTA_INIT_COUNT
	.align		4
.L_242:
        /*00f8*/ 	.byte	0x02, 0x4a
	.zero		1
	.zero		1


	//----- nvinfo : EIATTR_EXIT_INSTR_OFFSETS
	.align		4
        /*00fc*/ 	.byte	0x04, 0x1c
        /*00fe*/ 	.short	(.L_244 - .L_243)


	//   ....[0]....
.L_243:
        /*0100*/ 	.word	0x00000080


	//   ....[1]....
        /*0104*/ 	.word	0x000000c0


	//   ....[2]....
        /*0108*/ 	.word	0x00003980


	//   ....[3]....
        /*010c*/ 	.word	0x00003a00


	//----- nvinfo : EIATTR_MAX_THREADS
	.align		4
.L_244:
        /*0110*/ 	.byte	0x04, 0x05
        /*0112*/ 	.short	(.L_246 - .L_245)
.L_245:
        /*0114*/ 	.word	0x00000100
        /*0118*/ 	.word	0x00000001
        /*011c*/ 	.word	0x00000001


	//----- nvinfo : EIATTR_CRS_STACK_SIZE
	.align		4
.L_246:
        /*0120*/ 	.byte	0x04, 0x1e
        /*0122*/ 	.short	(.L_248 - .L_247)
.L_247:
        /*0124*/ 	.word	0x00000000


	//----- nvinfo : EIATTR_CBANK_PARAM_SIZE
	.align		4
.L_248:
        /*0128*/ 	.byte	0x03, 0x19
        /*012a*/ 	.short	0x001d


	//----- nvinfo : EIATTR_PARAM_CBANK
	.align		4
        /*012c*/ 	.byte	0x04, 0x0a
        /*012e*/ 	.short	(.L_250 - .L_249)
	.align		4
.L_249:
        /*0130*/ 	.word	index@(.nv.constant0._ZN3cub18CUB_300001_SM_10006detail6reduce28DeviceReduceSingleTileKernelINS2_10policy_hubIjj11HashCombineE10Policy1000EN6thrust24THRUST_300001_SM_1000_NS10device_ptrIKjEEPijS5_ijN4cuda3std3__410__identityEEEvT0_T1_T2_T3_T4_T6_)
        /*0134*/ 	.short	0x0380
        /*0136*/ 	.short	0x001d


	//----- nvinfo : EIATTR_SW_WAR
	.align		4
.L_250:
        /*0138*/ 	.byte	0x04, 0x36
        /*013a*/ 	.short	(.L_252 - .L_251)
.L_251:
        /*013c*/ 	.word	0x00000008
.L_252:


//--------------------- .nv.info._ZN3cub18CUB_300001_SM_10006detail11EmptyKernelIvEEvv --------------------------
	.section	.nv.info._ZN3cub18CUB_300001_SM_10006detail11EmptyKernelIvEEvv,"",@"SHT_CUDA_INFO"
	.sectionflags	@""
	.align	4


	//----- nvinfo : EIATTR_CUDA_API_VERSION
	.align		4
        /*0000*/ 	.byte	0x04, 0x37
        /*0002*/ 	.short	(.L_254 - .L_253)
.L_253:
        /*0004*/ 	.word	0x00000082


	//----- nvinfo : EIATTR_SPARSE_MMA_MASK
	.align		4
.L_254:
        /*0008*/ 	.byte	0x03, 0x50
        /*000a*/ 	.short	0x0000


	//----- nvinfo : EIATTR_MAXREG_COUNT
	.align		4
        /*000c*/ 	.byte	0x03, 0x1b
        /*000e*/ 	.short	0x00ff


	//----- nvinfo : EIATTR_MERCURY_ISA_VERSION
	.align		4
        /*0010*/ 	.byte	0x03, 0x5f
        /*0012*/ 	.short	0x0101


	//----- nvinfo : EIATTR_VRC_CTA_INIT_COUNT
	.align		4
        /*0014*/ 	.byte	0x02, 0x4a
	.zero		1
	.zero		1


	//----- nvinfo : EIATTR_EXIT_INSTR_OFFSETS
	.align		4
        /*0018*/ 	.byte	0x04, 0x1c
        /*001a*/ 	.short	(.L_256 - .L_255)


	//   ....[0]....
.L_255:
        /*001c*/ 	.word	0x00000010


	//----- nvinfo : EIATTR_SW_WAR
	.align		4
.L_256:
        /*0020*/ 	.byte	0x04, 0x36
        /*0022*/ 	.short	(.L_258 - .L_257)
.L_257:
        /*0024*/ 	.word	0x00000008
.L_258:


//--------------------- .nv.callgraph             --------------------------
	.section	.nv.callgraph,"",@"SHT_CUDA_CALLGRAPH"
	.align	4
	.sectionentsize	8
	.align		4
        /*0000*/ 	.word	0x00000000
	.align		4
        /*0004*/ 	.word	0xffffffff
	.align		4
        /*0008*/ 	.word	0x00000000
	.align		4
        /*000c*/ 	.word	0xfffffffe
	.align		4
        /*0010*/ 	.word	0x00000000
	.align		4
        /*0014*/ 	.word	0xfffffffd
	.align		4
        /*0018*/ 	.word	0x00000000
	.align		4
        /*001c*/ 	.word	0xfffffffc


//--------------------- .nv.constant4             --------------------------
	.section	.nv.constant4,"a",@progbits
	.align	8
	.align		8
.nv.constant4:
        /*0000*/ 	.dword	_ZN34_INTERNAL_b49b0681_4_k_cu_fe07e2574cuda3std3__45__cpo5beginE
	.align		8
        /*0008*/ 	.dword	_ZN34_INTERNAL_b49b0681_4_k_cu_fe07e2574cuda3std3__45__cpo3endE
	.align		8
        /*0010*/ 	.dword	_ZN34_INTERNAL_b49b0681_4_k_cu_fe07e2574cuda3std3__45__cpo6cbeginE
	.align		8
        /*0018*/ 	.dword	_ZN34_INTERNAL_b49b0681_4_k_cu_fe07e2574cuda3std3__45__cpo4cendE
	.align		8
        /*0020*/ 	.dword	_ZN34_INTERNAL_b49b0681_4_k_cu_fe07e2574cuda3std3__45__cpo6rbeginE
	.align		8
        /*0028*/ 	.dword	_ZN34_INTERNAL_b49b0681_4_k_cu_fe07e2574cuda3std3__45__cpo4rendE
	.align		8
        /*0030*/ 	.dword	_ZN34_INTERNAL_b49b0681_4_k_cu_fe07e2574cuda3std3__45__cpo7crbeginE
	.align		8
        /*0038*/ 	.dword	_ZN34_INTERNAL_b49b0681_4_k_cu_fe07e2574cuda3std3__45__cpo5crendE
	.align		8
        /*0040*/ 	.dword	_ZN34_INTERNAL_b49b0681_4_k_cu_fe07e2574cuda3std3__436_GLOBAL__N__b49b0681_4_k_cu_fe07e2576ignoreE
	.align		8
        /*0048*/ 	.dword	_ZN34_INTERNAL_b49b0681_4_k_cu_fe07e2574cuda3std3__419piecewise_constructE
	.align		8
        /*0050*/ 	.dword	_ZN34_INTERNAL_b49b0681_4_k_cu_fe07e2574cuda3std3__48in_placeE
	.align		8
        /*0058*/ 	.dword	_ZN34_INTERNAL_b49b0681_4_k_cu_fe07e2574cuda3std3__420unreachable_sentinelE
	.align		8
        /*0060*/ 	.dword	_ZN34_INTERNAL_b49b0681_4_k_cu_fe07e2574cuda3std3__47nulloptE
	.align		8
        /*0068*/ 	.dword	_ZN34_INTERNAL_b49b0681_4_k_cu_fe07e2574cuda3std3__48unexpectE
	.align		8
        /*0070*/ 	.dword	_ZN34_INTERNAL_b49b0681_4_k_cu_fe07e2574cuda3std6ranges3__45__cpo4swapE
	.align		8
        /*0078*/ 	.dword	_ZN34_INTERNAL_b49b0681_4_k_cu_fe07e2574cuda3std6ranges3__45__cpo9iter_moveE
	.align		8
        /*0080*/ 	.dword	_ZN34_INTERNAL_b49b0681_4_k_cu_fe07e2574cuda3std6ranges3__45__cpo5beginE
	.align		8
        /*0088*/ 	.dword	_ZN34_INTERNAL_b49b0681_4_k_cu_fe07e2574cuda3std6ranges3__45__cpo3endE
	.align		8
        /*0090*/ 	.dword	_ZN34_INTERNAL_b49b0681_4_k_cu_fe07e2574cuda3std6ranges3__45__cpo6cbeginE
	.align		8
        /*0098*/ 	.dword	_ZN34_INTERNAL_b49b0681_4_k_cu_fe07e2574cuda3std6ranges3__45__cpo4cendE
	.align		8
        /*00a0*/ 	.dword	_ZN34_INTERNAL_b49b0681_4_k_cu_fe07e2574cuda3std6ranges3__45__cpo7advanceE
	.align		8
        /*00a8*/ 	.dword	_ZN34_INTERNAL_b49b0681_4_k_cu_fe07e2574cuda3std6ranges3__45__cpo9iter_swapE
	.align		8
        /*00b0*/ 	.dword	_ZN34_INTERNAL_b49b0681_4_k_cu_fe07e2574cuda3std6ranges3__45__cpo4nextE
	.align		8
        /*00b8*/ 	.dword	_ZN34_INTERNAL_b49b0681_4_k_cu_fe07e2574cuda3std6ranges3__45__cpo4prevE
	.align		8
        /*00c0*/ 	.dword	_ZN34_INTERNAL_b49b0681_4_k_cu_fe07e2574cuda3std6ranges3__45__cpo4dataE
	.align		8
        /*00c8*/ 	.dword	_ZN34_INTERNAL_b49b0681_4_k_cu_fe07e2574cuda3std6ranges3__45__cpo5cdataE
	.align		8
        /*00d0*/ 	.dword	_ZN34_INTERNAL_b49b0681_4_k_cu_fe07e2574cuda3std6ranges3__45__cpo4sizeE
	.align		8
        /*00d8*/ 	.dword	_ZN34_INTERNAL_b49b0681_4_k_cu_fe07e2574cuda3std6ranges3__45__cpo5ssizeE
	.align		8
        /*00e0*/ 	.dword	_ZN34_INTERNAL_b49b0681_4_k_cu_fe07e2574cuda3std6ranges3__45__cpo8distanceE
	.align		8
        /*00e8*/ 	.dword	_ZN34_INTERNAL_b49b0681_4_k_cu_fe07e2576thrust24THRUST_300001_SM_1000_NS8cuda_cub3parE
	.align		8
        /*00f0*/ 	.dword	_ZN34_INTERNAL_b49b0681_4_k_cu_fe07e2576thrust24THRUST_300001_SM_1000_NS8cuda_cub10par_nosyncE
	.align		8
        /*00f8*/ 	.dword	_ZN34_INTERNAL_b49b0681_4_k_cu_fe07e2576thrust24THRUST_300001_SM_1000_NS6system6detail10sequential3seqE
	.align		8
        /*0100*/ 	.dword	_ZN34_INTERNAL_b49b0681_4_k_cu_fe07e2576thrust24THRUST_300001_SM_1000_NS12placeholders2_1E
	.align		8
        /*0108*/ 	.dword	_ZN34_INTERNAL_b49b0681_4_k_cu_fe07e2576thrust24THRUST_300001_SM_1000_NS12placeholders2_2E
	.align		8
        /*0110*/ 	.dword	_ZN34_INTERNAL_b49b0681_4_k_cu_fe07e2576thrust24THRUST_300001_SM_1000_NS12placeholders2_3E
	.align		8
        /*0118*/ 	.dword	_ZN34_INTERNAL_b49b0681_4_k_cu_fe07e2576thrust24THRUST_300001_SM_1000_NS12placeholders2_4E
	.align		8
        /*0120*/ 	.dword	_ZN34_INTERNAL_b49b0681_4_k_cu_fe07e2576thrust24THRUST_300001_SM_1000_NS12placeholders2_5E
	.align		8
        /*0128*/ 	.dword	_ZN34_INTERNAL_b49b0681_4_k_cu_fe07e2576thrust24THRUST_300001_SM_1000_NS12placeholders2_6E
	.align		8
        /*0130*/ 	.dword	_ZN34_INTERNAL_b49b0681_4_k_cu_fe07e2576thrust24THRUST_300001_SM_1000_NS12placeholders2_7E
	.align		8
        /*0138*/ 	.dword	_ZN34_INTERNAL_b49b0681_4_k_cu_fe07e2576thrust24THRUST_300001_SM_1000_NS12placeholders2_8E
	.align		8
        /*0140*/ 	.dword	_ZN34_INTERNAL_b49b0681_4_k_cu_fe07e2576thrust24THRUST_300001_SM_1000_NS12placeholders2_9E
	.align		8
        /*0148*/ 	.dword	_ZN34_INTERNAL_b49b0681_4_k_cu_fe07e2576thrust24THRUST_300001_SM_1000_NS12placeholders3_10E
	.align		8
        /*0150*/ 	.dword	_ZN34_INTERNAL_b49b0681_4_k_cu_fe07e2576thrust24THRUST_300001_SM_1000_NS3seqE


//--------------------- .text._ZN3cub18CUB_300001_SM_10006detail6reduce28DeviceReduceSingleTileKernelINS2_10policy_hubIjy11HashCombineE10Policy1000EPjPiiS5_ijN4cuda3std3__410__identityEEEvT0_T1_T2_T3_T4_T6_ --------------------------
	.section	.text._ZN3cub18CUB_300001_SM_10006detail6reduce28DeviceReduceSingleTileKernelINS2_10policy_hubIjy11HashCombineE10Policy1000EPjPiiS5_ijN4cuda3std3__410__identityEEEvT0_T1_T2_T3_T4_T6_,"ax",@progbits
	.align	128
        .global         _ZN3cub18CUB_300001_SM_10006detail6reduce28DeviceReduceSingleTileKernelINS2_10policy_hubIjy11HashCombineE10Policy1000EPjPiiS5_ijN4cuda3std3__410__identityEEEvT0_T1_T2_T3_T4_T6_
        .type           _ZN3cub18CUB_300001_SM_10006detail6reduce28DeviceReduceSingleTileKernelINS2_10policy_hubIjy11HashCombineE10Policy1000EPjPiiS5_ijN4cuda3std3__410__identityEEEvT0_T1_T2_T3_T4_T6_,@function
        .size           _ZN3cub18CUB_300001_SM_10006detail6reduce28DeviceReduceSingleTileKernelINS2_10policy_hubIjy11HashCombineE10Policy1000EPjPiiS5_ijN4cuda3std3__410__identityEEEvT0_T1_T2_T3_T4_T6_,(.L_x_259 - _ZN3cub18CUB_300001_SM_10006detail6reduce28DeviceReduceSingleTileKernelINS2_10policy_hubIjy11HashCombineE10Policy1000EPjPiiS5_ijN4cuda3std3__410__identityEEEvT0_T1_T2_T3_T4_T6_)
        .other          _ZN3cub18CUB_300001_SM_10006detail6reduce28DeviceReduceSingleTileKernelINS2_10policy_hubIjy11HashCombineE10Policy1000EPjPiiS5_ijN4cuda3std3__410__identityEEEvT0_T1_T2_T3_T4_T6_,@"STO_CUDA_ENTRY STV_DEFAULT"
_ZN3cub18CUB_300001_SM_10006detail6reduce28DeviceReduceSingleTileKernelINS2_10policy_hubIjy11HashCombineE10Policy1000EPjPiiS5_ijN4cuda3std3__410__identityEEEvT0_T1_T2_T3_T4_T6_:
.text._ZN3cub18CUB_300001_SM_10006detail6reduce28DeviceReduceSingleTileKernelINS2_10policy_hubIjy11HashCombineE10Policy1000EPjPiiS5_ijN4cuda3std3__410__identityEEEvT0_T1_T2_T3_T4_T6_:
[----:B------:R-:W-:Y:S01]  /*0000*/  LDC R1, c[0x0][0x37c] ;  /* 0x0000df00ff017b82 */ /* 0x000fe20000000800 */
[----:B------:R-:W0:Y:S01]  /*0010*/  LDCU UR4, c[0x0][0x390] ;  /* 0x00007200ff0477ac */ /* 0x000e220008000800 */
[----:B------:R-:W1:Y:S01]  /*0020*/  LDCU.64 UR6, c[0x0][0x358] ;  /* 0x00006b00ff0677ac */ /* 0x000e620008000a00 */
[----:B0-----:R-:W-:-:S05]  /*0030*/  IMAD.U32 R21, RZ, RZ, UR4 ;  /* 0x00000004ff157e24 */ /* 0x001fca000f8e00ff */
[----:B------:R-:W-:-:S13]  /*0040*/  ISETP.NE.AND P0, PT, R21, RZ, PT ;  /* 0x000000ff1500720c */ /* 0x000fda0003f05270 */
[----:B-1----:R-:W-:Y:S05]  /*0050*/  @P0 BRA `(.L_x_0) ;  /* 0x00000000001c0947 */ /* 0x002fea0003800000 */
[----:B------:R-:W0:Y:S02]  /*0060*/  S2R R0, SR_TID.X ;  /* 0x0000000000007919 */ /* 0x000e240000002100 */
[----:B0-----:R-:W-:-:S13]  /*0070*/  ISETP.NE.AND P0, PT, R0, RZ, PT ;  /* 0x000000ff0000720c */ /* 0x001fda0003f05270 */
[----:B------:R-:W-:Y:S05]  /*0080*/  @P0 EXIT ;  /* 0x000000000000094d */ /* 0x000fea0003800000 */
[----:B------:R-:W0:Y:S08]  /*0090*/  LDC R5, c[0x0][0x398] ;  /* 0x0000e600ff057b82 */ /* 0x000e300000000800 */
[----:B------:R-:W0:Y:S02]  /*00a0*/  LDC.64 R2, c[0x0][0x388] ;  /* 0x0000e200ff027b82 */ /* 0x000e240000000a00 */
[----:B0-----:R-:W-:Y:S01]  /*00b0*/  STG.E desc[UR6][R2.64], R5 ;  /* 0x0000000502007986 */ /* 0x001fe2000c101906 */
[----:B------:R-:W-:Y:S05]  /*00c0*/  EXIT ;  /* 0x000000000000794d */ /* 0x000fea0003800000 */
.L_x_0:
[----:B------:R-:W0:Y:S01]  /*00d0*/  LDCU UR4, c[0x0][0x380] ;  /* 0x00007000ff0477ac */ /* 0x000e220008000800 */
[----:B------:R-:W-:Y:S01]  /*00e0*/  BSSY.RECONVERGENT B0, `(.L_x_1) ;  /* 0x00006c1000007945 */ /* 0x000fe20003800200 */
[----:B0-----:R-:W-:-:S09]  /*00f0*/  ULOP3.LUT UP0, URZ, UR4, 0xf, URZ, 0xc0, !UPT ;  /* 0x0000000f04ff7892 */ /* 0x001fd2000f80c0ff */
[----:B------:R-:W-:Y:S05]  /*0100*/  BRA.U UP0, `(.L_x_2) ;  /* 0x0000003500507547 */ /* 0x000fea000b800000 */
[----:B------:R-:W-:-:S13]  /*0110*/  ISETP.GT.AND P0, PT, R21, 0xfff, PT ;  /* 0x00000fff1500780c */ /* 0x000fda0003f04270 */
[----:B------:R-:W-:Y:S05]  /*0120*/  @P0 BRA `(.L_x_3) ;  /* 0x0000001800380947 */ /* 0x000fea0003800000 */
[----:B------:R-:W0:Y:S01]  /*0130*/  S2R R0, SR_TID.X ;  /* 0x0000000000007919 */ /* 0x000e220000002100 */
[----:B------:R-:W-:Y:S01]  /*0140*/  BSSY.RECONVERGENT B1, `(.L_x_4) ;  /* 0x0000009000017945 */ /* 0x000fe20003800200 */
[----:B------:R-:W-:Y:S01]  /*0150*/  IMAD.MOV.U32 R20, RZ, RZ, RZ ;  /* 0x000000ffff147224 */ /* 0x000fe200078e00ff */
[----:B0-----:R-:W-:Y:S01]  /*0160*/  ISETP.GE.AND P0, PT, R0, R21, PT ;  /* 0x000000150000720c */ /* 0x001fe20003f06270 */
[----:B------:R-:W-:-:S12]  /*0170*/  IMAD.MOV.U32 R8, RZ, RZ, R0 ;  /* 0x000000ffff087224 */ /* 0x000fd800078e0000 */
[----:B------:R-:W-:Y:S05]  /*0180*/  @P0 BRA `(.L_x_5) ;  /* 0x0000000000100947 */ /* 0x000fea0003800000 */
[----:B------:R-:W0:Y:S02]  /*0190*/  LDC.64 R2, c[0x0][0x380] ;  /* 0x0000e000ff027b82 */ /* 0x000e240000000a00 */
[----:B0-----:R-:W-:-:S05]  /*01a0*/  IMAD.WIDE.U32 R2, R0, 0x4, R2 ;  /* 0x0000000400027825 */ /* 0x001fca00078e0002 */
[----:B------:R0:W5:Y:S01]  /*01b0*/  LDG.E.CONSTANT R20, desc[UR6][R2.64] ;  /* 0x0000000602147981 */ /* 0x000162000c1e9900 */
[----:B------:R-:W-:-:S07]  /*01c0*/  VIADD R8, R0, 0x100 ;  /* 0x0000010000087836 */ /* 0x000fce0000000000 */
.L_x_5:
[----:B------:R-:W-:Y:S05]  /*01d0*/  BSYNC.RECONVERGENT B1 ;  /* 0x0000000000017941 */ /* 0x000fea0003800200 */
.L_x_4:
[----:B------:R-:W-:Y:S01]  /*01e0*/  ISETP.GE.AND P0, PT, R8, R21, PT ;  /* 0x000000150800720c */ /* 0x000fe20003f06270 */
[----:B------:R-:W-:-:S12]  /*01f0*/  BSSY.RECONVERGENT B1, `(.L_x_6) ;  /* 0x00000cb000017945 */ /* 0x000fd80003800200 */
[----:B------:R-:W-:Y:S05]  /*0200*/  @P0 BRA `(.L_x_7) ;  /* 0x0000000c00240947 */ /* 0x000fea0003800000 */
[----:B0-----:R-:W-:Y:S01]  /*0210*/  LOP3.LUT R2, RZ, R8, RZ, 0x33, !PT ;  /* 0x00000008ff027212 */ /* 0x001fe200078e33ff */
[----:B------:R-:W-:Y:S04]  /*0220*/  BSSY.RECONVERGENT B2, `(.L_x_8) ;  /* 0x0000018000027945 */ /* 0x000fe80003800200 */
[----:B------:R-:W-:-:S05]  /*0230*/  IMAD.IADD R4, R2, 0x1, R21 ;  /* 0x0000000102047824 */ /* 0x000fca00078e0215 */
[C---:B------:R-:W-:Y:S02]  /*0240*/  LOP3.LUT R2, R4.reuse, 0x300, RZ, 0xc0, !PT ;  /* 0x0000030004027812 */ /* 0x040fe400078ec0ff */
[----:B------:R-:W-:Y:S02]  /*0250*/  ISETP.GE.U32.AND P0, PT, R4, 0x300, PT ;  /* 0x000003000400780c */ /* 0x000fe40003f06070 */
[----:B------:R-:W-:-:S13]  /*0260*/  ISETP.NE.AND P1, PT, R2, 0x300, PT ;  /* 0x000003000200780c */ /* 0x000fda0003f25270 */
[----:B------:R-:W-:Y:S05]  /*0270*/  @!P1 BRA `(.L_x_9) ;  /* 0x0000000000489947 */ /* 0x000fea0003800000 */
[----:B------:R-:W0:Y:S01]  /*0280*/  LDC.64 R2, c[0x0][0x380] ;  /* 0x0000e000ff027b82 */ /* 0x000e220000000a00 */
[----:B------:R-:W-:-:S04]  /*0290*/  LEA.HI R4, R4, 0x1, RZ, 0x18 ;  /* 0x0000000104047811 */ /* 0x000fc800078fc0ff */
[----:B------:R-:W-:-:S05]  /*02a0*/  LOP3.LUT R4, R4, 0x3, RZ, 0xc0, !PT ;  /* 0x0000000304047812 */ /* 0x000fca00078ec0ff */
[----:B------:R-:W-:Y:S02]  /*02b0*/  IMAD.MOV R4, RZ, RZ, -R4 ;  /* 0x000000ffff047224 */ /* 0x000fe400078e0a04 */
[----:B0-----:R-:W-:-:S04]  /*02c0*/  IMAD.WIDE.U32 R2, R8, 0x4, R2 ;  /* 0x0000000408027825 */ /* 0x001fc800078e0002 */
[----:B------:R-:W-:-:S07]  /*02d0*/  IMAD.MOV.U32 R6, RZ, RZ, R2 ;  /* 0x000000ffff067224 */ /* 0x000fce00078e0002 */
.L_x_10:
[----:B------:R-:W-:-:S06]  /*02e0*/  IMAD.MOV.U32 R2, RZ, RZ, R6 ;  /* 0x000000ffff027224 */ /* 0x000fcc00078e0006 */
[----:B------:R0:W2:Y:S01]  /*02f0*/  LDG.E.CONSTANT R2, desc[UR6][R2.64] ;  /* 0x0000000602027981 */ /* 0x0000a2000c1e9900 */
[----:B------:R-:W-:Y:S01]  /*0300*/  VIADD R4, R4, 0x1 ;  /* 0x0000000104047836 */ /* 0x000fe20000000000 */
[----:B-----5:R-:W-:Y:S01]  /*0310*/  SHF.R.U32.HI R5, RZ, 0x2, R20 ;  /* 0x00000002ff057819 */ /* 0x020fe20000011614 */
[----:B------:R-:W-:Y:S01]  /*0320*/  VIADD R8, R8, 0x100 ;  /* 0x0000010008087836 */ /* 0x000fe20000000000 */
[----:B------:R-:W-:Y:S02]  /*0330*/  IADD3 R6, P2, PT, R6, 0x400, RZ ;  /* 0x0000040006067810 */ /* 0x000fe40007f5e0ff */
[----:B------:R-:W-:Y:S01]  /*0340*/  ISETP.NE.AND P1, PT, R4, RZ, PT ;  /* 0x000000ff0400720c */ /* 0x000fe20003f25270 */
[----:B------:R-:W-:Y:S02]  /*0350*/  IMAD R5, R20, 0x40, R5 ;  /* 0x0000004014057824 */ /* 0x000fe400078e0205 */
[----:B0-----:R-:W-:-:S03]  /*0360*/  IMAD.X R3, RZ, RZ, R3, P2 ;  /* 0x000000ffff037224 */ /* 0x001fc600010e0603 */
[----:B--2---:R-:W-:-:S04]  /*0370*/  IADD3 R5, PT, PT, R5, 0x7f4a7c15, R2 ;  /* 0x7f4a7c1505057810 */ /* 0x004fc80007ffe002 */
[----:B------:R-:W-:-:S03]  /*0380*/  LOP3.LUT R20, R5, R20, RZ, 0x3c, !PT ;  /* 0x0000001405147212 */ /* 0x000fc600078e3cff */
[----:B------:R-:W-:Y:S05]  /*0390*/  @P1 BRA `(.L_x_10) ;  /* 0xfffffffc00d01947 */ /* 0x000fea000383ffff */
.L_x_9:
[----:B------:R-:W-:Y:S05]  /*03a0*/  BSYNC.RECONVERGENT B2 ;  /* 0x0000000000027941 */ /* 0x000fea0003800200 */
.L_x_8:
[----:B------:R-:W-:Y:S05]  /*03b0*/  @!P0 BRA `(.L_x_7) ;  /* 0x0000000800b88947 */ /* 0x000fea0003800000 */
[----:B------:R-:W-:Y:S01]  /*03c0*/  IMAD.IADD R2, R21, 0x1, -R8 ;  /* 0x0000000115027824 */ /* 0x000fe200078e0a08 */
[----:B------:R-:W-:Y:S01]  /*03d0*/  BSSY.RECONVERGENT B2, `(.L_x_11) ;  /* 0x0000061000027945 */ /* 0x000fe20003800200 */
[----:B------:R-:W-:-:S03]  /*03e0*/  PLOP3.LUT P0, PT, PT, PT, PT, 0x80, 0x8 ;  /* 0x000000000008781c */ /* 0x000fc60003f0f070 */
[----:B------:R-:W-:-:S13]  /*03f0*/  ISETP.GT.AND P1, PT, R2, 0xc00, PT ;  /* 0x00000c000200780c */ /* 0x000fda0003f24270 */
[----:B------:R-:W-:Y:S05]  /*0400*/  @!P1 BRA `(.L_x_12) ;  /* 0x0000000400749947 */ /* 0x000fea0003800000 */
[----:B------:R-:W0:Y:S01]  /*0410*/  LDC.64 R2, c[0x0][0x380] ;  /* 0x0000e000ff027b82 */ /* 0x000e220000000a00 */
[----:B------:R-:W-:Y:S01]  /*0420*/  PLOP3.LUT P0, PT, PT, PT, PT, 0x8, 0x80 ;  /* 0x000000000080781c */ /* 0x000fe20003f0e170 */
[----:B------:R-:W-:-:S12]  /*0430*/  VIADD R9, R21, 0xfffff400 ;  /* 0xfffff40015097836 */ /* 0x000fd80000000000 */
.L_x_13:
[----:B0-----:R-:W-:-:S05]  /*0440*/  IMAD.WIDE R6, R8, 0x4, R2 ;  /* 0x0000000408067825 */ /* 0x001fca00078e0202 */
[----:B------:R-:W2:Y:S04]  /*0450*/  LDG.E.CONSTANT R10, desc[UR6][R6.64] ;  /* 0x00000006060a7981 */ /* 0x000ea8000c1e9900 */
[----:B------:R-:W3:Y:S04]  /*0460*/  LDG.E.CONSTANT R12, desc[UR6][R6.64+0x400] ;  /* 0x00040006060c7981 */ /* 0x000ee8000c1e9900 */
[----:B------:R-:W4:Y:S04]  /*0470*/  LDG.E.CONSTANT R11, desc[UR6][R6.64+0x800] ;  /* 0x00080006060b7981 */ /* 0x000f28000c1e9900 */
[----:B------:R0:W4:Y:S01]  /*0480*/  LDG.E.CONSTANT R16, desc[UR6][R6.64+0xc00] ;  /* 0x000c000606107981 */ /* 0x000122000c1e9900 */
[----:B------:R-:W-:-:S04]  /*0490*/  VIADD R29, R8, 0x400 ;  /* 0x00000400081d7836 */ /* 0x000fc80000000000 */
[----:B------:R-:W-:-:S05]  /*04a0*/  IMAD.WIDE R28, R29, 0x4, R2 ;  /* 0x000000041d1c7825 */ /* 0x000fca00078e0202 */
[----:B------:R-:W4:Y:S04]  /*04b0*/  LDG.E.CONSTANT R15, desc[UR6][R28.64] ;  /* 0x000000061c0f7981 */ /* 0x000f28000c1e9900 */
[----:B------:R-:W4:Y:S04]  /*04c0*/  LDG.E.CONSTANT R14, desc[UR6][R28.64+0x400] ;  /* 0x000400061c0e7981 */ /* 0x000f28000c1e9900 */
        /* <DEDUP_REMOVED lines=8> */
[----:B0-----:R-:W-:-:S04]  /*0550*/  VIADD R7, R8, 0xc00 ;  /* 0x00000c0008077836 */ /* 0x001fc80000000000 */
[----:B------:R-:W-:-:S05]  /*0560*/  IMAD.WIDE R6, R7, 0x4, R2 ;  /* 0x0000000407067825 */ /* 0x000fca00078e0202 */
[----:B------:R-:W4:Y:S04]  /*0570*/  LDG.E.CONSTANT R25, desc[UR6][R6.64] ;  /* 0x0000000606197981 */ /* 0x000f28000c1e9900 */
[----:B------:R-:W4:Y:S04]  /*0580*/  LDG.E.CONSTANT R24, desc[UR6][R6.64+0x400] ;  /* 0x0004000606187981 */ /* 0x000f28000c1e9900 */
[----:B------:R-:W4:Y:S04]  /*0590*/  LDG.E.CONSTANT R23, desc[UR6][R6.64+0x800] ;  /* 0x0008000606177981 */ /* 0x000f28000c1e9900 */
[----:B------:R-:W4:Y:S01]  /*05a0*/  LDG.E.CONSTANT R27, desc[UR6][R6.64+0xc00] ;  /* 0x000c0006061b7981 */ /* 0x000f22000c1e9900 */
[----:B-1---5:R-:W-:Y:S01]  /*05b0*/  SHF.R.U32.HI R29, RZ, 0x2, R20 ;  /* 0x00000002ff1d7819 */ /* 0x022fe20000011614 */
[----:B------:R-:W-:-:S04]  /*05c0*/  VIADD R8, R8, 0x1000 ;  /* 0x0000100008087836 */ /* 0x000fc80000000000 */
[----:B------:R-:W-:Y:S01]  /*05d0*/  IMAD R29, R20, 0x40, R29 ;  /* 0x00000040141d7824 */ /* 0x000fe200078e021d */
[----:B------:R-:W-:-:S04]  /*05e0*/  ISETP.GE.AND P1, PT, R8, R9, PT ;  /* 0x000000090800720c */ /* 0x000fc80003f26270 */
[----:B--2---:R-:W-:-:S04]  /*05f0*/  IADD3 R29, PT, PT, R29, 0x7f4a7c15, R10 ;  /* 0x7f4a7c151d1d7810 */ /* 0x004fc80007ffe00a */
[----:B------:R-:W-:-:S04]  /*0600*/  LOP3.LUT R29, R29, R20, RZ, 0x3c, !PT ;  /* 0x000000141d1d7212 */ /* 0x000fc800078e3cff */
[----:B------:R-:W-:-:S05]  /*0610*/  SHF.R.U32.HI R4, RZ, 0x2, R29 ;  /* 0x00000002ff047819 */ /* 0x000fca000001161d */
[----:B------:R-:W-:-:S05]  /*0620*/  IMAD R5, R29, 0x40, R4 ;  /* 0x000000401d057824 */ /* 0x000fca00078e0204 */
[----:B---3--:R-:W-:-:S04]  /*0630*/  IADD3 R12, PT, PT, R5, 0x7f4a7c15, R12 ;  /* 0x7f4a7c15050c7810 */ /* 0x008fc80007ffe00c */
[----:B------:R-:W-:-:S04]  /*0640*/  LOP3.LUT R12, R12, R29, RZ, 0x3c, !PT ;  /* 0x0000001d0c0c7212 */ /* 0x000fc800078e3cff */
[----:B------:R-:W-:-:S05]  /*0650*/  SHF.R.U32.HI R5, RZ, 0x2, R12 ;  /* 0x00000002ff057819 */ /* 0x000fca000001160c */
[----:B------:R-:W-:-:S05]  /*0660*/  IMAD R4, R12, 0x40, R5 ;  /* 0x000000400c047824 */ /* 0x000fca00078e0205 */
[----:B----4-:R-:W-:-:S04]  /*0670*/  IADD3 R11, PT, PT, R4, 0x7f4a7c15, R11 ;  /* 0x7f4a7c15040b7810 */ /* 0x010fc80007ffe00b */
[----:B------:R-:W-:-:S04]  /*0680*/  LOP3.LUT R11, R11, R12, RZ, 0x3c, !PT ;  /* 0x0000000c0b0b7212 */ /* 0x000fc800078e3cff */
[----:B------:R-:W-:-:S05]  /*0690*/  SHF.R.U32.HI R4, RZ, 0x2, R11 ;  /* 0x00000002ff047819 */ /* 0x000fca000001160b */
[----:B------:R-:W-:-:S05]  /*06a0*/  IMAD R5, R11, 0x40, R4 ;  /* 0x000000400b057824 */ /* 0x000fca00078e0204 */
[----:B------:R-:W-:-:S04]  /*06b0*/  IADD3 R16, PT, PT, R5, 0x7f4a7c15, R16 ;  /* 0x7f4a7c1505107810 */ /* 0x000fc80007ffe010 */
        /* <DEDUP_REMOVED lines=48> */
[----:B------:R-:W-:Y:S01]  /*09c0*/  LOP3.LUT R20, R4, R23, RZ, 0x3c, !PT ;  /* 0x0000001704147212 */ /* 0x000fe200078e3cff */
[----:B------:R-:W-:Y:S06]  /*09d0*/  @!P1 BRA `(.L_x_13) ;  /* 0xfffffff800989947 */ /* 0x000fec000383ffff */
.L_x_12:
[----:B------:R-:W-:Y:S05]  /*09e0*/  BSYNC.RECONVERGENT B2 ;  /* 0x0000000000027941 */ /* 0x000fea0003800200 */
.L_x_11:
[----:B------:R-:W-:Y:S01]  /*09f0*/  IMAD.IADD R2, R21, 0x1, -R8 ;  /* 0x0000000115027824 */ /* 0x000fe200078e0a08 */
[----:B------:R-:W-:Y:S04]  /*0a00*/  BSSY.RECONVERGENT B2, `(.L_x_14) ;  /* 0x0000031000027945 */ /* 0x000fe80003800200 */
[----:B------:R-:W-:-:S13]  /*0a10*/  ISETP.GT.AND P1, PT, R2, 0x400, PT ;  /* 0x000004000200780c */ /* 0x000fda0003f24270 */
[----:B------:R-:W-:Y:S05]  /*0a20*/  @!P1 BRA `(.L_x_15) ;  /* 0x0000000000b89947 */ /* 0x000fea0003800000 */
[----:B------:R-:W0:Y:S02]  /*0a30*/  LDC.64 R12, c[0x0][0x380] ;  /* 0x0000e000ff0c7b82 */ /* 0x000e240000000a00 */
        /* <DEDUP_REMOVED lines=10> */
[----:B------:R-:W4:Y:S01]  /*0ae0*/  LDG.E.CONSTANT R6, desc[UR6][R12.64+0xc00] ;  /* 0x000c00060c067981 */ /* 0x000f22000c1e9900 */
[----:B-----5:R-:W-:Y:S01]  /*0af0*/  SHF.R.U32.HI R9, RZ, 0x2, R20 ;  /* 0x00000002ff097819 */ /* 0x020fe20000011614 */
[----:B------:R-:W-:Y:S01]  /*0b00*/  VIADD R8, R8, 0x800 ;  /* 0x0000080008087836 */ /* 0x000fe20000000000 */
[----:B------:R-:W-:-:S03]  /*0b10*/  PLOP3.LUT P0, PT, PT, PT, PT, 0x8, 0x80 ;  /* 0x000000000080781c */ /* 0x000fc60003f0e170 */
[----:B------:R-:W-:-:S05]  /*0b20*/  IMAD R14, R20, 0x40, R9 ;  /* 0x00000040140e7824 */ /* 0x000fca00078e0209 */
[----:B--2---:R-:W-:-:S04]  /*0b30*/  IADD3 R7, PT, PT, R14, 0x7f4a7c15, R7 ;  /* 0x7f4a7c150e077810 */ /* 0x004fc80007ffe007 */
[----:B------:R-:W-:-:S04]  /*0b40*/  LOP3.LUT R7, R7, R20, RZ, 0x3c, !PT ;  /* 0x0000001407077212 */ /* 0x000fc800078e3cff */
[----:B0-----:R-:W-:-:S05]  /*0b50*/  SHF.R.U32.HI R10, RZ, 0x2, R7 ;  /* 0x00000002ff0a7819 */ /* 0x001fca0000011607 */
        /* <DEDUP_REMOVED lines=26> */
[----:B------:R-:W-:-:S07]  /*0d00*/  LOP3.LUT R20, R6, R3, RZ, 0x3c, !PT ;  /* 0x0000000306147212 */ /* 0x000fce00078e3cff */
.L_x_15:
[----:B------:R-:W-:Y:S05]  /*0d10*/  BSYNC.RECONVERGENT B2 ;  /* 0x0000000000027941 */ /* 0x000fea0003800200 */
.L_x_14:
[----:B------:R-:W-:-:S13]  /*0d20*/  ISETP.LT.OR P0, PT, R8, R21, P0 ;  /* 0x000000150800720c */ /* 0x000fda0000701670 */
[----:B------:R-:W-:Y:S05]  /*0d30*/  @!P0 BRA `(.L_x_7) ;  /* 0x0000000000588947 */ /* 0x000fea0003800000 */
[----:B------:R-:W0:Y:S02]  /*0d40*/  LDC.64 R2, c[0x0][0x380] ;  /* 0x0000e000ff027b82 */ /* 0x000e240000000a00 */
[----:B0-----:R-:W-:-:S05]  /*0d50*/  IMAD.WIDE R2, R8, 0x4, R2 ;  /* 0x0000000408027825 */ /* 0x001fca00078e0202 */
[----:B------:R-:W2:Y:S04]  /*0d60*/  LDG.E.CONSTANT R4, desc[UR6][R2.64] ;  /* 0x0000000602047981 */ /* 0x000ea8000c1e9900 */
[----:B------:R-:W3:Y:S04]  /*0d70*/  LDG.E.CONSTANT R6, desc[UR6][R2.64+0x400] ;  /* 0x0004000602067981 */ /* 0x000ee8000c1e9900 */
[----:B------:R-:W4:Y:S04]  /*0d80*/  LDG.E.CONSTANT R8, desc[UR6][R2.64+0x800] ;  /* 0x0008000602087981 */ /* 0x000f28000c1e9900 */
[----:B------:R0:W4:Y:S01]  /*0d90*/  LDG.E.CONSTANT R9, desc[UR6][R2.64+0xc00] ;  /* 0x000c000602097981 */ /* 0x000122000c1e9900 */
[----:B-----5:R-:W-:-:S05]  /*0da0*/  SHF.R.U32.HI R5, RZ, 0x2, R20 ;  /* 0x00000002ff057819 */ /* 0x020fca0000011614 */
[----:B------:R-:W-:-:S05]  /*0db0*/  IMAD R5, R20, 0x40, R5 ;  /* 0x0000004014057824 */ /* 0x000fca00078e0205 */
        /* <DEDUP_REMOVED lines=10> */
[----:B0-----:R-:W-:-:S05]  /*0e60*/  SHF.R.U32.HI R2, RZ, 0x2, R5 ;  /* 0x00000002ff027819 */ /* 0x001fca0000011605 */
[----:B------:R-:W-:-:S05]  /*0e70*/  IMAD R2, R5, 0x40, R2 ;  /* 0x0000004005027824 */ /* 0x000fca00078e0202 */
[----:B------:R-:W-:-:S04]  /*0e80*/  IADD3 R2, PT, PT, R2, 0x7f4a7c15, R9 ;  /* 0x7f4a7c1502027810 */ /* 0x000fc80007ffe009 */
[----:B------:R-:W-:-:S07]  /*0e90*/  LOP3.LUT R20, R2, R5, RZ, 0x3c, !PT ;  /* 0x0000000502147212 */ /* 0x000fce00078e3cff */
.L_x_7:
[----:B------:R-:W-:Y:S05]  /*0ea0*/  BSYNC.RECONVERGENT B1 ;  /* 0x0000000000017941 */ /* 0x000fea0003800200 */
.L_x_6:
[----:B------:R-:W-:-:S13]  /*0eb0*/  ISETP.GE.AND P0, PT, R21, 0x100, PT ;  /* 0x000001001500780c */ /* 0x000fda0003f06270 */
[----:B------:R-:W-:Y:S05]  /*0ec0*/  @!P0 BRA `(.L_x_16) ;  /* 0x0000000400408947 */ /* 0x000fea0003800000 */
[----:B------:R-:W1:Y:S01]  /*0ed0*/  S2R R4, SR_LANEID ;  /* 0x0000000000047919 */ /* 0x000e620000000000 */
[----:B------:R-:W-:Y:S01]  /*0ee0*/  BSSY.RECONVERGENT B1, `(.L_x_17) ;  /* 0x0000028000017945 */ /* 0x000fe20003800200 */
[----:B0----5:R-:W0:Y:S01]  /*0ef0*/  SHFL.DOWN PT, R3, R20, 0x1, 0x1f ;  /* 0x08201f0014037f89 */ /* 0x021e2200000e0000 */
[C---:B-1----:R-:W-:Y:S02]  /*0f00*/  ISETP.GT.AND P0, PT, R4.reuse, 0x1e, PT ;  /* 0x0000001e0400780c */ /* 0x042fe40003f04270 */
[----:B------:R-:W-:-:S11]  /*0f10*/  ISETP.GT.AND P1, PT, R4, 0xf, PT ;  /* 0x0000000f0400780c */ /* 0x000fd60003f24270 */
[----:B------:R-:W-:-:S05]  /*0f20*/  @!P0 SHF.R.U32.HI R5, RZ, 0x2, R20 ;  /* 0x00000002ff058819 */ /* 0x000fca0000011614 */
[----:B------:R-:W-:-:S05]  /*0f30*/  @!P0 IMAD R2, R20, 0x40, R5 ;  /* 0x0000004014028824 */ /* 0x000fca00078e0205 */
[----:B0-----:R-:W-:-:S04]  /*0f40*/  @!P0 IADD3 R3, PT, PT, R2, 0x7f4a7c15, R3 ;  /* 0x7f4a7c1502038810 */ /* 0x001fc80007ffe003 */
[----:B------:R-:W-:Y:S02]  /*0f50*/  @!P0 LOP3.LUT R20, R3, R20, RZ, 0x3c, !PT ;  /* 0x0000001403148212 */ /* 0x000fe400078e3cff */
[----:B------:R-:W-:-:S03]  /*0f60*/  ISETP.GT.AND P0, PT, R4, 0x1d, PT ;  /* 0x0000001d0400780c */ /* 0x000fc60003f04270 */
[----:B------:R-:W0:Y:S10]  /*0f70*/  SHFL.DOWN PT, R3, R20, 0x2, 0x1f ;  /* 0x08401f0014037f89 */ /* 0x000e3400000e0000 */
[----:B0-----:R-:W-:-:S05]  /*0f80*/  @!P0 IMAD R3, R20, 0x40, R3 ;  /* 0x0000004014038824 */ /* 0x001fca00078e0203 */
[----:B------:R-:W-:-:S05]  /*0f90*/  @!P0 LEA.HI R3, R20, R3, RZ, 0x1e ;  /* 0x0000000314038211 */ /* 0x000fca00078ff0ff */
[----:B------:R-:W-:-:S05]  /*0fa0*/  @!P0 VIADD R3, R3, 0x7f4a7c15 ;  /* 0x7f4a7c1503038836 */ /* 0x000fca0000000000 */
        /* <DEDUP_REMOVED lines=12> */
[----:B------:R-:W-:-:S05]  /*1070*/  @!P0 LOP3.LUT R20, R3, R20, RZ, 0x3c, !PT ;  /* 0x0000001403148212 */ /* 0x000fca00078e3cff */
[----:B------:R0:W1:Y:S01]  /*1080*/  SHFL.DOWN PT, R3, R20, 0x10, 0x1f ;  /* 0x0a001f0014037f89 */ /* 0x00006200000e0000 */
[----:B------:R-:W-:Y:S05]  /*1090*/  @P1 BRA `(.L_x_18) ;  /* 0x0000000000301947 */ /* 0x000fea0003800000 */
[----:B------:R-:W-:Y:S01]  /*10a0*/  ISETP.NE.AND P0, PT, R4, RZ, PT ;  /* 0x000000ff0400720c */ /* 0x000fe20003f05270 */
[----:B-1----:R-:W-:-:S05]  /*10b0*/  IMAD R3, R20, 0x40, R3 ;  /* 0x0000004014037824 */ /* 0x002fca00078e0203 */
[----:B------:R-:W-:-:S05]  /*10c0*/  LEA.HI R3, R20, R3, RZ, 0x1e ;  /* 0x0000000314037211 */ /* 0x000fca00078ff0ff */
[----:B------:R-:W-:Y:S02]  /*10d0*/  VIADD R3, R3, 0x7f4a7c15 ;  /* 0x7f4a7c1503037836 */ /* 0x000fe40000000000 */
[----:B------:R-:W1:Y:S01]  /*10e0*/  @!P0 S2R R5, SR_CgaCtaId ;  /* 0x0000000000058919 */ /* 0x000e620000008800 */
[----:B------:R-:W-:Y:S02]  /*10f0*/  @!P0 MOV R4, 0x400 ;  /* 0x0000040000048802 */ /* 0x000fe40000000f00 */
[----:B------:R-:W-:Y:S02]  /*1100*/  @!P0 SHF.R.U32.HI R2, RZ, 0x3, R0 ;  /* 0x00000003ff028819 */ /* 0x000fe40000011600 */
[----:B0-----:R-:W-:Y:S02]  /*1110*/  LOP3.LUT R20, R3, R20, RZ, 0x3c, !PT ;  /* 0x0000001403147212 */ /* 0x001fe400078e3cff */
[----:B------:R-:W-:Y:S02]  /*1120*/  @!P0 LOP3.LUT R2, R2, 0x7c, RZ, 0xc0, !PT ;  /* 0x0000007c02028812 */ /* 0x000fe400078ec0ff */
[----:B-1----:R-:W-:-:S05]  /*1130*/  @!P0 LEA R5, R5, R4, 0x18 ;  /* 0x0000000405058211 */ /* 0x002fca00078ec0ff */
[----:B------:R-:W-:-:S05]  /*1140*/  @!P0 IMAD.IADD R5, R2, 0x1, R5 ;  /* 0x0000000102058824 */ /* 0x000fca00078e0205 */
[----:B------:R2:W-:Y:S02]  /*1150*/  @!P0 STS [R5+0x8], R20 ;  /* 0x0000081405008388 */ /* 0x0005e40000000800 */
.L_x_18:
[----:B------:R-:W-:Y:S05]  /*1160*/  BSYNC.RECONVERGENT B1 ;  /* 0x0000000000017941 */ /* 0x000fea0003800200 */
.L_x_17:
[----:B------:R-:W-:Y:S01]  /*1170*/  BAR.SYNC.DEFER_BLOCKING 0x0 ;  /* 0x0000000000007b1d */ /* 0x000fe20000010000 */
[----:B------:R-:W-:-:S13]  /*1180*/  ISETP.NE.AND P0, PT, R0, RZ, PT ;  /* 0x000000ff0000720c */ /* 0x000fda0003f05270 */
[----:B------:R-:W-:Y:S05]  /*1190*/  @P0 BRA `(.L_x_19) ;  /* 0x0000005800d40947 */ /* 0x000fea0003800000 */
[----:B------:R-:W3:Y:S01]  /*11a0*/  S2UR UR5, SR_CgaCtaId ;  /* 0x00000000000579c3 */ /* 0x000ee20000008800 */
[----:B------:R-:W-:Y:S01]  /*11b0*/  UMOV UR4, 0x400 ;  /* 0x0000040000047882 */ /* 0x000fe20000000000 */
[----:B-1----:R-:W-:-:S05]  /*11c0*/  SHF.R.U32.HI R3, RZ, 0x2, R20 ;  /* 0x00000002ff037819 */ /* 0x002fca0000011614 */
[----:B------:R-:W-:Y:S01]  /*11d0*/  IMAD R3, R20, 0x40, R3 ;  /* 0x0000004014037824 */ /* 0x000fe200078e0203 */
[----:B---3--:R-:W-:-:S09]  /*11e0*/  ULEA UR4, UR5, UR4, 0x18 ;  /* 0x0000000405047291 */ /* 0x008fd2000f8ec0ff */
[----:B------:R-:W1:Y:S04]  /*11f0*/  LDS R0, [UR4+0xc] ;  /* 0x00000c04ff007984 */ /* 0x000e680008000800 */
[----:B--2---:R-:W2:Y:S01]  /*1200*/  LDS.128 R4, [UR4+0x10] ;  /* 0x00001004ff047984 */ /* 0x004ea20008000c00 */
[----:B-1----:R-:W-:-:S04]  /*1210*/  IADD3 R3, PT, PT, R3, 0x7f4a7c15, R0 ;  /* 0x7f4a7c1503037810 */ /* 0x002fc80007ffe000 */
[----:B------:R-:W-:-:S05]  /*1220*/  LOP3.LUT R3, R3, R20, RZ, 0x3c, !PT ;  /* 0x0000001403037212 */ /* 0x000fca00078e3cff */
[----:B--2---:R-:W-:-:S05]  /*1230*/  IMAD R4, R3, 0x40, R4 ;  /* 0x0000004003047824 */ /* 0x004fca00078e0204 */
[----:B------:R-:W-:-:S05]  /*1240*/  LEA.HI R4, R3, R4, RZ, 0x1e ;  /* 0x0000000403047211 */ /* 0x000fca00078ff0ff */
[----:B------:R-:W-:-:S05]  /*1250*/  VIADD R4, R4, 0x7f4a7c15 ;  /* 0x7f4a7c1504047836 */ /* 0x000fca0000000000 */
[----:B------:R-:W-:Y:S02]  /*1260*/  LOP3.LUT R4, R4, R3, RZ, 0x3c, !PT ;  /* 0x0000000304047212 */ /* 0x000fe400078e3cff */
[----:B------:R-:W1:Y:S03]  /*1270*/  LDS.64 R2, [UR4+0x20] ;  /* 0x00002004ff027984 */ /* 0x000e660008000a00 */
[----:B------:R-:W-:-:S05]  /*1280*/  IMAD R5, R4, 0x40, R5 ;  /* 0x0000004004057824 */ /* 0x000fca00078e0205 */
[----:B------:R-:W-:-:S05]  /*1290*/  LEA.HI R5, R4, R5, RZ, 0x1e ;  /* 0x0000000504057211 */ /* 0x000fca00078ff0ff */
[----:B------:R-:W-:-:S05]  /*12a0*/  VIADD R5, R5, 0x7f4a7c15 ;  /* 0x7f4a7c1505057836 */ /* 0x000fca0000000000 */
[----:B------:R-:W-:-:S05]  /*12b0*/  LOP3.LUT R5, R5, R4, RZ, 0x3c, !PT ;  /* 0x0000000405057212 */ /* 0x000fca00078e3cff */
        /* <DEDUP_REMOVED lines=8> */
[----:B-1----:R-:W-:-:S05]  /*1340*/  IMAD R2, R7, 0x40, R2 ;  /* 0x0000004007027824 */ /* 0x002fca00078e0202 */
[----:B------:R-:W-:-:S05]  /*1350*/  LEA.HI R2, R7, R2, RZ, 0x1e ;  /* 0x0000000207027211 */ /* 0x000fca00078ff0ff */
[----:B------:R-:W-:-:S05]  /*1360*/  VIADD R2, R2, 0x7f4a7c15 ;  /* 0x7f4a7c1502027836 */ /* 0x000fca0000000000 */
[----:B------:R-:W-:-:S05]  /*1370*/  LOP3.LUT R2, R2, R7, RZ, 0x3c, !PT ;  /* 0x0000000702027212 */ /* 0x000fca00078e3cff */
[----:B------:R-:W-:-:S05]  /*1380*/  IMAD R3, R2, 0x40, R3 ;  /* 0x0000004002037824 */ /* 0x000fca00078e0203 */
[----:B------:R-:W-:-:S05]  /*1390*/  LEA.HI R3, R2, R3, RZ, 0x1e ;  /* 0x0000000302037211 */ /* 0x000fca00078ff0ff */
[----:B------:R-:W-:-:S05]  /*13a0*/  VIADD R3, R3, 0x7f4a7c15 ;  /* 0x7f4a7c1503037836 */ /* 0x000fca0000000000 */
[----:B0-----:R-:W-:Y:S01]  /*13b0*/  LOP3.LUT R20, R3, R2, RZ, 0x3c, !PT ;  /* 0x0000000203147212 */ /* 0x001fe200078e3cff */
[----:B------:R-:W-:Y:S06]  /*13c0*/  BRA `(.L_x_19) ;  /* 0x0000005800487947 */ /* 0x000fec0003800000 */
.L_x_16:
[----:B0-----:R-:W0:Y:S01]  /*13d0*/  S2R R2, SR_LANEID ;  /* 0x0000000000027919 */ /* 0x001e220000000000 */
[----:B------:R-:W-:-:S04]  /*13e0*/  LOP3.LUT R3, R0, 0x3e0, RZ, 0xc0, !PT ;  /* 0x000003e000037812 */ /* 0x000fc800078ec0ff */
[----:B------:R-:W-:Y:S01]  /*13f0*/  LOP3.LUT R6, RZ, R3, RZ, 0x33, !PT ;  /* 0x00000003ff067212 */ /* 0x000fe200078e33ff */
[----:B------:R-:W-:-:S04]  /*1400*/  VIADD R4, R3, 0x20 ;  /* 0x0000002003047836 */ /* 0x000fc80000000000 */
[----:B------:R-:W-:Y:S01]  /*1410*/  IMAD.IADD R6, R6, 0x1, R21 ;  /* 0x0000000106067824 */ /* 0x000fe200078e0215 */
[----:B------:R-:W-:-:S04]  /*1420*/  ISETP.GT.AND P0, PT, R4, R21, PT ;  /* 0x000000150400720c */ /* 0x000fc80003f04270 */
[----:B------:R-:W-:-:S05]  /*1430*/  SEL R3, R6, 0x1f, P0 ;  /* 0x0000001f06037807 */ /* 0x000fca0000000000 */
[----:B-----5:R-:W1:Y:S01]  /*1440*/  SHFL.DOWN PT, R5, R20, 0x1, R3 ;  /* 0x0820000014057989 */ /* 0x020e6200000e0003 */
[C---:B0-----:R-:W-:Y:S02]  /*1450*/  ISETP.GE.AND P0, PT, R2.reuse, R3, PT ;  /* 0x000000030200720c */ /* 0x041fe40003f06270 */
[----:B------:R-:W-:-:S11]  /*1460*/  ISETP.NE.AND P1, PT, R2, RZ, PT ;  /* 0x000000ff0200720c */ /* 0x000fd60003f25270 */
[----:B------:R-:W-:-:S05]  /*1470*/  @!P0 SHF.R.U32.HI R7, RZ, 0x2, R20 ;  /* 0x00000002ff078819 */ /* 0x000fca0000011614 */
[----:B------:R-:W-:Y:S02]  /*1480*/  @!P0 IMAD R4, R20, 0x40, R7 ;  /* 0x0000004014048824 */ /* 0x000fe400078e0207 */
[----:B------:R-:W0:Y:S03]  /*1490*/  @!P1 S2R R7, SR_CgaCtaId ;  /* 0x0000000000079919 */ /* 0x000e260000008800 */
[----:B-1----:R-:W-:Y:S01]  /*14a0*/  @!P0 IADD3 R5, PT, PT, R4, 0x7f4a7c15, R5 ;  /* 0x7f4a7c1504058810 */ /* 0x002fe20007ffe005 */
[----:B------:R-:W-:-:S03]  /*14b0*/  VIADD R4, R2, 0x2 ;  /* 0x0000000202047836 */ /* 0x000fc60000000000 */
[----:B------:R-:W-:Y:S02]  /*14c0*/  @!P0 LOP3.LUT R20, R5, R20, RZ, 0x3c, !PT ;  /* 0x0000001405148212 */ /* 0x000fe400078e3cff */
[----:B------:R-:W-:Y:S01]  /*14d0*/  ISETP.GT.AND P0, PT, R4, R3, PT ;  /* 0x000000030400720c */ /* 0x000fe20003f04270 */
[----:B------:R-:W-:Y:S02]  /*14e0*/  VIADD R4, R2, 0x4 ;  /* 0x0000000402047836 */ /* 0x000fe40000000000 */
[----:B------:R-:W1:Y:S10]  /*14f0*/  SHFL.DOWN PT, R5, R20, 0x2, R3 ;  /* 0x0840000014057989 */ /* 0x000e7400000e0003 */
[----:B-1----:R-:W-:-:S05]  /*1500*/  @!P0 IMAD R5, R20, 0x40, R5 ;  /* 0x0000004014058824 */ /* 0x002fca00078e0205 */
[----:B------:R-:W-:-:S05]  /*1510*/  @!P0 LEA.HI R5, R20, R5, RZ, 0x1e ;  /* 0x0000000514058211 */ /* 0x000fca00078ff0ff */
[----:B------:R-:W-:-:S05]  /*1520*/  @!P0 VIADD R5, R5, 0x7f4a7c15 ;  /* 0x7f4a7c1505058836 */ /* 0x000fca0000000000 */
[----:B------:R-:W-:Y:S02]  /*1530*/  @!P0 LOP3.LUT R20, R5, R20, RZ, 0x3c, !PT ;  /* 0x0000001405148212 */ /* 0x000fe400078e3cff */
[----:B------:R-:W-:Y:S01]  /*1540*/  ISETP.GT.AND P0, PT, R4, R3, PT ;  /* 0x000000030400720c */ /* 0x000fe20003f04270 */
[C---:B------:R-:W-:Y:S02]  /*1550*/  VIADD R4, R2.reuse, 0x8 ;  /* 0x0000000802047836 */ /* 0x040fe40000000000 */
[----:B------:R-:W1:Y:S01]  /*1560*/  SHFL.DOWN PT, R5, R20, 0x4, R3 ;  /* 0x0880000014057989 */ /* 0x000e6200000e0003 */
[----:B------:R-:W-:-:S09]  /*1570*/  VIADD R2, R2, 0x10 ;  /* 0x0000001002027836 */ /* 0x000fd20000000000 */
[----:B-1----:R-:W-:-:S05]  /*1580*/  @!P0 IMAD R5, R20, 0x40, R5 ;  /* 0x0000004014058824 */ /* 0x002fca00078e0205 */
[----:B------:R-:W-:-:S05]  /*1590*/  @!P0 LEA.HI R5, R20, R5, RZ, 0x1e ;  /* 0x0000000514058211 */ /* 0x000fca00078ff0ff */
[----:B------:R-:W-:-:S05]  /*15a0*/  @!P0 VIADD R5, R5, 0x7f4a7c15 ;  /* 0x7f4a7c1505058836 */ /* 0x000fca0000000000 */
[----:B------:R-:W-:Y:S02]  /*15b0*/  @!P0 LOP3.LUT R20, R5, R20, RZ, 0x3c, !PT ;  /* 0x0000001405148212 */ /* 0x000fe400078e3cff */
[----:B------:R-:W-:Y:S02]  /*15c0*/  ISETP.GT.AND P0, PT, R4, R3, PT ;  /* 0x000000030400720c */ /* 0x000fe40003f04270 */
[----:B------:R-:W-:Y:S01]  /*15d0*/  @!P1 MOV R4, 0x400 ;  /* 0x0000040000049802 */ /* 0x000fe20000000f00 */
[----:B------:R-:W1:Y:S03]  /*15e0*/  SHFL.DOWN PT, R5, R20, 0x8, R3 ;  /* 0x0900000014057989 */ /* 0x000e6600000e0003 */
[----:B0-----:R-:W-:-:S07]  /*15f0*/  @!P1 LEA R7, R7, R4, 0x18 ;  /* 0x0000000407079211 */ /* 0x001fce00078ec0ff */
[----:B-1----:R-:W-:-:S05]  /*1600*/  @!P0 IMAD R5, R20, 0x40, R5 ;  /* 0x0000004014058824 */ /* 0x002fca00078e0205 */
[----:B------:R-:W-:-:S05]  /*1610*/  @!P0 LEA.HI R5, R20, R5, RZ, 0x1e ;  /* 0x0000000514058211 */ /* 0x000fca00078ff0ff */
[----:B------:R-:W-:-:S05]  /*1620*/  @!P0 VIADD R5, R5, 0x7f4a7c15 ;  /* 0x7f4a7c1505058836 */ /* 0x000fca0000000000 */
[----:B------:R-:W-:Y:S02]  /*1630*/  @!P0 LOP3.LUT R20, R5, R20, RZ, 0x3c, !PT ;  /* 0x0000001405148212 */ /* 0x000fe400078e3cff */
[----:B------:R-:W-:Y:S02]  /*1640*/  ISETP.GT.AND P0, PT, R2, R3, PT ;  /* 0x000000030200720c */ /* 0x000fe40003f04270 */
[----:B------:R-:W-:Y:S01]  /*1650*/  @!P1 SHF.R.U32.HI R2, RZ, 0x3, R0 ;  /* 0x00000003ff029819 */ /* 0x000fe20000011600 */
[----:B------:R-:W0:Y:S03]  /*1660*/  SHFL.DOWN PT, R5, R20, 0x10, R3 ;  /* 0x0a00000014057989 */ /* 0x000e2600000e0003 */
[----:B------:R-:W-:-:S05]  /*1670*/  @!P1 LOP3.LUT R2, R2, 0x7c, RZ, 0xc0, !PT ;  /* 0x0000007c02029812 */ /* 0x000fca00078ec0ff */
[----:B------:R-:W-:Y:S02]  /*1680*/  @!P1 IMAD.IADD R7, R2, 0x1, R7 ;  /* 0x0000000102079824 */ /* 0x000fe400078e0207 */
[----:B0-----:R-:W-:-:S05]  /*1690*/  @!P0 IMAD R5, R20, 0x40, R5 ;  /* 0x0000004014058824 */ /* 0x001fca00078e0205 */
[----:B------:R-:W-:-:S05]  /*16a0*/  @!P0 LEA.HI R5, R20, R5, RZ, 0x1e ;  /* 0x0000000514058211 */ /* 0x000fca00078ff0ff */
[----:B------:R-:W-:-:S05]  /*16b0*/  @!P0 VIADD R5, R5, 0x7f4a7c15 ;  /* 0x7f4a7c1505058836 */ /* 0x000fca0000000000 */
[----:B------:R-:W-:Y:S02]  /*16c0*/  @!P0 LOP3.LUT R20, R5, R20, RZ, 0x3c, !PT ;  /* 0x0000001405148212 */ /* 0x000fe400078e3cff */
[----:B------:R-:W-:-:S03]  /*16d0*/  ISETP.GE.AND P0, PT, R21, 0x21, PT ;  /* 0x000000211500780c */ /* 0x000fc60003f06270 */
[----:B------:R3:W-:Y:S01]  /*16e0*/  @!P1 STS [R7+0x8], R20 ;  /* 0x0000081407009388 */ /* 0x0007e20000000800 */
[----:B------:R-:W-:Y:S01]  /*16f0*/  BAR.SYNC.DEFER_BLOCKING 0x0 ;  /* 0x0000000000007b1d */ /* 0x000fe20000010000 */
[----:B------:R-:W-:-:S13]  /*1700*/  ISETP.NE.OR P0, PT, R0, RZ, !P0 ;  /* 0x000000ff0000720c */ /* 0x000fda0004705670 */
[----:B---3--:R-:W-:Y:S05]  /*1710*/  @P0 BRA `(.L_x_19) ;  /* 0x0000005400740947 */ /* 0x008fea0003800000 */
[----:B------:R-:W0:Y:S01]  /*1720*/  S2UR UR5, SR_CgaCtaId ;  /* 0x00000000000579c3 */ /* 0x000e220000008800 */
[----:B------:R-:W-:Y:S01]  /*1730*/  UMOV UR4, 0x400 ;  /* 0x0000040000047882 */ /* 0x000fe20000000000 */
[----:B------:R-:W-:Y:S02]  /*1740*/  ISETP.GE.U32.AND P0, PT, R21, 0x41, PT ;  /* 0x000000411500780c */ /* 0x000fe40003f06070 */
[----:B------:R-:W-:-:S05]  /*1750*/  SHF.R.U32.HI R3, RZ, 0x2, R20 ;  /* 0x00000002ff037819 */ /* 0x000fca0000011614 */
[----:B------:R-:W-:Y:S01]  /*1760*/  IMAD R3, R20, 0x40, R3 ;  /* 0x0000004014037824 */ /* 0x000fe200078e0203 */
[----:B0-----:R-:W-:-:S09]  /*1770*/  ULEA UR4, UR5, UR4, 0x18 ;  /* 0x0000000405047291 */ /* 0x001fd2000f8ec0ff */
[----:B------:R-:W0:Y:S02]  /*1780*/  LDS R0, [UR4+0xc] ;  /* 0x00000c04ff007984 */ /* 0x000e240008000800 */
[----:B0-----:R-:W-:-:S04]  /*1790*/  IADD3 R3, PT, PT, R3, 0x7f4a7c15, R0 ;  /* 0x7f4a7c1503037810 */ /* 0x001fc80007ffe000 */
[----:B------:R-:W-:Y:S01]  /*17a0*/  LOP3.LUT R20, R3, R20, RZ, 0x3c, !PT ;  /* 0x0000001403147212 */ /* 0x000fe200078e3cff */
[----:B------:R-:W-:Y:S06]  /*17b0*/  @!P0 BRA `(.L_x_19) ;  /* 0x00000054004c8947 */ /* 0x000fec0003800000 */
[----:B------:R-:W0:Y:S01]  /*17c0*/  LDS.128 R4, [UR4+0x10] ;  /* 0x00001004ff047984 */ /* 0x000e220008000c00 */
[----:B------:R-:W-:Y:S02]  /*17d0*/  ISETP.GE.U32.AND P0, PT, R21, 0x61, PT ;  /* 0x000000611500780c */ /* 0x000fe40003f06070 */
[----:B------:R-:W-:-:S05]  /*17e0*/  SHF.R.U32.HI R3, RZ, 0x2, R20 ;  /* 0x00000002ff037819 */ /* 0x000fca0000011614 */
[----:B------:R-:W-:-:S05]  /*17f0*/  IMAD R3, R20, 0x40, R3 ;  /* 0x0000004014037824 */ /* 0x000fca00078e0203 */
[----:B0-----:R-:W-:-:S04]  /*1800*/  IADD3 R3, PT, PT, R3, 0x7f4a7c15, R4 ;  /* 0x7f4a7c1503037810 */ /* 0x001fc80007ffe004 */
[----:B------:R-:W-:Y:S01]  /*1810*/  LOP3.LUT R20, R3, R20, RZ, 0x3c, !PT ;  /* 0x0000001403147212 */ /* 0x000fe200078e3cff */
[----:B------:R-:W-:Y:S06]  /*1820*/  @!P0 BRA `(.L_x_19) ;  /* 0x0000005400308947 */ /* 0x000fec0003800000 */
[----:B------:R-:W-:Y:S02]  /*1830*/  ISETP.GE.U32.AND P0, PT, R21, 0x81, PT ;  /* 0x000000811500780c */ /* 0x000fe40003f06070 */
[----:B------:R-:W-:-:S05]  /*1840*/  SHF.R.U32.HI R3, RZ, 0x2, R20 ;  /* 0x00000002ff037819 */ /* 0x000fca0000011614 */
[----:B------:R-:W-:-:S05]  /*1850*/  IMAD R0, R20, 0x40, R3 ;  /* 0x0000004014007824 */ /* 0x000fca00078e0203 */
[----:B------:R-:W-:-:S04]  /*1860*/  IADD3 R5, PT, PT, R0, 0x7f4a7c15, R5 ;  /* 0x7f4a7c1500057810 */ /* 0x000fc80007ffe005 */
        /* <DEDUP_REMOVED lines=14> */
[----:B------:R-:W0:Y:S01]  /*1950*/  LDS.64 R2, [UR4+0x20] ;  /* 0x00002004ff027984 */ /* 0x000e220008000a00 */
[----:B------:R-:W-:Y:S02]  /*1960*/  ISETP.GE.U32.AND P0, PT, R21, 0xe1, PT ;  /* 0x000000e11500780c */ /* 0x000fe40003f06070 */
[----:B------:R-:W-:-:S05]  /*1970*/  SHF.R.U32.HI R5, RZ, 0x2, R20 ;  /* 0x00000002ff057819 */ /* 0x000fca0000011614 */
[----:B------:R-:W-:-:S05]  /*1980*/  IMAD R5, R20, 0x40, R5 ;  /* 0x0000004014057824 */ /* 0x000fca00078e0205 */
[----:B0-----:R-:W-:-:S04]  /*1990*/  IADD3 R5, PT, PT, R5, 0x7f4a7c15, R2 ;  /* 0x7f4a7c1505057810 */ /* 0x001fc80007ffe002 */
[----:B------:R-:W-:Y:S01]  /*19a0*/  LOP3.LUT R20, R5, R20, RZ, 0x3c, !PT ;  /* 0x0000001405147212 */ /* 0x000fe200078e3cff */
[----:B------:R-:W-:Y:S06]  /*19b0*/  @!P0 BRA `(.L_x_19) ;  /* 0x0000005000cc8947 */ /* 0x000fec0003800000 */
[----:B------:R-:W-:-:S05]  /*19c0*/  SHF.R.U32.HI R5, RZ, 0x2, R20 ;  /* 0x00000002ff057819 */ /* 0x000fca0000011614 */
[----:B------:R-:W-:-:S05]  /*19d0*/  IMAD R0, R20, 0x40, R5 ;  /* 0x0000004014007824 */ /* 0x000fca00078e0205 */
[----:B------:R-:W-:-:S04]  /*19e0*/  IADD3 R3, PT, PT, R0, 0x7f4a7c15, R3 ;  /* 0x7f4a7c1500037810 */ /* 0x000fc80007ffe003 */
[----:B------:R-:W-:Y:S01]  /*19f0*/  LOP3.LUT R20, R3, R20, RZ, 0x3c, !PT ;  /* 0x0000001403147212 */ /* 0x000fe200078e3cff */
[----:B------:R-:W-:Y:S06]  /*1a00*/  BRA `(.L_x_19) ;  /* 0x0000005000b87947 */ /* 0x000fec0003800000 */
.L_x_3:
[----:B------:R-:W0:Y:S01]  /*1a10*/  S2R R0, SR_TID.X ;  /* 0x0000000000007919 */ /* 0x000e220000002100 */
[----:B------:R-:W1:Y:S01]  /*1a20*/  LDC.64 R2, c[0x0][0x380] ;  /* 0x0000e000ff027b82 */ /* 0x000e620000000a00 */
[----:B0-----:R-:W-:-:S04]  /*1a30*/  IMAD.SHL.U32 R5, R0, 0x4, RZ ;  /* 0x0000000400057824 */ /* 0x001fc800078e00ff */
[----:B-1----:R-:W-:-:S05]  /*1a40*/  IMAD.WIDE.U32 R2, R5, 0x4, R2 ;  /* 0x0000000405027825 */ /* 0x002fca00078e0002 */
[----:B------:R-:W2:Y:S04]  /*1a50*/  LDG.E.128.CONSTANT R4, desc[UR6][R2.64] ;  /* 0x0000000602047981 */ /* 0x000ea8000c1e9d00 */
[----:B------:R-:W3:Y:S04]  /*1a60*/  LDG.E.128.CONSTANT R8, desc[UR6][R2.64+0x1000] ;  /* 0x0010000602087981 */ /* 0x000ee8000c1e9d00 */
[----:B------:R-:W4:Y:S04]  /*1a70*/  LDG.E.128.CONSTANT R12, desc[UR6][R2.64+0x2000] ;  /* 0x00200006020c7981 */ /* 0x000f28000c1e9d00 */
[----:B------:R-:W5:Y:S01]  /*1a80*/  LDG.E.128.CONSTANT R16, desc[UR6][R2.64+0x3000] ;  /* 0x0030000602107981 */ /* 0x000f62000c1e9d00 */
[----:B------:R-:W-:Y:S01]  /*1a90*/  ISETP.GE.U32.AND P0, PT, R21, 0x2000, PT ;  /* 0x000020001500780c */ /* 0x000fe20003f06070 */
[----:B------:R-:W-:Y:S01]  /*1aa0*/  IMAD.MOV.U32 R22, RZ, RZ, 0x1000 ;  /* 0x00001000ff167424 */ /* 0x000fe200078e00ff */
[----:B--2---:R-:W-:-:S05]  /*1ab0*/  SHF.R.U32.HI R23, RZ, 0x2, R4 ;  /* 0x00000002ff177819 */ /* 0x004fca0000011604 */
        /* <DEDUP_REMOVED lines=13> */
[----:B---3--:R-:W-:-:S04]  /*1b90*/  IADD3 R4, PT, PT, R7, 0x7f4a7c15, R8 ;  /* 0x7f4a7c1507047810 */ /* 0x008fc80007ffe008 */
        /* <DEDUP_REMOVED lines=31> */
[----:B-----5:R-:W-:-:S04]  /*1d90*/  IADD3 R4, PT, PT, R7, 0x7f4a7c15, R16 ;  /* 0x7f4a7c1507047810 */ /* 0x020fc80007ffe010 */
        /* <DEDUP_REMOVED lines=14> */
[----:B------:R-:W0:Y:S01]  /*1e80*/  LDC R24, c[0x0][0x390] ;  /* 0x0000e400ff187b82 */ /* 0x000e220000000800 */
[----:B------:R-:W-:Y:S02]  /*1e90*/  VIADD R23, R21, 0xfffff000 ;  /* 0xfffff00015177836 */ /* 0x000fe40000000000 */
[----:B------:R-:W-:-:S07]  /*1ea0*/  IMAD.MOV.U32 R22, RZ, RZ, 0x1000 ;  /* 0x00001000ff167424 */ /* 0x000fce00078e00ff */
.L_x_22:
[----:B------:R-:W-:-:S05]  /*1eb0*/  IMAD.WIDE R26, R22, 0x4, R2 ;  /* 0x00000004161a7825 */ /* 0x000fca00078e0202 */
[----:B------:R-:W2:Y:S04]  /*1ec0*/  LDG.E.128.CONSTANT R4, desc[UR6][R26.64] ;  /* 0x000000061a047981 */ /* 0x000ea8000c1e9d00 */
[----:B------:R-:W3:Y:S04]  /*1ed0*/  LDG.E.128.CONSTANT R8, desc[UR6][R26.64+0x1000] ;  /* 0x001000061a087981 */ /* 0x000ee8000c1e9d00 */
[----:B------:R-:W4:Y:S04]  /*1ee0*/  LDG.E.128.CONSTANT R12, desc[UR6][R26.64+0x2000] ;  /* 0x002000061a0c7981 */ /* 0x000f28000c1e9d00 */
[----:B------:R-:W5:Y:S01]  /*1ef0*/  LDG.E.128.CONSTANT R16, desc[UR6][R26.64+0x3000] ;  /* 0x003000061a107981 */ /* 0x000f62000c1e9d00 */
[----:B------:R-:W-:-:S05]  /*1f00*/  SHF.R.U32.HI R21, RZ, 0x2, R20 ;  /* 0x00000002ff157819 */ /* 0x000fca0000011614 */
[----:B------:R-:W-:-:S05]  /*1f10*/  IMAD R21, R20, 0x40, R21 ;  /* 0x0000004014157824 */ /* 0x000fca00078e0215 */
[----:B--2---:R-:W-:-:S04]  /*1f20*/  IADD3 R21, PT, PT, R21, 0x7f4a7c15, R4 ;  /* 0x7f4a7c1515157810 */ /* 0x004fc80007ffe004 */
[----:B------:R-:W-:-:S04]  /*1f30*/  LOP3.LUT R21, R21, R20, RZ, 0x3c, !PT ;  /* 0x0000001415157212 */ /* 0x000fc800078e3cff */
[----:B------:R-:W-:-:S05]  /*1f40*/  SHF.R.U32.HI R4, RZ, 0x2, R21 ;  /* 0x00000002ff047819 */ /* 0x000fca0000011615 */
[----:B------:R-:W-:-:S05]  /*1f50*/  IMAD R4, R21, 0x40, R4 ;  /* 0x0000004015047824 */ /* 0x000fca00078e0204 */
[----:B------:R-:W-:-:S04]  /*1f60*/  IADD3 R4, PT, PT, R4, 0x7f4a7c15, R5 ;  /* 0x7f4a7c1504047810 */ /* 0x000fc80007ffe005 */
[----:B------:R-:W-:Y:S01]  /*1f70*/  LOP3.LUT R4, R4, R21, RZ, 0x3c, !PT ;  /* 0x0000001504047212 */ /* 0x000fe200078e3cff */
[----:B0-----:R-:W-:-:S03]  /*1f80*/  IMAD.MOV.U32 R21, RZ, RZ, R24 ;  /* 0x000000ffff157224 */ /* 0x001fc600078e0018 */
        /* <DEDUP_REMOVED lines=11> */
[----:B------:R-:W-:Y:S01]  /*2040*/  LOP3.LUT R5, R5, R6, RZ, 0x3c, !PT ;  /* 0x0000000605057212 */ /* 0x000fe200078e3cff */
[----:B------:R-:W-:-:S03]  /*2050*/  IMAD.IADD R6, R21, 0x1, -R22 ;  /* 0x0000000115067824 */ /* 0x000fc600078e0a16 */
[----:B------:R-:W-:Y:S02]  /*2060*/  SHF.R.U32.HI R4, RZ, 0x2, R5 ;  /* 0x00000002ff047819 */ /* 0x000fe40000011605 */
[----:B------:R-:W-:-:S03]  /*2070*/  ISETP.GE.AND P0, PT, R6, 0x1000, PT ;  /* 0x000010000600780c */ /* 0x000fc60003f06270 */
        /* <DEDUP_REMOVED lines=44> */
[----:B------:R-:W-:-:S05]  /*2340*/  VIADD R22, R22, 0x1000 ;  /* 0x0000100016167836 */ /* 0x000fca0000000000 */
[----:B------:R-:W-:-:S13]  /*2350*/  ISETP.GT.AND P0, PT, R22, R23, PT ;  /* 0x000000171600720c */ /* 0x000fda0003f04270 */
[----:B------:R-:W-:Y:S05]  /*2360*/  @!P0 BRA `(.L_x_22) ;  /* 0xfffffff800d08947 */ /* 0x000fea000383ffff */
.L_x_20:
[----:B------:R-:W-:-:S13]  /*2370*/  ISETP.GE.AND P0, PT, R22, R21, PT ;  /* 0x000000151600720c */ /* 0x000fda0003f06270 */
[----:B------:R-:W-:Y:S05]  /*2380*/  @P0 BRA `(.L_x_21) ;  /* 0x0000000c00700947 */ /* 0x000fea0003800000 */
[----:B------:R-:W-:Y:S01]  /*2390*/  IMAD.IADD R11, R21, 0x1, -R22 ;  /* 0x00000001150b7824 */ /* 0x000fe200078e0a16 */
[----:B------:R-:W-:Y:S04]  /*23a0*/  BSSY.RECONVERGENT B1, `(.L_x_21) ;  /* 0x00000da000017945 */ /* 0x000fe80003800200 */
[----:B------:R-:W-:-:S13]  /*23b0*/  ISETP.GE.AND P0, PT, R0, R11, PT ;  /* 0x0000000b0000720c */ /* 0x000fda0003f06270 */
[----:B------:R-:W-:Y:S05]  /*23c0*/  @P0 BRA `(.L_x_23) ;  /* 0x0000000c005c0947 */ /* 0x000fea0003800000 */
[----:B------:R-:W-:Y:S01]  /*23d0*/  LOP3.LUT R2, RZ, R0, RZ, 0x33, !PT ;  /* 0x00000000ff027212 */ /* 0x000fe200078e33ff */
[----:B------:R-:W-:Y:S01]  /*23e0*/  BSSY.RECONVERGENT B2, `(.L_x_24) ;  /* 0x0000018000027945 */ /* 0x000fe20003800200 */
[----:B------:R-:W-:Y:S02]  /*23f0*/  IMAD.MOV.U32 R10, RZ, RZ, R0 ;  /* 0x000000ffff0a7224 */ /* 0x000fe400078e0000 */
[----:B------:R-:W-:-:S04]  /*2400*/  IADD3 R4, PT, PT, -R22, R21, R2 ;  /* 0x0000001516047210 */ /* 0x000fc80007ffe102 */
[C---:B------:R-:W-:Y:S02]  /*2410*/  LOP3.LUT R2, R4.reuse, 0x300, RZ, 0xc0, !PT ;  /* 0x0000030004027812 */ /* 0x040fe400078ec0ff */
[----:B------:R-:W-:Y:S02]  /*2420*/  ISETP.GE.U32.AND P1, PT, R4, 0x300, PT ;  /* 0x000003000400780c */ /* 0x000fe40003f26070 */
[----:B------:R-:W-:-:S13]  /*2430*/  ISETP.NE.AND P0, PT, R2, 0x300, PT ;  /* 0x000003000200780c */ /* 0x000fda0003f05270 */
[----:B------:R-:W-:Y:S05]  /*2440*/  @!P0 BRA `(.L_x_25) ;  /* 0x0000000000448947 */ /* 0x000fea0003800000 */
[----:B------:R-:W0:Y:S01]  /*2450*/  LDC.64 R2, c[0x0][0x380] ;  /* 0x0000e000ff027b82 */ /* 0x000e220000000a00 */
[----:B------:R-:W-:Y:S01]  /*2460*/  LEA.HI R4, R4, 0x1, RZ, 0x18 ;  /* 0x0000000104047811 */ /* 0x000fe200078fc0ff */
[----:B------:R-:W-:Y:S02]  /*2470*/  IMAD.IADD R7, R0, 0x1, R22 ;  /* 0x0000000100077824 */ /* 0x000fe400078e0216 */
[----:B------:R-:W-:Y:S01]  /*2480*/  IMAD.MOV.U32 R10, RZ, RZ, R0 ;  /* 0x000000ffff0a7224 */ /* 0x000fe200078e0000 */
[----:B------:R-:W-:-:S05]  /*2490*/  LOP3.LUT R4, R4, 0x3, RZ, 0xc0, !PT ;  /* 0x0000000304047812 */ /* 0x000fca00078ec0ff */
[----:B------:R-:W-:-:S07]  /*24a0*/  IMAD.MOV R6, RZ, RZ, -R4 ;  /* 0x000000ffff067224 */ /* 0x000fce00078e0a04 */
.L_x_26:
[----:B0-----:R-:W-:-:S06]  /*24b0*/  IMAD.WIDE.U32 R4, R7, 0x4, R2 ;  /* 0x0000000407047825 */ /* 0x001fcc00078e0002 */
[----:B------:R-:W2:Y:S01]  /*24c0*/  LDG.E.CONSTANT R4, desc[UR6][R4.64] ;  /* 0x0000000604047981 */ /* 0x000ea2000c1e9900 */
[----:B------:R-:W-:Y:S01]  /*24d0*/  VIADD R6, R6, 0x1 ;  /* 0x0000000106067836 */ /* 0x000fe20000000000 */
[----:B------:R-:W-:Y:S01]  /*24e0*/  SHF.R.U32.HI R9, RZ, 0x2, R20 ;  /* 0x00000002ff097819 */ /* 0x000fe20000011614 */
[----:B------:R-:W-:Y:S02]  /*24f0*/  VIADD R10, R10, 0x100 ;  /* 0x000001000a0a7836 */ /* 0x000fe40000000000 */
[----:B------:R-:W-:Y:S01]  /*2500*/  VIADD R7, R7, 0x100 ;  /* 0x0000010007077836 */ /* 0x000fe20000000000 */
[----:B------:R-:W-:Y:S01]  /*2510*/  ISETP.NE.AND P0, PT, R6, RZ, PT ;  /* 0x000000ff0600720c */ /* 0x000fe20003f05270 */
[----:B------:R-:W-:-:S05]  /*2520*/  IMAD R9, R20, 0x40, R9 ;  /* 0x0000004014097824 */ /* 0x000fca00078e0209 */
[----:B--2---:R-:W-:-:S04]  /*2530*/  IADD3 R9, PT, PT, R9, 0x7f4a7c15, R4 ;  /* 0x7f4a7c1509097810 */ /* 0x004fc80007ffe004 */
[----:B------:R-:W-:-:S03]  /*2540*/  LOP3.LUT R20, R9, R20, RZ, 0x3c, !PT ;  /* 0x0000001409147212 */ /* 0x000fc600078e3cff */
[----:B------:R-:W-:Y:S05]  /*2550*/  @P0 BRA `(.L_x_26) ;  /* 0xfffffffc00d40947 */ /* 0x000fea000383ffff */
.L_x_25:
[----:B------:R-:W-:Y:S05]  /*2560*/  BSYNC.RECONVERGENT B2 ;  /* 0x0000000000027941 */ /* 0x000fea0003800200 */
.L_x_24:
[----:B------:R-:W-:Y:S05]  /*2570*/  @!P1 BRA `(.L_x_23) ;  /* 0x0000000800f09947 */ /* 0x000fea0003800000 */
[----:B------:R-:W0:Y:S01]  /*2580*/  LDCU.64 UR4, c[0x0][0x380] ;  /* 0x00007000ff0477ac */ /* 0x000e220008000a00 */
[----:B------:R-:W-:Y:S01]  /*2590*/  IMAD.IADD R5, R11, 0x1, -R10 ;  /* 0x000000010b057824 */ /* 0x000fe200078e0a0a */
[C---:B------:R-:W-:Y:S01]  /*25a0*/  IADD3 R3, P0, PT, R10.reuse, R22, RZ ;  /* 0x000000160a037210 */ /* 0x040fe20007f1e0ff */
[----:B------:R-:W-:Y:S01]  /*25b0*/  BSSY.RECONVERGENT B2, `(.L_x_27) ;  /* 0x000006a000027945 */ /* 0x000fe20003800200 */
[----:B------:R-:W-:Y:S02]  /*25c0*/  IMAD.IADD R13, R10, 0x1, R22 ;  /* 0x000000010a0d7824 */ /* 0x000fe400078e0216 */
[----:B------:R-:W-:Y:S01]  /*25d0*/  ISETP.GT.AND P1, PT, R5, 0xc00, PT ;  /* 0x00000c000500780c */ /* 0x000fe20003f24270 */
[----:B------:R-:W-:Y:S01]  /*25e0*/  IMAD.X R4, RZ, RZ, RZ, P0 ;  /* 0x000000ffff047224 */ /* 0x000fe200000e06ff */
[----:B0-----:R-:W-:-:S04]  /*25f0*/  LEA R2, P0, R3, UR4, 0x2 ;  /* 0x0000000403027c11 */ /* 0x001fc8000f8010ff */
[----:B------:R-:W-:Y:S02]  /*2600*/  LEA.HI.X R3, R3, UR5, R4, 0x2, P0 ;  /* 0x0000000503037c11 */ /* 0x000fe400080f1404 */
[----:B------:R-:W-:-:S05]  /*2610*/  IADD3 R2, P0, PT, R2, 0x800, RZ ;  /* 0x0000080002027810 */ /* 0x000fca0007f1e0ff */
[----:B------:R-:W-:Y:S01]  /*2620*/  IMAD.X R3, RZ, RZ, R3, P0 ;  /* 0x000000ffff037224 */ /* 0x000fe200000e0603 */
[----:B------:R-:W-:Y:S01]  /*2630*/  PLOP3.LUT P0, PT, PT, PT, PT, 0x80, 0x8 ;  /* 0x000000000008781c */ /* 0x000fe20003f0f070 */
[----:B------:R-:W-:-:S12]  /*2640*/  @!P1 BRA `(.L_x_28) ;  /* 0x0000000400809947 */ /* 0x000fd80003800000 */
[----:B------:R-:W0:Y:S01]  /*2650*/  LDC.64 R4, c[0x0][0x380] ;  /* 0x0000e000ff047b82 */ /* 0x000e220000000a00 */
[----:B------:R-:W-:Y:S01]  /*2660*/  PLOP3.LUT P0, PT, PT, PT, PT, 0x8, 0x80 ;  /* 0x000000000080781c */ /* 0x000fe20003f0e170 */
[----:B------:R-:W-:-:S12]  /*2670*/  VIADD R15, R11, 0xfffff400 ;  /* 0xfffff4000b0f7836 */ /* 0x000fd80000000000 */
.L_x_29:
[C---:B0-----:R-:W-:Y:S01]  /*2680*/  IMAD.WIDE.U32 R6, R13.reuse, 0x4, R4 ;  /* 0x000000040d067825 */ /* 0x041fe200078e0004 */
[----:B------:R-:W2:Y:S04]  /*2690*/  LDG.E.CONSTANT R14, desc[UR6][R2.64+-0x400] ;  /* 0xfffc0006020e7981 */ /* 0x000ea8000c1e9900 */
[----:B------:R0:W3:Y:S04]  /*26a0*/  LDG.E.CONSTANT R12, desc[UR6][R6.64] ;  /* 0x00000006060c7981 */ /* 0x0000e8000c1e9900 */
[----:B------:R-:W4:Y:S04]  /*26b0*/  LDG.E.CONSTANT R22, desc[UR6][R2.64] ;  /* 0x0000000602167981 */ /* 0x000f28000c1e9900 */
[----:B------:R-:W5:Y:S01]  /*26c0*/  LDG.E.CONSTANT R21, desc[UR6][R2.64+0x400] ;  /* 0x0004000602157981 */ /* 0x000f62000c1e9900 */
[----:B------:R-:W-:-:S03]  /*26d0*/  VIADD R9, R13, 0x400 ;  /* 0x000004000d097836 */ /* 0x000fc60000000000 */
[----:B------:R-:W5:Y:S01]  /*26e0*/  LDG.E.CONSTANT R18, desc[UR6][R2.64+0xc00] ;  /* 0x000c000602127981 */ /* 0x000f62000c1e9900 */
[----:B------:R-:W-:-:S03]  /*26f0*/  IMAD.WIDE.U32 R8, R9, 0x4, R4 ;  /* 0x0000000409087825 */ /* 0x000fc600078e0004 */
[----:B------:R-:W5:Y:S04]  /*2700*/  LDG.E.CONSTANT R17, desc[UR6][R2.64+0x1000] ;  /* 0x0010000602117981 */ /* 0x000f68000c1e9900 */
[----:B------:R1:W5:Y:S04]  /*2710*/  LDG.E.CONSTANT R19, desc[UR6][R8.64] ;  /* 0x0000000608137981 */ /* 0x000368000c1e9900 */
[----:B------:R-:W5:Y:S01]  /*2720*/  LDG.E.CONSTANT R16, desc[UR6][R2.64+0x1400] ;  /* 0x0014000602107981 */ /* 0x000f62000c1e9900 */
[----:B------:R-:W-:-:S03]  /*2730*/  VIADD R23, R13, 0x800 ;  /* 0x000008000d177836 */ /* 0x000fc60000000000 */
[----:B------:R-:W5:Y:S01]  /*2740*/  LDG.E.CONSTANT R25, desc[UR6][R2.64+0x1c00] ;  /* 0x001c000602197981 */ /* 0x000f62000c1e9900 */
[----:B0-----:R-:W-:-:S03]  /*2750*/  IMAD.WIDE.U32 R6, R23, 0x4, R4 ;  /* 0x0000000417067825 */ /* 0x001fc600078e0004 */
[----:B------:R-:W5:Y:S04]  /*2760*/  LDG.E.CONSTANT R24, desc[UR6][R2.64+0x2000] ;  /* 0x0020000602187981 */ /* 0x000f68000c1e9900 */
[----:B------:R0:W5:Y:S04]  /*2770*/  LDG.E.CONSTANT R6, desc[UR6][R6.64] ;  /* 0x0000000606067981 */ /* 0x000168000c1e9900 */
[----:B------:R-:W5:Y:S01]  /*2780*/  LDG.E.CONSTANT R23, desc[UR6][R2.64+0x2400] ;  /* 0x0024000602177981 */ /* 0x000f62000c1e9900 */
[----:B------:R-:W-:-:S03]  /*2790*/  VIADD R27, R13, 0xc00 ;  /* 0x00000c000d1b7836 */ /* 0x000fc60000000000 */
[----:B------:R-:W5:Y:S01]  /*27a0*/  LDG.E.CONSTANT R28, desc[UR6][R2.64+0x2c00] ;  /* 0x002c0006021c7981 */ /* 0x000f62000c1e9900 */
[----:B-1----:R-:W-:-:S03]  /*27b0*/  IMAD.WIDE.U32 R8, R27, 0x4, R4 ;  /* 0x000000041b087825 */ /* 0x002fc600078e0004 */
[----:B------:R-:W5:Y:S04]  /*27c0*/  LDG.E.CONSTANT R27, desc[UR6][R2.64+0x3000] ;  /* 0x00300006021b7981 */ /* 0x000f68000c1e9900 */
[----:B------:R-:W5:Y:S04]  /*27d0*/  LDG.E.CONSTANT R8, desc[UR6][R8.64] ;  /* 0x0000000608087981 */ /* 0x000f68000c1e9900 */
[----:B------:R1:W5:Y:S01]  /*27e0*/  LDG.E.CONSTANT R26, desc[UR6][R2.64+0x3400] ;  /* 0x00340006021a7981 */ /* 0x000362000c1e9900 */
[----:B------:R-:W-:-:S05]  /*27f0*/  SHF.R.U32.HI R29, RZ, 0x2, R20 ;  /* 0x00000002ff1d7819 */ /* 0x000fca0000011614 */
[----:B0-----:R-:W-:-:S05]  /*2800*/  IMAD R7, R20, 0x40, R29 ;  /* 0x0000004014077824 */ /* 0x001fca00078e021d */
[----:B---3--:R-:W-:-:S04]  /*2810*/  IADD3 R7, PT, PT, R7, 0x7f4a7c15, R12 ;  /* 0x7f4a7c1507077810 */ /* 0x008fc80007ffe00c */
[----:B------:R-:W-:-:S04]  /*2820*/  LOP3.LUT R7, R7, R20, RZ, 0x3c, !PT ;  /* 0x0000001407077212 */ /* 0x000fc800078e3cff */
[----:B------:R-:W-:-:S05]  /*2830*/  SHF.R.U32.HI R12, RZ, 0x2, R7 ;  /* 0x00000002ff0c7819 */ /* 0x000fca0000011607 */
[----:B------:R-:W-:-:S05]  /*2840*/  IMAD R29, R7, 0x40, R12 ;  /* 0x00000040071d7824 */ /* 0x000fca00078e020c */
[----:B--2---:R-:W-:-:S04]  /*2850*/  IADD3 R14, PT, PT, R29, 0x7f4a7c15, R14 ;  /* 0x7f4a7c151d0e7810 */ /* 0x004fc80007ffe00e */
[----:B------:R-:W-:-:S04]  /*2860*/  LOP3.LUT R14, R14, R7, RZ, 0x3c, !PT ;  /* 0x000000070e0e7212 */ /* 0x000fc800078e3cff */
[----:B------:R-:W-:-:S05]  /*2870*/  SHF.R.U32.HI R7, RZ, 0x2, R14 ;  /* 0x00000002ff077819 */ /* 0x000fca000001160e */
[----:B------:R-:W-:-:S05]  /*2880*/  IMAD R7, R14, 0x40, R7 ;  /* 0x000000400e077824 */ /* 0x000fca00078e0207 */
[----:B----4-:R-:W-:-:S04]  /*2890*/  IADD3 R7, PT, PT, R7, 0x7f4a7c15, R22 ;  /* 0x7f4a7c1507077810 */ /* 0x010fc80007ffe016 */
        /* <DEDUP_REMOVED lines=46> */
[----:B------:R-:W-:Y:S02]  /*2b80*/  IMAD R6, R28, 0x40, R7 ;  /* 0x000000401c067824 */ /* 0x000fe400078e0207 */
[----:B------:R-:W-:-:S03]  /*2b90*/  VIADD R10, R10, 0x1000 ;  /* 0x000010000a0a7836 */ /* 0x000fc60000000000 */
[----:B------:R-:W-:-:S04]  /*2ba0*/  IADD3 R27, PT, PT, R6, 0x7f4a7c15, R27 ;  /* 0x7f4a7c15061b7810 */ /* 0x000fc80007ffe01b */
[----:B------:R-:W-:Y:S02]  /*2bb0*/  LOP3.LUT R27, R27, R28, RZ, 0x3c, !PT ;  /* 0x0000001c1b1b7212 */ /* 0x000fe400078e3cff */
[----:B------:R-:W-:Y:S02]  /*2bc0*/  ISETP.GE.AND P1, PT, R10, R15, PT ;  /* 0x0000000f0a00720c */ /* 0x000fe40003f26270 */
[----:B------:R-:W-:-:S05]  /*2bd0*/  SHF.R.U32.HI R6, RZ, 0x2, R27 ;  /* 0x00000002ff067819 */ /* 0x000fca000001161b */
[----:B------:R-:W-:Y:S01]  /*2be0*/  IMAD R7, R27, 0x40, R6 ;  /* 0x000000401b077824 */ /* 0x000fe200078e0206 */
[----:B-1----:R-:W-:-:S04]  /*2bf0*/  IADD3 R2, P2, PT, R2, 0x4000, RZ ;  /* 0x0000400002027810 */ /* 0x002fc80007f5e0ff */
[----:B------:R-:W-:Y:S01]  /*2c00*/  IADD3 R26, PT, PT, R7, 0x7f4a7c15, R26 ;  /* 0x7f4a7c15071a7810 */ /* 0x000fe20007ffe01a */
[----:B------:R-:W-:Y:S02]  /*2c10*/  IMAD.X R3, RZ, RZ, R3, P2 ;  /* 0x000000ffff037224 */ /* 0x000fe400010e0603 */
[----:B------:R-:W-:Y:S01]  /*2c20*/  VIADD R13, R13, 0x1000 ;  /* 0x000010000d0d7836 */ /* 0x000fe20000000000 */
[----:B------:R-:W-:Y:S01]  /*2c30*/  LOP3.LUT R20, R26, R27, RZ, 0x3c, !PT ;  /* 0x0000001b1a147212 */ /* 0x000fe200078e3cff */
[----:B------:R-:W-:Y:S06]  /*2c40*/  @!P1 BRA `(.L_x_29) ;  /* 0xfffffff8008c9947 */ /* 0x000fec000383ffff */
.L_x_28:
[----:B------:R-:W-:Y:S05]  /*2c50*/  BSYNC.RECONVERGENT B2 ;  /* 0x0000000000027941 */ /* 0x000fea0003800200 */
.L_x_27:
[----:B------:R-:W-:Y:S01]  /*2c60*/  IMAD.IADD R4, R11, 0x1, -R10 ;  /* 0x000000010b047824 */ /* 0x000fe200078e0a0a */
[----:B------:R-:W-:Y:S04]  /*2c70*/  BSSY.RECONVERGENT B2, `(.L_x_30) ;  /* 0x0000034000027945 */ /* 0x000fe80003800200 */
[----:B------:R-:W-:-:S13]  /*2c80*/  ISETP.GT.AND P1, PT, R4, 0x400, PT ;  /* 0x000004000400780c */ /* 0x000fda0003f24270 */
[----:B------:R-:W-:Y:S05]  /*2c90*/  @!P1 BRA `(.L_x_31) ;  /* 0x0000000000c49947 */ /* 0x000fea0003800000 */
[----:B------:R-:W0:Y:S01]  /*2ca0*/  LDC.64 R16, c[0x0][0x380] ;  /* 0x0000e000ff107b82 */ /* 0x000e220000000a00 */
[----:B------:R-:W2:Y:S04]  /*2cb0*/  LDG.E.CONSTANT R12, desc[UR6][R2.64+-0x400] ;  /* 0xfffc0006020c7981 */ /* 0x000ea8000c1e9900 */
[----:B------:R-:W3:Y:S04]  /*2cc0*/  LDG.E.CONSTANT R9, desc[UR6][R2.64] ;  /* 0x0000000602097981 */ /* 0x000ee8000c1e9900 */
[----:B------:R-:W4:Y:S01]  /*2cd0*/  LDG.E.CONSTANT R4, desc[UR6][R2.64+0x400] ;  /* 0x0004000602047981 */ /* 0x000f22000c1e9900 */
[----:B------:R-:W-:-:S03]  /*2ce0*/  VIADD R5, R13, 0x400 ;  /* 0x000004000d057836 */ /* 0x000fc60000000000 */
[----:B------:R-:W5:Y:S04]  /*2cf0*/  LDG.E.CONSTANT R7, desc[UR6][R2.64+0xc00] ;  /* 0x000c000602077981 */ /* 0x000f68000c1e9900 */
[----:B------:R-:W5:Y:S01]  /*2d00*/  LDG.E.CONSTANT R6, desc[UR6][R2.64+0x1000] ;  /* 0x0010000602067981 */ /* 0x000f62000c1e9900 */
[----:B0-----:R-:W-:-:S06]  /*2d10*/  IMAD.WIDE.U32 R14, R13, 0x4, R16 ;  /* 0x000000040d0e7825 */ /* 0x001fcc00078e0010 */
[----:B------:R0:W2:Y:S01]  /*2d20*/  LDG.E.CONSTANT R14, desc[UR6][R14.64] ;  /* 0x000000060e0e7981 */ /* 0x0000a2000c1e9900 */
[----:B------:R-:W-:-:S03]  /*2d30*/  IMAD.WIDE.U32 R16, R5, 0x4, R16 ;  /* 0x0000000405107825 */ /* 0x000fc600078e0010 */
[----:B------:R1:W5:Y:S04]  /*2d40*/  LDG.E.CONSTANT R5, desc[UR6][R2.64+0x1400] ;  /* 0x0014000602057981 */ /* 0x000368000c1e9900 */
[----:B------:R-:W5:Y:S01]  /*2d50*/  LDG.E.CONSTANT R8, desc[UR6][R16.64] ;  /* 0x0000000610087981 */ /* 0x000f62000c1e9900 */
[----:B------:R-:W-:-:S05]  /*2d60*/  SHF.R.U32.HI R19, RZ, 0x2, R20 ;  /* 0x00000002ff137819 */ /* 0x000fca0000011614 */
[----:B0-----:R-:W-:Y:S01]  /*2d70*/  IMAD R15, R20, 0x40, R19 ;  /* 0x00000040140f7824 */ /* 0x001fe200078e0213 */
[----:B-1----:R-:W-:Y:S01]  /*2d80*/  IADD3 R2, P1, PT, R2, 0x2000, RZ ;  /* 0x0000200002027810 */ /* 0x002fe20007f3e0ff */
[----:B------:R-:W-:Y:S01]  /*2d90*/  VIADD R10, R10, 0x800 ;  /* 0x000008000a0a7836 */ /* 0x000fe20000000000 */
[----:B------:R-:W-:Y:S01]  /*2da0*/  PLOP3.LUT P0, PT, PT, PT, PT, 0x8, 0x80 ;  /* 0x000000000080781c */ /* 0x000fe20003f0e170 */
[----:B------:R-:W-:Y:S02]  /*2db0*/  VIADD R13, R13, 0x800 ;  /* 0x000008000d0d7836 */ /* 0x000fe40000000000 */
[----:B------:R-:W-:Y:S01]  /*2dc0*/  IMAD.X R3, RZ, RZ, R3, P1 ;  /* 0x000000ffff037224 */ /* 0x000fe200008e0603 */
[----:B--2---:R-:W-:-:S04]  /*2dd0*/  IADD3 R15, PT, PT, R15, 0x7f4a7c15, R14 ;  /* 0x7f4a7c150f0f7810 */ /* 0x004fc80007ffe00e */
        /* <DEDUP_REMOVED lines=29> */
.L_x_31:
[----:B------:R-:W-:Y:S05]  /*2fb0*/  BSYNC.RECONVERGENT B2 ;  /* 0x0000000000027941 */ /* 0x000fea0003800200 */
.L_x_30:
[----:B------:R-:W-:-:S13]  /*2fc0*/  ISETP.LT.OR P0, PT, R10, R11, P0 ;  /* 0x0000000b0a00720c */ /* 0x000fda0000701670 */
[----:B------:R-:W-:Y:S05]  /*2fd0*/  @!P0 BRA `(.L_x_23) ;  /* 0x0000000000588947 */ /* 0x000fea0003800000 */
[----:B------:R-:W0:Y:S01]  /*2fe0*/  LDC.64 R4, c[0x0][0x380] ;  /* 0x0000e000ff047b82 */ /* 0x000e220000000a00 */
[----:B------:R-:W2:Y:S04]  /*2ff0*/  LDG.E.CONSTANT R6, desc[UR6][R2.64+-0x400] ;  /* 0xfffc000602067981 */ /* 0x000ea8000c1e9900 */
[----:B------:R-:W3:Y:S04]  /*3000*/  LDG.E.CONSTANT R10, desc[UR6][R2.64] ;  /* 0x00000006020a7981 */ /* 0x000ee8000c1e9900 */
[----:B------:R1:W4:Y:S01]  /*3010*/  LDG.E.CONSTANT R11, desc[UR6][R2.64+0x400] ;  /* 0x00040006020b7981 */ /* 0x000322000c1e9900 */
[----:B0-----:R-:W-:-:S06]  /*3020*/  IMAD.WIDE.U32 R4, R13, 0x4, R4 ;  /* 0x000000040d047825 */ /* 0x001fcc00078e0004 */
[----:B------:R-:W5:Y:S01]  /*3030*/  LDG.E.CONSTANT R4, desc[UR6][R4.64] ;  /* 0x0000000604047981 */ /* 0x000f62000c1e9900 */
[----:B------:R-:W-:-:S05]  /*3040*/  SHF.R.U32.HI R7, RZ, 0x2, R20 ;  /* 0x00000002ff077819 */ /* 0x000fca0000011614 */
[----:B------:R-:W-:-:S05]  /*3050*/  IMAD R7, R20, 0x40, R7 ;  /* 0x0000004014077824 */ /* 0x000fca00078e0207 */
[----:B-----5:R-:W-:-:S04]  /*3060*/  IADD3 R7, PT, PT, R7, 0x7f4a7c15, R4 ;  /* 0x7f4a7c1507077810 */ /* 0x020fc80007ffe004 */
[----:B------:R-:W-:-:S04]  /*3070*/  LOP3.LUT R7, R7, R20, RZ, 0x3c, !PT ;  /* 0x0000001407077212 */ /* 0x000fc800078e3cff */
[----:B------:R-:W-:-:S05]  /*3080*/  SHF.R.U32.HI R8, RZ, 0x2, R7 ;  /* 0x00000002ff087819 */ /* 0x000fca0000011607 */
[----:B------:R-:W-:-:S05]  /*3090*/  IMAD R9, R7, 0x40, R8 ;  /* 0x0000004007097824 */ /* 0x000fca00078e0208 */
[----:B--2---:R-:W-:-:S04]  /*30a0*/  IADD3 R6, PT, PT, R9, 0x7f4a7c15, R6 ;  /* 0x7f4a7c1509067810 */ /* 0x004fc80007ffe006 */
[----:B------:R-:W-:-:S04]  /*30b0*/  LOP3.LUT R6, R6, R7, RZ, 0x3c, !PT ;  /* 0x0000000706067212 */ /* 0x000fc800078e3cff */
[----:B------:R-:W-:-:S05]  /*30c0*/  SHF.R.U32.HI R5, RZ, 0x2, R6 ;  /* 0x00000002ff057819 */ /* 0x000fca0000011606 */
[----:B------:R-:W-:-:S05]  /*30d0*/  IMAD R5, R6, 0x40, R5 ;  /* 0x0000004006057824 */ /* 0x000fca00078e0205 */
[----:B---3--:R-:W-:-:S04]  /*30e0*/  IADD3 R5, PT, PT, R5, 0x7f4a7c15, R10 ;  /* 0x7f4a7c1505057810 */ /* 0x008fc80007ffe00a */
[----:B------:R-:W-:-:S04]  /*30f0*/  LOP3.LUT R5, R5, R6, RZ, 0x3c, !PT ;  /* 0x0000000605057212 */ /* 0x000fc800078e3cff */
[----:B-1----:R-:W-:-:S05]  /*3100*/  SHF.R.U32.HI R2, RZ, 0x2, R5 ;  /* 0x00000002ff027819 */ /* 0x002fca0000011605 */
[----:B------:R-:W-:-:S05]  /*3110*/  IMAD R2, R5, 0x40, R2 ;  /* 0x0000004005027824 */ /* 0x000fca00078e0202 */
[----:B----4-:R-:W-:-:S04]  /*3120*/  IADD3 R2, PT, PT, R2, 0x7f4a7c15, R11 ;  /* 0x7f4a7c1502027810 */ /* 0x010fc80007ffe00b */
[----:B------:R-:W-:-:S07]  /*3130*/  LOP3.LUT R20, R2, R5, RZ, 0x3c, !PT ;  /* 0x0000000502147212 */ /* 0x000fce00078e3cff */
.L_x_23:
[----:B------:R-:W-:Y:S05]  /*3140*/  BSYNC.RECONVERGENT B1 ;  /* 0x0000000000017941 */ /* 0x000fea0003800200 */
.L_x_21:
[----:B------:R-:W0:Y:S01]  /*3150*/  S2R R4, SR_LANEID ;  /* 0x0000000000047919 */ /* 0x000e220000000000 */
[----:B------:R-:W-:Y:S01]  /*3160*/  BSSY.RECONVERGENT B1, `(.L_x_32) ;  /* 0x0000028000017945 */ /* 0x000fe20003800200 */
[----:B------:R-:W1:Y:S01]  /*3170*/  SHFL.DOWN PT, R3, R20, 0x1, 0x1f ;  /* 0x08201f0014037f89 */ /* 0x000e6200000e0000 */
[C---:B0-----:R-:W-:Y:S02]  /*3180*/  ISETP.GT.AND P0, PT, R4.reuse, 0x1e, PT ;  /* 0x0000001e0400780c */ /* 0x041fe40003f04270 */
[----:B------:R-:W-:-:S11]  /*3190*/  ISETP.GT.AND P1, PT, R4, 0xf, PT ;  /* 0x0000000f0400780c */ /* 0x000fd60003f24270 */
[----:B------:R-:W-:-:S05]  /*31a0*/  @!P0 SHF.R.U32.HI R5, RZ, 0x2, R20 ;  /* 0x00000002ff058819 */ /* 0x000fca0000011614 */
[----:B------:R-:W-:-:S05]  /*31b0*/  @!P0 IMAD R2, R20, 0x40, R5 ;  /* 0x0000004014028824 */ /* 0x000fca00078e0205 */
[----:B-1----:R-:W-:-:S04]  /*31c0*/  @!P0 IADD3 R3, PT, PT, R2, 0x7f4a7c15, R3 ;  /* 0x7f4a7c1502038810 */ /* 0x002fc80007ffe003 */
        /* <DEDUP_REMOVED lines=33> */
.L_x_33:
[----:B------:R-:W-:Y:S05]  /*33e0*/  BSYNC.RECONVERGENT B1 ;  /* 0x0000000000017941 */ /* 0x000fea0003800200 */
.L_x_32:
        /* <DEDUP_REMOVED lines=38> */
.L_x_2:
        /* <DEDUP_REMOVED lines=12> */
.L_x_36:
[----:B------:R-:W-:Y:S05]  /*3710*/  BSYNC.RECONVERGENT B1 ;  /* 0x0000000000017941 */ /* 0x000fea0003800200 */
.L_x_35:
        /* <DEDUP_REMOVED lines=16> */
.L_x_41:
        /* <DEDUP_REMOVED lines=12> */
.L_x_40:
[----:B------:R-:W-:Y:S05]  /*38e0*/  BSYNC.RECONVERGENT B2 ;  /* 0x0000000000027941 */ /* 0x000fea0003800200 */
.L_x_39:
        /* <DEDUP_REMOVED lines=9> */
.L_x_44:
        /* <DEDUP_REMOVED lines=90> */
.L_x_43:
[----:B------:R-:W-:Y:S05]  /*3f20*/  BSYNC.RECONVERGENT B2 ;  /* 0x0000000000027941 */ /* 0x000fea0003800200 */
.L_x_42:
        /* <DEDUP_REMOVED lines=50> */
.L_x_46:
[----:B------:R-:W-:Y:S05]  /*4250*/  BSYNC.RECONVERGENT B2 ;  /* 0x0000000000027941 */ /* 0x000fea0003800200 */
.L_x_45:
        /* <DEDUP_REMOVED lines=24> */
.L_x_38:
[----:B------:R-:W-:Y:S05]  /*43e0*/  BSYNC.RECONVERGENT B1 ;  /* 0x0000000000017941 */ /* 0x000fea0003800200 */
.L_x_37:
        /* <DEDUP_REMOVED lines=43> */
.L_x_49:
[----:B------:R-:W-:Y:S05]  /*46a0*/  BSYNC.RECONVERGENT B1 ;  /* 0x0000000000017941 */ /* 0x000fea0003800200 */
.L_x_48:
        /* <DEDUP_REMOVED lines=38> */
.L_x_47:
        /* <DEDUP_REMOVED lines=100> */
.L_x_34:
[----:B------:R-:W0:Y:S01]  /*4f50*/  S2R R0, SR_TID.X ;  /* 0x0000000000007919 */ /* 0x000e220000002100 */
[----:B------:R-:W0:Y:S02]  /*4f60*/  LDC.64 R2, c[0x0][0x380] ;  /* 0x0000e000ff027b82 */ /* 0x000e240000000a00 */
[----:B0-----:R-:W-:-:S05]  /*4f70*/  IMAD.WIDE.U32 R2, R0, 0x4, R2 ;  /* 0x0000000400027825 */ /* 0x001fca00078e0002 */
[----:B------:R-:W2:Y:S04]  /*4f80*/  LDG.E.CONSTANT R22, desc[UR6][R2.64] ;  /* 0x0000000602167981 */ /* 0x000ea8000c1e9900 */
[----:B------:R-:W3:Y:S04]  /*4f90*/  LDG.E.CONSTANT R17, desc[UR6][R2.64+0x400] ;  /* 0x0004000602117981 */ /* 0x000ee8000c1e9900 */
[----:B------:R-:W4:Y:S04]  /*4fa0*/  LDG.E.CONSTANT R18, desc[UR6][R2.64+0x800] ;  /* 0x0008000602127981 */ /* 0x000f28000c1e9900 */
[----:B------:R-:W5:Y:S04]  /*4fb0*/  LDG.E.CONSTANT R16, desc[UR6][R2.64+0xc00] ;  /* 0x000c000602107981 */ /* 0x000f68000c1e9900 */
        /* <DEDUP_REMOVED lines=11> */
[----:B------:R-:W5:Y:S01]  /*5070*/  LDG.E.CONSTANT R4, desc[UR6][R2.64+0x3c00] ;  /* 0x003c000602047981 */ /* 0x000f62000c1e9900 */
[----:B------:R-:W-:-:S02]  /*5080*/  ISETP.GE.U32.AND P0, PT, R21, 0x2000, PT ;  /* 0x000020001500780c */ /* 0x000fc40003f06070 */
[----:B--2---:R-:W-:-:S05]  /*5090*/  SHF.R.U32.HI R19, RZ, 0x2, R22 ;  /* 0x00000002ff137819 */ /* 0x004fca0000011616 */
        /* <DEDUP_REMOVED lines=31> */
[----:B------:R-:W-:-:S03]  /*5290*/  IMAD.MOV.U32 R13, RZ, RZ, 0x1000 ;  /* 0x00001000ff0d7424 */ /* 0x000fc600078e00ff */
        /* <DEDUP_REMOVED lines=32> */
.L_x_52:
[----:B------:R-:W-:-:S05]  /*54a0*/  IMAD.WIDE R4, R13, 0x4, R2 ;  /* 0x000000040d047825 */ /* 0x000fca00078e0202 */
        /* <DEDUP_REMOVED lines=15> */
[----:B------:R1:W5:Y:S01]  /*55a0*/  LDG.E.CONSTANT R23, desc[UR6][R4.64+0x3c00] ;  /* 0x003c000604177981 */ /* 0x000362000c1e9900 */
        /* <DEDUP_REMOVED lines=12> */
[----:B-1----:R-:W-:-:S05]  /*5670*/  SHF.R.U32.HI R4, RZ, 0x2, R25 ;  /* 0x00000002ff047819 */ /* 0x002fca0000011619 */
[----:B------:R-:W-:-:S05]  /*5680*/  IMAD R4, R25, 0x40, R4 ;  /* 0x0000004019047824 */ /* 0x000fca00078e0204 */
[----:B-----5:R-:W-:Y:S01]  /*5690*/  IADD3 R4, PT, PT, R4, 0x7f4a7c15, R21 ;  /* 0x7f4a7c1504047810 */ /* 0x020fe20007ffe015 */
[----:B0-----:R-:W-:-:S03]  /*56a0*/  IMAD.MOV.U32 R21, RZ, RZ, R7 ;  /* 0x000000ffff157224 */ /* 0x001fc600078e0007 */
        /* <DEDUP_REMOVED lines=43> */
[----:B------:R-:W-:Y:S01]  /*5960*/  IADD3 R5, PT, PT, R5, 0x7f4a7c15, R8 ;  /* 0x7f4a7c1505057810 */ /* 0x000fe20007ffe008 */
[----:B------:R-:W-:-:S03]  /*5970*/  IMAD.IADD R8, R21, 0x1, -R13 ;  /* 0x0000000115087824 */ /* 0x000fc600078e0a0d */
[----:B------:R-:W-:Y:S02]  /*5980*/  LOP3.LUT R5, R5, R4, RZ, 0x3c, !PT ;  /* 0x0000000405057212 */ /* 0x000fe400078e3cff */
[----:B------:R-:W-:Y:S02]  /*5990*/  ISETP.GE.AND P0, PT, R8, 0x1000, PT ;  /* 0x000010000800780c */ /* 0x000fe40003f06270 */
        /* <DEDUP_REMOVED lines=8> */
.L_x_50:
        /* <DEDUP_REMOVED lines=20> */
.L_x_56:
        /* <DEDUP_REMOVED lines=11> */
.L_x_55:
[----:B------:R-:W-:Y:S05]  /*5c10*/  BSYNC.RECONVERGENT B2 ;  /* 0x0000000000027941 */ /* 0x000fea0003800200 */
.L_x_54:
        /* <DEDUP_REMOVED lines=17> */
.L_x_59:
        /* <DEDUP_REMOVED lines=93> */
.L_x_58:
[----:B------:R-:W-:Y:S05]  /*6300*/  BSYNC.RECONVERGENT B2 ;  /* 0x0000000000027941 */ /* 0x000fea0003800200 */
.L_x_57:
        /* <DEDUP_REMOVED lines=53> */
.L_x_61:
[----:B------:R-:W-:Y:S05]  /*6660*/  BSYNC.RECONVERGENT B2 ;  /* 0x0000000000027941 */ /* 0x000fea0003800200 */
.L_x_60:
        /* <DEDUP_REMOVED lines=24> */
.L_x_53:
[----:B------:R-:W-:Y:S05]  /*67f0*/  BSYNC.RECONVERGENT B1 ;  /* 0x0000000000017941 */ /* 0x000fea0003800200 */
.L_x_51:
        /* <DEDUP_REMOVED lines=41> */
.L_x_63:
[----:B------:R-:W-:Y:S05]  /*6a90*/  BSYNC.RECONVERGENT B1 ;  /* 0x0000000000017941 */ /* 0x000fea0003800200 */
.L_x_62:
        /* <DEDUP_REMOVED lines=36> */
[----:B0-----:R-:W-:-:S07]  /*6ce0*/  LOP3.LUT R20, R3, R2, RZ, 0x3c, !PT ;  /* 0x0000000203147212 */ /* 0x001fce00078e3cff */
.L_x_19:
[----:B------:R-:W-:Y:S05]  /*6cf0*/  BSYNC.RECONVERGENT B0 ;  /* 0x0000000000007941 */ /* 0x000fea0003800200 */
.L_x_1:
[----:B------:R-:W3:Y:S02]  /*6d00*/  S2R R0, SR_TID.X ;  /* 0x0000000000007919 */ /* 0x000ee40000002100 */
[----:B---3--:R-:W-:-:S13]  /*6d10*/  ISETP.NE.AND P0, PT, R0, RZ, PT ;  /* 0x000000ff0000720c */ /* 0x008fda0003f05270 */
[----:B------:R-:W-:Y:S05]  /*6d20*/  @P0 EXIT ;  /* 0x000000000000094d */ /* 0x000fea0003800000 */
[----:B------:R-:W3:Y:S08]  /*6d30*/  LDC R4, c[0x0][0x398] ;  /* 0x0000e600ff047b82 */ /* 0x000ef00000000800 */
[----:B-1----:R-:W1:Y:S01]  /*6d40*/  LDC.64 R2, c[0x0][0x388] ;  /* 0x0000e200ff027b82 */ /* 0x002e620000000a00 */
[----:B---3--:R-:W-:-:S05]  /*6d50*/  SHF.R.U32.HI R0, RZ, 0x2, R4 ;  /* 0x00000002ff007819 */ /* 0x008fca0000011604 */
[----:B--2---:R-:W-:-:S05]  /*6d60*/  IMAD R5, R4, 0x40, R0 ;  /* 0x0000004004057824 */ /* 0x004fca00078e0200 */
[----:B------:R-:W-:-:S04]  /*6d70*/  IADD3 R5, PT, PT, R5, 0x7f4a7c15, R20 ;  /* 0x7f4a7c1505057810 */ /* 0x000fc80007ffe014 */
[----:B------:R-:W-:-:S05]  /*6d80*/  LOP3.LUT R5, R5, R4, RZ, 0x3c, !PT ;  /* 0x0000000405057212 */ /* 0x000fca00078e3cff */
[----:B-1----:R-:W-:Y:S01]  /*6d90*/  STG.E desc[UR6][R2.64], R5 ;  /* 0x0000000502007986 */ /* 0x002fe2000c101906 */
[----:B------:R-:W-:Y:S05]  /*6da0*/  EXIT ;  /* 0x000000000000794d */ /* 0x000fea0003800000 */
.L_x_64:
[----:B------:R-:W-:-:S00]  /*6db0*/  BRA `(.L_x_64) ;  /* 0xfffffffc00fc7947 */ /* 0x000fc0000383ffff */
[----:B------:R-:W-:-:S00]  /*6dc0*/  NOP ;  /* 0x0000000000007918 */ /* 0x000fc00000000000 */
        /* <DEDUP_REMOVED lines=11> */
.L_x_259:


//--------------------- .text._ZN3cub18CUB_300001_SM_10006detail6reduce18DeviceReduceKernelINS2_10policy_hubIjy11HashCombineE10Policy1000EN6thrust24THRUST_300001_SM_1000_NS10device_ptrIKjEEyS5_jN4cuda3std3__410__identityEEEvT0_PT3_T1_NS0_13GridEvenShareISK_EET2_T4_ --------------------------
	.section	.text._ZN3cub18CUB_300001_SM_10006detail6reduce18DeviceReduceKernelINS2_10policy_hubIjy11HashCombineE10Policy1000EN6thrust24THRUST_300001_SM_1000_NS10device_ptrIKjEEyS5_jN4cuda3std3__410__identityEEEvT0_PT3_T1_NS0_13GridEvenShareISK_EET2_T4_,"ax",@progbits
	.align	128
        .global         _ZN3cub18CUB_300001_SM_10006detail6reduce18DeviceReduceKernelINS2_10policy_hubIjy11HashCombineE10Policy1000EN6thrust24THRUST_300001_SM_1000_NS10device_ptrIKjEEyS5_jN4cuda3std3__410__identityEEEvT0_PT3_T1_NS0_13GridEvenShareISK_EET2_T4_
        .type           _ZN3cub18CUB_300001_SM_10006detail6reduce18DeviceReduceKernelINS2_10policy_hubIjy11HashCombineE10Policy1000EN6thrust24THRUST_300001_SM_1000_NS10device_ptrIKjEEyS5_jN4cuda3std3__410__identityEEEvT0_PT3_T1_NS0_13GridEvenShareISK_EET2_T4_,@function
        .size           _ZN3cub18CUB_300001_SM_10006detail6reduce18DeviceReduceKernelINS2_10policy_hubIjy11HashCombineE10Policy1000EN6thrust24THRUST_300001_SM_1000_NS10device_ptrIKjEEyS5_jN4cuda3std3__410__identityEEEvT0_PT3_T1_NS0_13GridEvenShareISK_EET2_T4_,(.L_x_260 - _ZN3cub18CUB_300001_SM_10006detail6reduce18DeviceReduceKernelINS2_10policy_hubIjy11HashCombineE10Policy1000EN6thrust24THRUST_300001_SM_1000_NS10device_ptrIKjEEyS5_jN4cuda3std3__410__identityEEEvT0_PT3_T1_NS0_13GridEvenShareISK_EET2_T4_)
        .other          _ZN3cub18CUB_300001_SM_10006detail6reduce18DeviceReduceKernelINS2_10policy_hubIjy11HashCombineE10Policy1000EN6thrust24THRUST_300001_SM_1000_NS10device_ptrIKjEEyS5_jN4cuda3std3__410__identityEEEvT0_PT3_T1_NS0_13GridEvenShareISK_EET2_T4_,@"STO_CUDA_ENTRY STV_DEFAULT"
_ZN3cub18CUB_300001_SM_10006detail6reduce18DeviceReduceKernelINS2_10policy_hubIjy11HashCombineE10Policy1000EN6thrust24THRUST_300001_SM_1000_NS10device_ptrIKjEEyS5_jN4cuda3std3__410__identityEEEvT0_PT3_T1_NS0_13GridEvenShareISK_EET2_T4_:
.text._ZN3cub18CUB_300001_SM_10006detail6reduce18DeviceReduceKernelINS2_10policy_hubIjy11HashCombineE10Policy1000EN6thrust24THRUST_300001_SM_1000_NS10device_ptrIKjEEyS5_jN4cuda3std3__410__identityEEEvT0_PT3_T1_NS0_13GridEvenShareISK_EET2_T4_:
[----:B------:R-:W-:Y:S08]  /*0000*/  LDC R1, c[0x0][0x37c] ;  /* 0x0000df00ff017b82 */ /* 0x000ff00000000800 */
[----:B------:R-:W0:Y:S01]  /*0010*/  S2UR UR12, SR_CTAID.X ;  /* 0x00000000000c79c3 */ /* 0x000e220000002500 */
[----:B------:R-:W1:Y:S01]  /*0020*/  LDCU.64 UR4, c[0x0][0x3b8] ;  /* 0x00007700ff0477ac */ /* 0x000e620008000a00 */
[----:B------:R-:W-:Y:S01]  /*0030*/  BSSY.RECONVERGENT B0, `(.L_x_65) ;  /* 0x00002f9000007945 */ /* 0x000fe20003800200 */
[----:B------:R-:W2:Y:S01]  /*0040*/  LDCU UR6, c[0x0][0x3c0] ;  /* 0x00007800ff0677ac */ /* 0x000ea20008000800 */
[----:B------:R-:W3:Y:S01]  /*0050*/  LDCU.64 UR10, c[0x0][0x358] ;  /* 0x00006b00ff0a77ac */ /* 0x000ee20008000a00 */
[----:B-1----:R-:W-:-:S02]  /*0060*/  IMAD.U32 R6, RZ, RZ, UR4 ;  /* 0x00000004ff067e24 */ /* 0x002fc4000f8e00ff */
[----:B------:R-:W-:Y:S01]  /*0070*/  IMAD.U32 R7, RZ, RZ, UR5 ;  /* 0x00000005ff077e24 */ /* 0x000fe2000f8e00ff */
[----:B--2---:R-:W-:Y:S02]  /*0080*/  USHF.L.U32 UR4, UR6, 0xc, URZ ;  /* 0x0000000c06047899 */ /* 0x004fe400080006ff */
[----:B0-----:R-:W-:Y:S02]  /*0090*/  USHF.L.U32 UR7, UR12, 0xc, URZ ;  /* 0x0000000c0c077899 */ /* 0x001fe400080006ff */
[----:B------:R-:W-:-:S04]  /*00a0*/  USHF.R.S32.HI UR13, URZ, 0x1f, UR4 ;  /* 0x0000001fff0d7899 */ /* 0x000fc80008011404 */
[----:B------:R-:W-:-:S04]  /*00b0*/  IADD3 R24, P1, PT, R6, -UR7, RZ ;  /* 0x8000000706187c10 */ /* 0x000fc8000ff3e0ff */
[----:B------:R-:W-:Y:S02]  /*00c0*/  ISETP.GT.U32.AND P0, PT, R24, 0xfff, PT ;  /* 0x00000fff1800780c */ /* 0x000fe40003f04070 */
[----:B------:R-:W-:-:S04]  /*00d0*/  IADD3.X R25, PT, PT, R7, -0x1, RZ, P1, !PT ;  /* 0xffffffff07197810 */ /* 0x000fc80000ffe4ff */
[----:B------:R-:W-:-:S13]  /*00e0*/  ISETP.GT.U32.AND.EX P0, PT, R25, RZ, PT, P0 ;  /* 0x000000ff1900720c */ /* 0x000fda0003f04100 */
[----:B---3--:R-:W-:Y:S05]  /*00f0*/  @P0 BRA `(.L_x_66) ;  /* 0x0000001400180947 */ /* 0x008fea0003800000 */
[----:B------:R-:W0:Y:S01]  /*0100*/  S2R R3, SR_TID.X ;  /* 0x0000000000037919 */ /* 0x000e220000002100 */
[----:B------:R-:W-:Y:S01]  /*0110*/  VIADD R2, R6, -UR7 ;  /* 0x8000000706027c36 */ /* 0x000fe20008000000 */
[----:B------:R-:W-:Y:S01]  /*0120*/  BSSY.RECONVERGENT B1, `(.L_x_67) ;  /* 0x000000a000017945 */ /* 0x000fe20003800200 */
[----:B------:R-:W-:-:S03]  /*0130*/  IMAD.MOV.U32 R0, RZ, RZ, RZ ;  /* 0x000000ffff007224 */ /* 0x000fc600078e00ff */
[----:B0-----:R-:W-:Y:S01]  /*0140*/  ISETP.GE.AND P0, PT, R3, R2, PT ;  /* 0x000000020300720c */ /* 0x001fe20003f06270 */
[----:B------:R-:W-:-:S12]  /*0150*/  IMAD.MOV.U32 R7, RZ, RZ, R3 ;  /* 0x000000ffff077224 */ /* 0x000fd800078e0003 */
[----:B------:R-:W-:Y:S05]  /*0160*/  @P0 BRA `(.L_x_68) ;  /* 0x0000000000140947 */ /* 0x000fea0003800000 */
[----:B------:R-:W0:Y:S01]  /*0170*/  LDC.64 R4, c[0x0][0x380] ;  /* 0x0000e000ff047b82 */ /* 0x000e220000000a00 */
[----:B------:R-:W-:-:S04]  /*0180*/  VIADD R7, R3, UR7 ;  /* 0x0000000703077c36 */ /* 0x000fc80008000000 */
[----:B0-----:R-:W-:-:S05]  /*0190*/  IMAD.WIDE.U32 R4, R7, 0x4, R4 ;  /* 0x0000000407047825 */ /* 0x001fca00078e0004 */
[----:B------:R0:W5:Y:S01]  /*01a0*/  LDG.E R0, desc[UR10][R4.64] ;  /* 0x0000000a04007981 */ /* 0x000162000c1e1900 */
[----:B------:R-:W-:-:S07]  /*01b0*/  VIADD R7, R3, 0x100 ;  /* 0x0000010003077836 */ /* 0x000fce0000000000 */
.L_x_68:
[----:B------:R-:W-:Y:S05]  /*01c0*/  BSYNC.RECONVERGENT B1 ;  /* 0x0000000000017941 */ /* 0x000fea0003800200 */
.L_x_67:
[----:B------:R-:W-:Y:S01]  /*01d0*/  ISETP.GE.AND P0, PT, R7, R2, PT ;  /* 0x000000020700720c */ /* 0x000fe20003f06270 */
[----:B------:R-:W-:-:S12]  /*01e0*/  BSSY.RECONVERGENT B1, `(.L_x_69) ;  /* 0x0000081000017945 */ /* 0x000fd80003800200 */
[----:B------:R-:W-:Y:S05]  /*01f0*/  @P0 BRA `(.L_x_70) ;  /* 0x0000000400fc0947 */ /* 0x000fea0003800000 */
[----:B0-----:R-:W-:Y:S01]  /*0200*/  LOP3.LUT R5, RZ, R7, RZ, 0x33, !PT ;  /* 0x00000007ff057212 */ /* 0x001fe200078e33ff */
[----:B------:R-:W-:Y:S04]  /*0210*/  BSSY.RECONVERGENT B2, `(.L_x_71) ;  /* 0x0000040000027945 */ /* 0x000fe80003800200 */
[----:B------:R-:W-:-:S04]  /*0220*/  IMAD.IADD R6, R5, 0x1, R6 ;  /* 0x0000000105067824 */ /* 0x000fc800078e0206 */
[----:B------:R-:W-:-:S05]  /*0230*/  VIADD R4, R6, -UR7 ;  /* 0x8000000706047c36 */ /* 0x000fca0008000000 */
[C---:B------:R-:W-:Y:S02]  /*0240*/  ISETP.GE.U32.AND P1, PT, R4.reuse, 0x700, PT ;  /* 0x000007000400780c */ /* 0x040fe40003f26070 */
[----:B------:R-:W-:-:S04]  /*0250*/  LEA.HI R8, R4, 0x1, RZ, 0x18 ;  /* 0x0000000104087811 */ /* 0x000fc800078fc0ff */
[----:B------:R-:W-:-:S04]  /*0260*/  LOP3.LUT R20, R8, 0x7, RZ, 0xc0, !PT ;  /* 0x0000000708147812 */ /* 0x000fc800078ec0ff */
[----:B------:R-:W-:-:S03]  /*0270*/  ISETP.NE.AND P0, PT, R20, RZ, PT ;  /* 0x000000ff1400720c */ /* 0x000fc60003f05270 */
[----:B------:R-:W-:Y:S10]  /*0280*/  @!P1 BRA `(.L_x_72) ;  /* 0x0000000000e09947 */ /* 0x000ff40003800000 */
[----:B------:R-:W0:Y:S01]  /*0290*/  LDCU.64 UR8, c[0x0][0x380] ;  /* 0x00007000ff0877ac */ /* 0x000e220008000a00 */
[----:B------:R-:W-:Y:S01]  /*02a0*/  IMAD.WIDE.U32 R4, R7, 0x4, RZ ;  /* 0x0000000407047825 */ /* 0x000fe200078e00ff */
[----:B------:R-:W-:Y:S01]  /*02b0*/  LOP3.LUT R10, R8, 0x1fffff8, RZ, 0xc0, !PT ;  /* 0x01fffff8080a7812 */ /* 0x000fe200078ec0ff */
[----:B------:R-:W-:-:S04]  /*02c0*/  UIMAD.WIDE.U32 UR4, UR12, 0x4000, URZ ;  /* 0x000040000c0478a5 */ /* 0x000fc8000f8e00ff */
[----:B------:R-:W-:Y:S02]  /*02d0*/  IMAD.MOV R10, RZ, RZ, -R10 ;  /* 0x000000ffff0a7224 */ /* 0x000fe400078e0a0a */
[----:B------:R-:W-:Y:S02]  /*02e0*/  LOP3.LUT R4, R4, UR4, RZ, 0xfc, !PT ;  /* 0x0000000404047c12 */ /* 0x000fe4000f8efcff */
[----:B------:R-:W-:Y:S02]  /*02f0*/  LOP3.LUT R5, R5, UR5, RZ, 0xfc, !PT ;  /* 0x0000000505057c12 */ /* 0x000fe4000f8efcff */
[----:B0-----:R-:W-:-:S04]  /*0300*/  IADD3 R4, P1, PT, R4, UR8, RZ ;  /* 0x0000000804047c10 */ /* 0x001fc8000ff3e0ff */
[----:B------:R-:W-:-:S04]  /*0310*/  IADD3 R4, P2, PT, R4, 0x1000, RZ ;  /* 0x0000100004047810 */ /* 0x000fc80007f5e0ff */
[----:B------:R-:W-:-:S09]  /*0320*/  IADD3.X R5, PT, PT, RZ, UR9, R5, P2, P1 ;  /* 0x00000009ff057c10 */ /* 0x000fd200097e2405 */
.L_x_73:
[----:B------:R-:W2:Y:S04]  /*0330*/  LDG.E R15, desc[UR10][R4.64+-0x1000] ;  /* 0xfff0000a040f7981 */ /* 0x000ea8000c1e1900 */
[----:B------:R-:W3:Y:S04]  /*0340*/  LDG.E R18, desc[UR10][R4.64+-0xc00] ;  /* 0xfff4000a04127981 */ /* 0x000ee8000c1e1900 */
[----:B------:R-:W4:Y:S04]  /*0350*/  LDG.E R19, desc[UR10][R4.64+-0x800] ;  /* 0xfff8000a04137981 */ /* 0x000f28000c1e1900 */
[----:B------:R-:W4:Y:S04]  /*0360*/  LDG.E R14, desc[UR10][R4.64+-0x400] ;  /* 0xfffc000a040e7981 */ /* 0x000f28000c1e1900 */
[----:B------:R-:W4:Y:S04]  /*0370*/  LDG.E R13, desc[UR10][R4.64] ;  /* 0x0000000a040d7981 */ /* 0x000f28000c1e1900 */
[----:B------:R-:W4:Y:S04]  /*0380*/  LDG.E R12, desc[UR10][R4.64+0x400] ;  /* 0x0004000a040c7981 */ /* 0x000f28000c1e1900 */
[----:B------:R-:W4:Y:S04]  /*0390*/  LDG.E R11, desc[UR10][R4.64+0x800] ;  /* 0x0008000a040b7981 */ /* 0x000f28000c1e1900 */
[----:B------:R0:W4:Y:S01]  /*03a0*/  LDG.E R9, desc[UR10][R4.64+0xc00] ;  /* 0x000c000a04097981 */ /* 0x000122000c1e1900 */
[----:B-----5:R-:W-:Y:S01]  /*03b0*/  SHF.R.U32.HI R17, RZ, 0x2, R0 ;  /* 0x00000002ff117819 */ /* 0x020fe20000011600 */
[----:B------:R-:W-:-:S02]  /*03c0*/  VIADD R10, R10, 0x8 ;  /* 0x000000080a0a7836 */ /* 0x000fc40000000000 */
[----:B------:R-:W-:Y:S02]  /*03d0*/  VIADD R7, R7, 0x800 ;  /* 0x0000080007077836 */ /* 0x000fe40000000000 */
[----:B------:R-:W-:Y:S01]  /*03e0*/  IMAD R16, R0, 0x40, R17 ;  /* 0x0000004000107824 */ /* 0x000fe200078e0211 */
[----:B------:R-:W-:Y:S02]  /*03f0*/  ISETP.NE.AND P1, PT, R10, RZ, PT ;  /* 0x000000ff0a00720c */ /* 0x000fe40003f25270 */
[----:B0-----:R-:W-:-:S05]  /*0400*/  IADD3 R4, P2, PT, R4, 0x2000, RZ ;  /* 0x0000200004047810 */ /* 0x001fca0007f5e0ff */
[----:B------:R-:W-:Y:S01]  /*0410*/  IMAD.X R5, RZ, RZ, R5, P2 ;  /* 0x000000ffff057224 */ /* 0x000fe200010e0605 */
        /* <DEDUP_REMOVED lines=30> */
[----:B------:R-:W-:Y:S06]  /*0600*/  @P1 BRA `(.L_x_73) ;  /* 0xfffffffc00481947 */ /* 0x000fec000383ffff */
.L_x_72:
[----:B------:R-:W-:Y:S05]  /*0610*/  BSYNC.RECONVERGENT B2 ;  /* 0x0000000000027941 */ /* 0x000fea0003800200 */
.L_x_71:
[----:B------:R-:W-:Y:S05]  /*0620*/  @!P0 BRA `(.L_x_70) ;  /* 0x0000000000f08947 */ /* 0x000fea0003800000 */
[----:B------:R-:W-:Y:S01]  /*0630*/  ISETP.GE.U32.AND P0, PT, R20, 0x4, PT ;  /* 0x000000041400780c */ /* 0x000fe20003f06070 */
[----:B------:R-:W-:Y:S01]  /*0640*/  BSSY.RECONVERGENT B2, `(.L_x_74) ;  /* 0x000001d000027945 */ /* 0x000fe20003800200 */
[----:B------:R-:W-:-:S11]  /*0650*/  LOP3.LUT P1, R14, R8, 0x3, RZ, 0xc0, !PT ;  /* 0x00000003080e7812 */ /* 0x000fd6000782c0ff */
[----:B------:R-:W-:Y:S05]  /*0660*/  @!P0 BRA `(.L_x_75) ;  /* 0x0000000000688947 */ /* 0x000fea0003800000 */
[----:B------:R-:W0:Y:S01]  /*0670*/  LDCU.64 UR4, c[0x0][0x380] ;  /* 0x00007000ff0477ac */ /* 0x000e220008000a00 */
[----:B------:R-:W-:-:S04]  /*0680*/  IADD3 R5, P0, PT, R7, UR7, RZ ;  /* 0x0000000707057c10 */ /* 0x000fc8000ff1e0ff */
[----:B------:R-:W-:Y:S02]  /*0690*/  LEA.HI.X.SX32 R8, R7, RZ, 0x1, P0 ;  /* 0x000000ff07087211 */ /* 0x000fe400000f0eff */
[----:B0-----:R-:W-:-:S04]  /*06a0*/  LEA R4, P0, R5, UR4, 0x2 ;  /* 0x0000000405047c11 */ /* 0x001fc8000f8010ff */
[----:B------:R-:W-:-:S05]  /*06b0*/  LEA.HI.X R5, R5, UR5, R8, 0x2, P0 ;  /* 0x0000000505057c11 */ /* 0x000fca00080f1408 */
[----:B------:R-:W2:Y:S04]  /*06c0*/  LDG.E R8, desc[UR10][R4.64] ;  /* 0x0000000a04087981 */ /* 0x000ea8000c1e1900 */
[----:B------:R-:W3:Y:S04]  /*06d0*/  LDG.E R10, desc[UR10][R4.64+0x400] ;  /* 0x0004000a040a7981 */ /* 0x000ee8000c1e1900 */
[----:B------:R-:W4:Y:S04]  /*06e0*/  LDG.E R12, desc[UR10][R4.64+0x800] ;  /* 0x0008000a040c7981 */ /* 0x000f28000c1e1900 */
[----:B------:R-:W4:Y:S01]  /*06f0*/  LDG.E R13, desc[UR10][R4.64+0xc00] ;  /* 0x000c000a040d7981 */ /* 0x000f22000c1e1900 */
[----:B-----5:R-:W-:Y:S01]  /*0700*/  SHF.R.U32.HI R9, RZ, 0x2, R0 ;  /* 0x00000002ff097819 */ /* 0x020fe20000011600 */
[----:B------:R-:W-:-:S04]  /*0710*/  VIADD R7, R7, 0x400 ;  /* 0x0000040007077836 */ /* 0x000fc80000000000 */
        /* <DEDUP_REMOVED lines=14> */
[----:B------:R-:W-:-:S07]  /*0800*/  LOP3.LUT R0, R0, R9, RZ, 0x3c, !PT ;  /* 0x0000000900007212 */ /* 0x000fce00078e3cff */
.L_x_75:
[----:B------:R-:W-:Y:S05]  /*0810*/  BSYNC.RECONVERGENT B2 ;  /* 0x0000000000027941 */ /* 0x000fea0003800200 */
.L_x_74:
[----:B------:R-:W-:Y:S05]  /*0820*/  @!P1 BRA `(.L_x_70) ;  /* 0x0000000000709947 */ /* 0x000fea0003800000 */
[----:B------:R-:W-:Y:S02]  /*0830*/  ISETP.NE.AND P1, PT, R14, 0x1, PT ;  /* 0x000000010e00780c */ /* 0x000fe40003f25270 */
[----:B------:R-:W-:-:S11]  /*0840*/  LOP3.LUT P0, RZ, R6, 0x100, RZ, 0xc0, !PT ;  /* 0x0000010006ff7812 */ /* 0x000fd6000780c0ff */
[----:B------:R-:W0:Y:S01]  /*0850*/  @P1 LDC.64 R8, c[0x0][0x380] ;  /* 0x0000e000ff081b82 */ /* 0x000e220000000a00 */
[----:B------:R-:W-:-:S04]  /*0860*/  @P1 IADD3 R4, P2, PT, R7, UR7, RZ ;  /* 0x0000000707041c10 */ /* 0x000fc8000ff5e0ff */
[----:B------:R-:W-:-:S03]  /*0870*/  @P1 LEA.HI.X.SX32 R5, R7, RZ, 0x1, P2 ;  /* 0x000000ff07051211 */ /* 0x000fc600010f0eff */
[----:B------:R-:W1:Y:S01]  /*0880*/  @!P0 LDC.64 R12, c[0x0][0x380] ;  /* 0x0000e000ff0c8b82 */ /* 0x000e620000000a00 */
[----:B0-----:R-:W-:-:S04]  /*0890*/  @P1 LEA R8, P2, R4, R8, 0x2 ;  /* 0x0000000804081211 */ /* 0x001fc800078410ff */
[----:B------:R-:W-:-:S05]  /*08a0*/  @P1 LEA.HI.X R9, R4, R9, R5, 0x2, P2 ;  /* 0x0000000904091211 */ /* 0x000fca00010f1405 */
[----:B------:R-:W2:Y:S01]  /*08b0*/  @P1 LDG.E R10, desc[UR10][R8.64] ;  /* 0x0000000a080a1981 */ /* 0x000ea2000c1e1900 */
[----:B------:R-:W-:-:S03]  /*08c0*/  @P1 VIADD R7, R7, 0x200 ;  /* 0x0000020007071836 */ /* 0x000fc60000000000 */
[----:B------:R-:W3:Y:S02]  /*08d0*/  @P1 LDG.E R11, desc[UR10][R8.64+0x400] ;  /* 0x0004000a080b1981 */ /* 0x000ee4000c1e1900 */
[----:B------:R-:W-:-:S04]  /*08e0*/  @!P0 IADD3 R5, P2, PT, R7, UR7, RZ ;  /* 0x0000000707058c10 */ /* 0x000fc8000ff5e0ff */
[----:B------:R-:W-:Y:S02]  /*08f0*/  @!P0 LEA.HI.X.SX32 R6, R7, RZ, 0x1, P2 ;  /* 0x000000ff07068211 */ /* 0x000fe400010f0eff */
[----:B-1----:R-:W-:-:S04]  /*0900*/  @!P0 LEA R4, P2, R5, R12, 0x2 ;  /* 0x0000000c05048211 */ /* 0x002fc800078410ff */
[----:B------:R-:W-:-:S05]  /*0910*/  @!P0 LEA.HI.X R5, R5, R13, R6, 0x2, P2 ;  /* 0x0000000d05058211 */ /* 0x000fca00010f1406 */
[----:B------:R-:W4:Y:S01]  /*0920*/  @!P0 LDG.E R4, desc[UR10][R4.64] ;  /* 0x0000000a04048981 */ /* 0x000f22000c1e1900 */
[----:B-----5:R-:W-:-:S05]  /*0930*/  @P1 SHF.R.U32.HI R7, RZ, 0x2, R0 ;  /* 0x00000002ff071819 */ /* 0x020fca0000011600 */
[----:B------:R-:W-:-:S05]  /*0940*/  @P1 IMAD R7, R0, 0x40, R7 ;  /* 0x0000004000071824 */ /* 0x000fca00078e0207 */
[----:B--2---:R-:W-:-:S04]  /*0950*/  @P1 IADD3 R7, PT, PT, R7, 0x7f4a7c15, R10 ;  /* 0x7f4a7c1507071810 */ /* 0x004fc80007ffe00a */
[----:B------:R-:W-:-:S04]  /*0960*/  @P1 LOP3.LUT R7, R7, R0, RZ, 0x3c, !PT ;  /* 0x0000000007071212 */ /* 0x000fc800078e3cff */
[----:B------:R-:W-:-:S05]  /*0970*/  @P1 SHF.R.U32.HI R6, RZ, 0x2, R7 ;  /* 0x00000002ff061819 */ /* 0x000fca0000011607 */
[----:B------:R-:W-:-:S05]  /*0980*/  @P1 IMAD R6, R7, 0x40, R6 ;  /* 0x0000004007061824 */ /* 0x000fca00078e0206 */
[----:B---3--:R-:W-:-:S04]  /*0990*/  @P1 IADD3 R6, PT, PT, R6, 0x7f4a7c15, R11 ;  /* 0x7f4a7c1506061810 */ /* 0x008fc80007ffe00b */
[----:B------:R-:W-:-:S04]  /*09a0*/  @P1 LOP3.LUT R0, R6, R7, RZ, 0x3c, !PT ;  /* 0x0000000706001212 */ /* 0x000fc800078e3cff */
[----:B------:R-:W-:-:S05]  /*09b0*/  @!P0 SHF.R.U32.HI R7, RZ, 0x2, R0 ;  /* 0x00000002ff078819 */ /* 0x000fca0000011600 */
[----:B------:R-:W-:-:S05]  /*09c0*/  @!P0 IMAD R7, R0, 0x40, R7 ;  /* 0x0000004000078824 */ /* 0x000fca00078e0207 */
[----:B----4-:R-:W-:-:S04]  /*09d0*/  @!P0 IADD3 R5, PT, PT, R7, 0x7f4a7c15, R4 ;  /* 0x7f4a7c1507058810 */ /* 0x010fc80007ffe004 */
[----:B------:R-:W-:-:S07]  /*09e0*/  @!P0 LOP3.LUT R0, R5, R0, RZ, 0x3c, !PT ;  /* 0x0000000005008212 */ /* 0x000fce00078e3cff */
.L_x_70:
[----:B------:R-:W-:Y:S05]  /*09f0*/  BSYNC.RECONVERGENT B1 ;  /* 0x0000000000017941 */ /* 0x000fea0003800200 */
.L_x_69:
[----:B------:R-:W-:-:S13]  /*0a00*/  ISETP.GE.AND P0, PT, R2, 0x100, PT ;  /* 0x000001000200780c */ /* 0x000fda0003f06270 */
[----:B------:R-:W-:Y:S05]  /*0a10*/  @!P0 BRA `(.L_x_76) ;  /* 0x0000000400408947 */ /* 0x000fea0003800000 */
[----:B0-----:R-:W0:Y:S01]  /*0a20*/  S2R R4, SR_LANEID ;  /* 0x0000000000047919 */ /* 0x001e220000000000 */
[----:B------:R-:W-:Y:S01]  /*0a30*/  BSSY.RECONVERGENT B1, `(.L_x_77) ;  /* 0x0000028000017945 */ /* 0x000fe20003800200 */
[----:B-----5:R-:W1:Y:S01]  /*0a40*/  SHFL.DOWN PT, R5, R0, 0x1, 0x1f ;  /* 0x08201f0000057f89 */ /* 0x020e6200000e0000 */
        /* <DEDUP_REMOVED lines=38> */
.L_x_78:
[----:B------:R-:W-:Y:S05]  /*0cb0*/  BSYNC.RECONVERGENT B1 ;  /* 0x0000000000017941 */ /* 0x000fea0003800200 */
.L_x_77:
[----:B------:R-:W-:Y:S01]  /*0cc0*/  BAR.SYNC.DEFER_BLOCKING 0x0 ;  /* 0x0000000000007b1d */ /* 0x000fe20000010000 */
[----:B------:R-:W-:-:S13]  /*0cd0*/  ISETP.NE.AND P0, PT, R3, RZ, PT ;  /* 0x000000ff0300720c */ /* 0x000fda0003f05270 */
[----:B------:R-:W-:Y:S05]  /*0ce0*/  @P0 BRA `(.L_x_79) ;  /* 0x0000002000b40947 */ /* 0x000fea0003800000 */
[----:B------:R-:W3:Y:S01]  /*0cf0*/  S2UR UR5, SR_CgaCtaId ;  /* 0x00000000000579c3 */ /* 0x000ee20000008800 */
[----:B------:R-:W-:Y:S01]  /*0d00*/  UMOV UR4, 0x400 ;  /* 0x0000040000047882 */ /* 0x000fe20000000000 */
[----:B------:R-:W-:-:S05]  /*0d10*/  SHF.R.U32.HI R3, RZ, 0x2, R0 ;  /* 0x00000002ff037819 */ /* 0x000fca0000011600 */
[----:B------:R-:W-:Y:S01]  /*0d20*/  IMAD R3, R0, 0x40, R3 ;  /* 0x0000004000037824 */ /* 0x000fe200078e0203 */
[----:B---3--:R-:W-:-:S09]  /*0d30*/  ULEA UR4, UR5, UR4, 0x18 ;  /* 0x0000000405047291 */ /* 0x008fd2000f8ec0ff */
[----:B------:R-:W3:Y:S04]  /*0d40*/  LDS R2, [UR4+0xc] ;  /* 0x00000c04ff027984 */ /* 0x000ee80008000800 */
[----:B-12---:R-:W1:Y:S01]  /*0d50*/  LDS.128 R4, [UR4+0x10] ;  /* 0x00001004ff047984 */ /* 0x006e620008000c00 */
[----:B---3--:R-:W-:-:S04]  /*0d60*/  IADD3 R3, PT, PT, R3, 0x7f4a7c15, R2 ;  /* 0x7f4a7c1503037810 */ /* 0x008fc80007ffe002 */
[----:B------:R-:W-:-:S05]  /*0d70*/  LOP3.LUT R3, R3, R0, RZ, 0x3c, !PT ;  /* 0x0000000003037212 */ /* 0x000fca00078e3cff */
[----:B-1----:R-:W-:-:S05]  /*0d80*/  IMAD R4, R3, 0x40, R4 ;  /* 0x0000004003047824 */ /* 0x002fca00078e0204 */
        /* <DEDUP_REMOVED lines=25> */
.L_x_76:
[----:B0-----:R-:W0:Y:S01]  /*0f20*/  S2R R4, SR_LANEID ;  /* 0x0000000000047919 */ /* 0x001e220000000000 */
[----:B------:R-:W-:-:S05]  /*0f30*/  LOP3.LUT R5, R3, 0x3e0, RZ, 0xc0, !PT ;  /* 0x000003e003057812 */ /* 0x000fca00078ec0ff */
[----:B------:R-:W-:Y:S01]  /*0f40*/  VIADD R7, R5, 0x20 ;  /* 0x0000002005077836 */ /* 0x000fe20000000000 */
[----:B------:R-:W-:-:S04]  /*0f50*/  LOP3.LUT R5, RZ, R5, RZ, 0x33, !PT ;  /* 0x00000005ff057212 */ /* 0x000fc800078e33ff */
[----:B------:R-:W-:Y:S01]  /*0f60*/  ISETP.GT.AND P0, PT, R7, R2, PT ;  /* 0x000000020700720c */ /* 0x000fe20003f04270 */
[----:B------:R-:W-:-:S05]  /*0f70*/  IMAD.IADD R5, R2, 0x1, R5 ;  /* 0x0000000102057824 */ /* 0x000fca00078e0205 */
        /* <DEDUP_REMOVED lines=94> */
.L_x_66:
[----:B------:R-:W0:Y:S01]  /*1560*/  S2R R4, SR_TID.X ;  /* 0x0000000000047919 */ /* 0x000e220000002100 */
[----:B------:R-:W1:Y:S01]  /*1570*/  LDC.64 R2, c[0x0][0x380] ;  /* 0x0000e000ff027b82 */ /* 0x000e620000000a00 */
[----:B0-----:R-:W-:-:S04]  /*1580*/  VIADD R5, R4, UR7 ;  /* 0x0000000704057c36 */ /* 0x001fc80008000000 */
[----:B-1----:R-:W-:-:S05]  /*1590*/  IMAD.WIDE.U32 R2, R5, 0x4, R2 ;  /* 0x0000000405027825 */ /* 0x002fca00078e0002 */
[----:B------:R-:W2:Y:S04]  /*15a0*/  LDG.E R19, desc[UR10][R2.64] ;  /* 0x0000000a02137981 */ /* 0x000ea8000c1e1900 */
[----:B------:R-:W3:Y:S04]  /*15b0*/  LDG.E R20, desc[UR10][R2.64+0x400] ;  /* 0x0004000a02147981 */ /* 0x000ee8000c1e1900 */
[----:B------:R-:W4:Y:S04]  /*15c0*/  LDG.E R21, desc[UR10][R2.64+0x800] ;  /* 0x0008000a02157981 */ /* 0x000f28000c1e1900 */
[----:B------:R-:W5:Y:S04]  /*15d0*/  LDG.E R17, desc[UR10][R2.64+0xc00] ;  /* 0x000c000a02117981 */ /* 0x000f68000c1e1900 */
        /* <DEDUP_REMOVED lines=11> */
[----:B------:R0:W5:Y:S01]  /*1690*/  LDG.E R18, desc[UR10][R2.64+0x3c00] ;  /* 0x003c000a02127981 */ /* 0x000162000c1e1900 */
[----:B------:R-:W-:-:S04]  /*16a0*/  ISETP.GE.U32.AND P0, PT, R24, UR4, PT ;  /* 0x0000000418007c0c */ /* 0x000fc8000bf06070 */
[----:B------:R-:W-:Y:S02]  /*16b0*/  ISETP.GE.U32.AND.EX P0, PT, R25, UR13, PT, P0 ;  /* 0x0000000d19007c0c */ /* 0x000fe4000bf06100 */
        /* <DEDUP_REMOVED lines=12> */
[----:B0-----:R-:W-:-:S05]  /*1780*/  SHF.R.U32.HI R3, RZ, 0x2, R20 ;  /* 0x00000002ff037819 */ /* 0x001fca0000011614 */
        /* <DEDUP_REMOVED lines=48> */
[----:B------:R-:W-:Y:S01]  /*1a90*/  UIADD3 UR14, UP0, UPT, UR4, UR7, URZ ;  /* 0x00000007040e7290 */ /* 0x000fe2000ff1e0ff */
[----:B------:R-:W-:Y:S01]  /*1aa0*/  IADD3 R26, P1, PT, R6, -0x1000, RZ ;  /* 0xfffff000061a7810 */ /* 0x000fe20007f3e0ff */
[----:B------:R-:W0:Y:S01]  /*1ab0*/  LDCU.64 UR8, c[0x0][0x380] ;  /* 0x00007000ff0877ac */ /* 0x000e220008000a00 */
[----:B------:R-:W-:Y:S01]  /*1ac0*/  IMAD.U32 R9, RZ, RZ, UR4 ;  /* 0x00000004ff097e24 */ /* 0x000fe2000f8e00ff */
[----:B------:R-:W-:Y:S01]  /*1ad0*/  LOP3.LUT R3, RZ, R4, RZ, 0x33, !PT ;  /* 0x00000004ff037212 */ /* 0x000fe200078e33ff */
[----:B------:R-:W-:Y:S01]  /*1ae0*/  IMAD.U32 R11, RZ, RZ, UR4 ;  /* 0x00000004ff0b7e24 */ /* 0x000fe2000f8e00ff */
[----:B------:R-:W-:Y:S01]  /*1af0*/  UIADD3.X UR5, UPT, UPT, URZ, UR13, URZ, UP0, !UPT ;  /* 0x0000000dff057290 */ /* 0x000fe200087fe4ff */
[----:B------:R-:W-:Y:S02]  /*1b00*/  ISETP.LT.U32.AND P0, PT, R26, UR14, PT ;  /* 0x0000000e1a007c0c */ /* 0x000fe4000bf01070 */
[----:B------:R-:W-:Y:S02]  /*1b10*/  IADD3.X R10, PT, PT, R7, -0x1, RZ, P1, !PT ;  /* 0xffffffff070a7810 */ /* 0x000fe40000ffe4ff */
[----:B------:R-:W-:Y:S01]  /*1b20*/  IADD3 R9, P2, P3, R4, UR7, R9 ;  /* 0x0000000704097c10 */ /* 0x000fe2000fb5e009 */
[----:B------:R-:W-:Y:S01]  /*1b30*/  IMAD.U32 R5, RZ, RZ, UR5 ;  /* 0x00000005ff057e24 */ /* 0x000fe2000f8e00ff */
[----:B------:R-:W-:Y:S01]  /*1b40*/  IADD3 R3, PT, PT, R6, -UR4, R3 ;  /* 0x8000000406037c10 */ /* 0x000fe2000fffe003 */
[----:B------:R-:W-:Y:S01]  /*1b50*/  UMOV UR4, URZ ;  /* 0x000000ff00047c82 */ /* 0x000fe20008000000 */
[----:B------:R-:W-:-:S02]  /*1b60*/  IADD3.X R2, PT, PT, RZ, UR13, RZ, P2, P3 ;  /* 0x0000000dff027c10 */ /* 0x000fc400097e64ff */
[----:B------:R-:W-:Y:S01]  /*1b70*/  ISETP.GT.U32.AND.EX P0, PT, R5, R10, PT, P0 ;  /* 0x0000000a0500720c */ /* 0x000fe20003f04100 */
[----:B------:R-:W-:Y:S01]  /*1b80*/  VIADD R5, R3, -UR7 ;  /* 0x8000000703057c36 */ /* 0x000fe20008000000 */
[----:B0-----:R-:W-:-:S04]  /*1b90*/  LEA R8, P1, R9, UR8, 0x2 ;  /* 0x0000000809087c11 */ /* 0x001fc8000f8210ff */
[----:B------:R-:W-:Y:S02]  /*1ba0*/  IADD3 R8, P2, PT, R8, 0x1000, RZ ;  /* 0x0000100008087810 */ /* 0x000fe40007f5e0ff */
[----:B------:R-:W-:-:S05]  /*1bb0*/  LEA.HI.X R9, R9, UR9, R2, 0x2, P1 ;  /* 0x0000000909097c11 */ /* 0x000fca00088f1402 */
[----:B------:R-:W-:Y:S01]  /*1bc0*/  IMAD.X R9, RZ, RZ, R9, P2 ;  /* 0x000000ffff097224 */ /* 0x000fe200010e0609 */
[----:B------:R-:W-:Y:S06]  /*1bd0*/  @P0 BRA `(.L_x_81) ;  /* 0x0000000400b00947 */ /* 0x000fec0003800000 */
[----:B------:R-:W0:Y:S01]  /*1be0*/  LDC.64 R2, c[0x0][0x3b8] ;  /* 0x0000ee00ff027b82 */ /* 0x000e220000000a00 */
[----:B------:R-:W1:Y:S01]  /*1bf0*/  LDCU UR6, c[0x0][0x3c0] ;  /* 0x00007800ff0677ac */ /* 0x000e620008000800 */
[----:B------:R-:W2:Y:S01]  /*1c00*/  LDCU.64 UR8, c[0x0][0x380] ;  /* 0x00007000ff0877ac */ /* 0x000ea20008000a00 */
[----:B------:R-:W-:Y:S01]  /*1c10*/  NOP ;  /* 0x0000000000007918 */ /* 0x000fe20000000000 */
.L_x_82:
[----:B------:R-:W-:-:S05]  /*1c20*/  IADD3 R7, P0, PT, R4, UR14, RZ ;  /* 0x0000000e04077c10 */ /* 0x000fca000ff1e0ff */
[----:B------:R-:W-:Y:S01]  /*1c30*/  IMAD.X R12, RZ, RZ, UR5, P0 ;  /* 0x00000005ff0c7e24 */ /* 0x000fe200080e06ff */
[----:B--2---:R-:W-:-:S04]  /*1c40*/  LEA R6, P0, R7, UR8, 0x2 ;  /* 0x0000000807067c11 */ /* 0x004fc8000f8010ff */
[----:B------:R-:W-:-:S05]  /*1c50*/  LEA.HI.X R7, R7, UR9, R12, 0x2, P0 ;  /* 0x0000000907077c11 */ /* 0x000fca00080f140c */
        /* <DEDUP_REMOVED lines=13> */
[----:B------:R-:W5:Y:S01]  /*1d30*/  LDG.E R11, desc[UR10][R6.64+0x3400] ;  /* 0x0034000a060b7981 */ /* 0x000f62000c1e1900 */
[----:B------:R-:W-:-:S05]  /*1d40*/  SHF.R.U32.HI R25, RZ, 0x2, R0 ;  /* 0x00000002ff197819 */ /* 0x000fca0000011600 */
[----:B------:R-:W-:-:S05]  /*1d50*/  IMAD R25, R0, 0x40, R25 ;  /* 0x0000004000197824 */ /* 0x000fca00078e0219 */
[----:B--2---:R-:W-:Y:S02]  /*1d60*/  IADD3 R27, PT, PT, R25, 0x7f4a7c15, R24 ;  /* 0x7f4a7c15191b7810 */ /* 0x004fe40007ffe018 */
[----:B------:R-:W2:Y:S04]  /*1d70*/  LDG.E R24, desc[UR10][R6.64+0x3800] ;  /* 0x0038000a06187981 */ /* 0x000ea8000c1e1900 */
[----:B------:R0:W2:Y:S01]  /*1d80*/  LDG.E R25, desc[UR10][R6.64+0x3c00] ;  /* 0x003c000a06197981 */ /* 0x0000a2000c1e1900 */
[----:B------:R-:W-:Y:S01]  /*1d90*/  LOP3.LUT R27, R27, R0, RZ, 0x3c, !PT ;  /* 0x000000001b1b7212 */ /* 0x000fe200078e3cff */
[----:B-1----:R-:W-:-:S03]  /*1da0*/  USHF.L.U32 UR13, UR6, 0xc, URZ ;  /* 0x0000000c060d7899 */ /* 0x002fc600080006ff */
[----:B------:R-:W-:Y:S01]  /*1db0*/  SHF.R.U32.HI R0, RZ, 0x2, R27 ;  /* 0x00000002ff007819 */ /* 0x000fe2000001161b */
[----:B------:R-:W-:-:S04]  /*1dc0*/  USHF.R.S32.HI UR7, URZ, 0x1f, UR13 ;  /* 0x0000001fff077899 */ /* 0x000fc8000801140d */
[----:B------:R-:W-:Y:S02]  /*1dd0*/  IMAD R0, R27, 0x40, R0 ;  /* 0x000000401b007824 */ /* 0x000fe400078e0200 */
[----:B0-----:R-:W-:-:S03]  /*1de0*/  IMAD.MOV.U32 R6, RZ, RZ, R2 ;  /* 0x000000ffff067224 */ /* 0x001fc600078e0002 */
        /* <DEDUP_REMOVED lines=44> */
[----:B------:R-:W-:Y:S02]  /*20b0*/  IADD3 R7, PT, PT, R7, 0x7f4a7c15, R12 ;  /* 0x7f4a7c1507077810 */ /* 0x000fe40007ffe00c */
[----:B------:R-:W-:Y:S02]  /*20c0*/  IADD3 R12, P1, PT, R6, -UR14, RZ ;  /* 0x8000000e060c7c10 */ /* 0x000fe4000ff3e0ff */
[----:B------:R-:W-:Y:S02]  /*20d0*/  LOP3.LUT R7, R7, R0, RZ, 0x3c, !PT ;  /* 0x0000000007077212 */ /* 0x000fe400078e3cff */
[----:B------:R-:W-:Y:S02]  /*20e0*/  ISETP.GE.U32.AND P0, PT, R12, UR13, PT ;  /* 0x0000000d0c007c0c */ /* 0x000fe4000bf06070 */
[----:B------:R-:W-:-:S05]  /*20f0*/  SHF.R.U32.HI R0, RZ, 0x2, R7 ;  /* 0x00000002ff007819 */ /* 0x000fca0000011607 */
[----:B------:R-:W-:-:S05]  /*2100*/  IMAD R0, R7, 0x40, R0 ;  /* 0x0000004007007824 */ /* 0x000fca00078e0200 */
[----:B------:R-:W-:-:S04]  /*2110*/  IADD3 R0, PT, PT, R0, 0x7f4a7c15, R11 ;  /* 0x7f4a7c1500007810 */ /* 0x000fc80007ffe00b */
[----:B------:R-:W-:-:S04]  /*2120*/  LOP3.LUT R0, R0, R7, RZ, 0x3c, !PT ;  /* 0x0000000700007212 */ /* 0x000fc800078e3cff */
[----:B------:R-:W-:-:S05]  /*2130*/  SHF.R.U32.HI R7, RZ, 0x2, R0 ;  /* 0x00000002ff077819 */ /* 0x000fca0000011600 */
[----:B------:R-:W-:-:S05]  /*2140*/  IMAD R7, R0, 0x40, R7 ;  /* 0x0000004000077824 */ /* 0x000fca00078e0207 */
[----:B--2---:R-:W-:-:S04]  /*2150*/  IADD3 R7, PT, PT, R7, 0x7f4a7c15, R24 ;  /* 0x7f4a7c1507077810 */ /* 0x004fc80007ffe018 */
[----:B------:R-:W-:Y:S01]  /*2160*/  LOP3.LUT R0, R7, R0, RZ, 0x3c, !PT ;  /* 0x0000000007007212 */ /* 0x000fe200078e3cff */
[----:B------:R-:W-:-:S03]  /*2170*/  IMAD.MOV.U32 R7, RZ, RZ, R3 ;  /* 0x000000ffff077224 */ /* 0x000fc600078e0003 */
[----:B------:R-:W-:Y:S02]  /*2180*/  SHF.R.U32.HI R11, RZ, 0x2, R0 ;  /* 0x00000002ff0b7819 */ /* 0x000fe40000011600 */
[----:B------:R-:W-:-:S03]  /*2190*/  IADD3.X R13, PT, PT, R7, ~UR5, RZ, P1, !PT ;  /* 0x80000005070d7c10 */ /* 0x000fc60008ffe4ff */
[----:B------:R-:W-:Y:S01]  /*21a0*/  IMAD R12, R0, 0x40, R11 ;  /* 0x00000040000c7824 */ /* 0x000fe200078e020b */
[----:B------:R-:W-:-:S04]  /*21b0*/  ISETP.GE.U32.AND.EX P0, PT, R13, UR7, PT, P0 ;  /* 0x000000070d007c0c */ /* 0x000fc8000bf06100 */
[----:B------:R-:W-:-:S04]  /*21c0*/  IADD3 R25, PT, PT, R12, 0x7f4a7c15, R25 ;  /* 0x7f4a7c150c197810 */ /* 0x000fc80007ffe019 */
[----:B------:R-:W-:-:S05]  /*21d0*/  LOP3.LUT R0, R25, R0, RZ, 0x3c, !PT ;  /* 0x0000000019007212 */ /* 0x000fca00078e3cff */
[----:B------:R-:W-:Y:S05]  /*21e0*/  @!P0 BRA `(.L_x_80) ;  /* 0x0000000800388947 */ /* 0x000fea0003800000 */
[----:B------:R-:W-:Y:S02]  /*21f0*/  UIADD3 UR14, UP0, UPT, UR13, UR14, URZ ;  /* 0x0000000e0d0e7290 */ /* 0x000fe4000ff1e0ff */
[----:B------:R-:W-:Y:S01]  /*2200*/  IMAD.U32 R11, RZ, RZ, UR13 ;  /* 0x0000000dff0b7e24 */ /* 0x000fe2000f8e00ff */
[----:B------:R-:W-:Y:S01]  /*2210*/  UIADD3 UR4, UPT, UPT, UR4, 0x1, URZ ;  /* 0x0000000104047890 */ /* 0x000fe2000fffe0ff */
[----:B------:R-:W-:Y:S01]  /*2220*/  VIADD R5, R5, -UR13 ;  /* 0x8000000d05057c36 */ /* 0x000fe20008000000 */
[----:B------:R-:W-:Y:S01]  /*2230*/  UIADD3.X UR5, UPT, UPT, UR7, UR5, URZ, UP0, !UPT ;  /* 0x0000000507057290 */ /* 0x000fe200087fe4ff */
[----:B------:R-:W-:Y:S01]  /*2240*/  IMAD.WIDE R8, R11, 0x4, R8 ;  /* 0x000000040b087825 */ /* 0x000fe200078e0208 */
[----:B------:R-:W-:-:S04]  /*2250*/  ISETP.LT.U32.AND P0, PT, R26, UR14, PT ;  /* 0x0000000e1a007c0c */ /* 0x000fc8000bf01070 */
[----:B------:R-:W-:-:S05]  /*2260*/  IMAD.U32 R13, RZ, RZ, UR5 ;  /* 0x00000005ff0d7e24 */ /* 0x000fca000f8e00ff */
[----:B------:R-:W-:-:S13]  /*2270*/  ISETP.GT.U32.AND.EX P0, PT, R13, R10, PT, P0 ;  /* 0x0000000a0d00720c */ /* 0x000fda0003f04100 */
[----:B------:R-:W-:Y:S05]  /*2280*/  @!P0 BRA `(.L_x_82) ;  /* 0xfffffff800648947 */ /* 0x000fea000383ffff */
[----:B------:R-:W-:-:S07]  /*2290*/  IMAD.U32 R11, RZ, RZ, UR13 ;  /* 0x0000000dff0b7e24 */ /* 0x000fce000f8e00ff */
.L_x_81:
[C---:B------:R-:W-:Y:S01]  /*22a0*/  VIADD R3, R6.reuse, -UR14 ;  /* 0x8000000e06037c36 */ /* 0x040fe20008000000 */
[----:B------:R-:W-:Y:S01]  /*22b0*/  ISETP.LE.U32.AND P1, PT, R6, UR14, PT ;  /* 0x0000000e06007c0c */ /* 0x000fe2000bf23070 */
[----:B------:R-:W-:Y:S01]  /*22c0*/  IMAD.U32 R2, RZ, RZ, UR5 ;  /* 0x00000005ff027e24 */ /* 0x000fe2000f8e00ff */
[----:B------:R-:W-:Y:S02]  /*22d0*/  BSSY.RECONVERGENT B1, `(.L_x_80) ;  /* 0x000007f000017945 */ /* 0x000fe40003800200 */
[----:B------:R-:W-:-:S04]  /*22e0*/  ISETP.GE.AND P0, PT, R4, R3, PT ;  /* 0x000000030400720c */ /* 0x000fc80003f06270 */
[----:B------:R-:W-:-:S13]  /*22f0*/  ISETP.GE.U32.OR.EX P0, PT, R2, R7, P0, P1 ;  /* 0x000000070200720c */ /* 0x000fda0000706510 */
[----:B------:R-:W-:Y:S05]  /*2300*/  @P0 BRA `(.L_x_83) ;  /* 0x0000000400ec0947 */ /* 0x000fea0003800000 */
[----:B------:R-:W-:Y:S01]  /*2310*/  LOP3.LUT R3, RZ, R4, RZ, 0x33, !PT ;  /* 0x00000004ff037212 */ /* 0x000fe200078e33ff */
[----:B------:R-:W-:Y:S01]  /*2320*/  USHF.L.U32 UR13, UR12, 0xc, URZ ;  /* 0x0000000c0c0d7899 */ /* 0x000fe200080006ff */
[----:B------:R-:W-:Y:S01]  /*2330*/  BSSY.RECONVERGENT B2, `(.L_x_84) ;  /* 0x000003e000027945 */ /* 0x000fe20003800200 */
[----:B------:R-:W-:Y:S02]  /*2340*/  UIMAD UR7, UR4, UR6, URZ ;  /* 0x00000006040772a4 */ /* 0x000fe4000f8e02ff */
[----:B------:R-:W-:-:S04]  /*2350*/  IMAD.IADD R6, R3, 0x1, R6 ;  /* 0x0000000103067824 */ /* 0x000fc800078e0206 */
[----:B------:R-:W-:Y:S01]  /*2360*/  IMAD.U32 R3, RZ, RZ, UR7 ;  /* 0x00000007ff037e24 */ /* 0x000fe2000f8e00ff */
[----:B------:R-:W-:-:S05]  /*2370*/  IADD3 R2, PT, PT, R6, -UR13, -R11 ;  /* 0x8000000d06027c10 */ /* 0x000fca000fffe80b */
[----:B------:R-:W-:-:S05]  /*2380*/  IMAD R2, R3, -0x1000, R2 ;  /* 0xfffff00003027824 */ /* 0x000fca00078e0202 */
[C---:B------:R-:W-:Y:S02]  /*2390*/  ISETP.GE.U32.AND P0, PT, R2.reuse, 0x700, PT ;  /* 0x000007000200780c */ /* 0x040fe40003f06070 */
[----:B------:R-:W-:Y:S01]  /*23a0*/  LEA.HI R3, R2, 0x1, RZ, 0x18 ;  /* 0x0000000102037811 */ /* 0x000fe200078fc0ff */
[----:B------:R-:W-:-:S03]  /*23b0*/  IMAD.MOV.U32 R2, RZ, RZ, R4 ;  /* 0x000000ffff027224 */ /* 0x000fc600078e0004 */
[----:B------:R-:W-:-:S04]  /*23c0*/  LOP3.LUT R19, R3, 0x7, RZ, 0xc0, !PT ;  /* 0x0000000703137812 */ /* 0x000fc800078ec0ff */
[----:B------:R-:W-:-:S03]  /*23d0*/  ISETP.NE.AND P1, PT, R19, RZ, PT ;  /* 0x000000ff1300720c */ /* 0x000fc60003f25270 */
[----:B------:R-:W-:Y:S10]  /*23e0*/  @!P0 BRA `(.L_x_85) ;  /* 0x0000000000c88947 */ /* 0x000ff40003800000 */
[----:B------:R-:W-:Y:S01]  /*23f0*/  LEA.HI R5, R5, 0x1, RZ, 0x18 ;  /* 0x0000000105057811 */ /* 0x000fe200078fc0ff */
[----:B------:R-:W-:-:S03]  /*2400*/  IMAD.MOV.U32 R2, RZ, RZ, R4 ;  /* 0x000000ffff027224 */ /* 0x000fc600078e0004 */
[----:B------:R-:W-:-:S05]  /*2410*/  LOP3.LUT R5, R5, 0x1fffff8, RZ, 0xc0, !PT ;  /* 0x01fffff805057812 */ /* 0x000fca00078ec0ff */
[----:B------:R-:W-:-:S07]  /*2420*/  IMAD.MOV R5, RZ, RZ, -R5 ;  /* 0x000000ffff057224 */ /* 0x000fce00078e0a05 */
.L_x_86:
[----:B------:R-:W2:Y:S04]  /*2430*/  LDG.E R14, desc[UR10][R8.64+-0x1000] ;  /* 0xfff0000a080e7981 */ /* 0x000ea8000c1e1900 */
[----:B------:R-:W3:Y:S04]  /*2440*/  LDG.E R16, desc[UR10][R8.64+-0xc00] ;  /* 0xfff4000a08107981 */ /* 0x000ee8000c1e1900 */
[----:B------:R-:W4:Y:S04]  /*2450*/  LDG.E R18, desc[UR10][R8.64+-0x800] ;  /* 0xfff8000a08127981 */ /* 0x000f28000c1e1900 */
[----:B------:R-:W5:Y:S04]  /*2460*/  LDG.E R13, desc[UR10][R8.64+-0x400] ;  /* 0xfffc000a080d7981 */ /* 0x000f68000c1e1900 */
[----:B------:R-:W5:Y:S04]  /*2470*/  LDG.E R12, desc[UR10][R8.64] ;  /* 0x0000000a080c7981 */ /* 0x000f68000c1e1900 */
[----:B------:R-:W5:Y:S04]  /*2480*/  LDG.E R11, desc[UR10][R8.64+0x400] ;  /* 0x0004000a080b7981 */ /* 0x000f68000c1e1900 */
[----:B------:R-:W5:Y:S04]  /*2490*/  LDG.E R10, desc[UR10][R8.64+0x800] ;  /* 0x0008000a080a7981 */ /* 0x000f68000c1e1900 */
[----:B------:R0:W5:Y:S01]  /*24a0*/  LDG.E R7, desc[UR10][R8.64+0xc00] ;  /* 0x000c000a08077981 */ /* 0x000162000c1e1900 */
[----:B------:R-:W-:Y:S01]  /*24b0*/  SHF.R.U32.HI R15, RZ, 0x2, R0 ;  /* 0x00000002ff0f7819 */ /* 0x000fe20000011600 */
        /* <DEDUP_REMOVED lines=37> */
.L_x_85:
[----:B------:R-:W-:Y:S05]  /*2710*/  BSYNC.RECONVERGENT B2 ;  /* 0x0000000000027941 */ /* 0x000fea0003800200 */
.L_x_84:
[----:B------:R-:W-:Y:S05]  /*2720*/  @!P1 BRA `(.L_x_83) ;  /* 0x0000000000e49947 */ /* 0x000fea0003800000 */
[----:B------:R-:W-:Y:S01]  /*2730*/  ISETP.GE.U32.AND P0, PT, R19, 0x4, PT ;  /* 0x000000041300780c */ /* 0x000fe20003f06070 */
[----:B------:R-:W-:Y:S01]  /*2740*/  BSSY.RECONVERGENT B2, `(.L_x_87) ;  /* 0x000001c000027945 */ /* 0x000fe20003800200 */
[----:B------:R-:W-:-:S11]  /*2750*/  LOP3.LUT P1, R12, R3, 0x3, RZ, 0xc0, !PT ;  /* 0x00000003030c7812 */ /* 0x000fd6000782c0ff */
[----:B------:R-:W-:Y:S05]  /*2760*/  @!P0 BRA `(.L_x_88) ;  /* 0x0000000000648947 */ /* 0x000fea0003800000 */
[----:B------:R-:W-:-:S05]  /*2770*/  IADD3 R3, P0, PT, R2, UR14, RZ ;  /* 0x0000000e02037c10 */ /* 0x000fca000ff1e0ff */
[----:B------:R-:W-:Y:S01]  /*2780*/  IMAD.X R10, RZ, RZ, UR5, P0 ;  /* 0x00000005ff0a7e24 */ /* 0x000fe200080e06ff */
[----:B------:R-:W-:-:S04]  /*2790*/  LEA R8, P0, R3, UR8, 0x2 ;  /* 0x0000000803087c11 */ /* 0x000fc8000f8010ff */
[----:B------:R-:W-:-:S05]  /*27a0*/  LEA.HI.X R9, R3, UR9, R10, 0x2, P0 ;  /* 0x0000000903097c11 */ /* 0x000fca00080f140a */
[----:B------:R-:W2:Y:S04]  /*27b0*/  LDG.E R3, desc[UR10][R8.64] ;  /* 0x0000000a08037981 */ /* 0x000ea8000c1e1900 */
[----:B------:R-:W3:Y:S04]  /*27c0*/  LDG.E R5, desc[UR10][R8.64+0x400] ;  /* 0x0004000a08057981 */ /* 0x000ee8000c1e1900 */
[----:B------:R-:W4:Y:S04]  /*27d0*/  LDG.E R7, desc[UR10][R8.64+0x800] ;  /* 0x0008000a08077981 */ /* 0x000f28000c1e1900 */
[----:B------:R0:W5:Y:S01]  /*27e0*/  LDG.E R11, desc[UR10][R8.64+0xc00] ;  /* 0x000c000a080b7981 */ /* 0x000162000c1e1900 */
[----:B------:R-:W-:Y:S01]  /*27f0*/  SHF.R.U32.HI R13, RZ, 0x2, R0 ;  /* 0x00000002ff0d7819 */ /* 0x000fe20000011600 */
        /* <DEDUP_REMOVED lines=13> */
[----:B0-----:R-:W-:-:S05]  /*28d0*/  IMAD R8, R0, 0x40, R3 ;  /* 0x0000004000087824 */ /* 0x001fca00078e0203 */
[----:B-----5:R-:W-:-:S04]  /*28e0*/  IADD3 R11, PT, PT, R8, 0x7f4a7c15, R11 ;  /* 0x7f4a7c15080b7810 */ /* 0x020fc80007ffe00b */
[----:B------:R-:W-:-:S07]  /*28f0*/  LOP3.LUT R0, R11, R0, RZ, 0x3c, !PT ;  /* 0x000000000b007212 */ /* 0x000fce00078e3cff */
.L_x_88:
[----:B------:R-:W-:Y:S05]  /*2900*/  BSYNC.RECONVERGENT B2 ;  /* 0x0000000000027941 */ /* 0x000fea0003800200 */
.L_x_87:
[----:B------:R-:W-:Y:S05]  /*2910*/  @!P1 BRA `(.L_x_83) ;  /* 0x0000000000689947 */ /* 0x000fea0003800000 */
[----:B------:R-:W-:-:S13]  /*2920*/  ISETP.NE.AND P0, PT, R12, 0x1, PT ;  /* 0x000000010c00780c */ /* 0x000fda0003f05270 */
[----:B------:R-:W-:-:S05]  /*2930*/  @P0 IADD3 R3, P1, PT, R2, UR14, RZ ;  /* 0x0000000e02030c10 */ /* 0x000fca000ff3e0ff */
[----:B------:R-:W-:Y:S01]  /*2940*/  @P0 IMAD.X R10, RZ, RZ, UR5, P1 ;  /* 0x00000005ff0a0e24 */ /* 0x000fe200088e06ff */
[----:B------:R-:W-:-:S04]  /*2950*/  @P0 LEA R8, P1, R3, UR8, 0x2 ;  /* 0x0000000803080c11 */ /* 0x000fc8000f8210ff */
[----:B------:R-:W-:-:S05]  /*2960*/  @P0 LEA.HI.X R9, R3, UR9, R10, 0x2, P1 ;  /* 0x0000000903090c11 */ /* 0x000fca00088f140a */
[----:B------:R-:W2:Y:S01]  /*2970*/  @P0 LDG.E R5, desc[UR10][R8.64] ;  /* 0x0000000a08050981 */ /* 0x000ea2000c1e1900 */
[----:B------:R-:W-:Y:S01]  /*2980*/  LOP3.LUT P1, RZ, R6, 0x100, RZ, 0xc0, !PT ;  /* 0x0000010006ff7812 */ /* 0x000fe2000782c0ff */
[----:B------:R-:W-:Y:S02]  /*2990*/  @P0 VIADD R2, R2, 0x200 ;  /* 0x0000020002020836 */ /* 0x000fe40000000000 */
[----:B------:R-:W3:Y:S10]  /*29a0*/  @P0 LDG.E R10, desc[UR10][R8.64+0x400] ;  /* 0x0004000a080a0981 */ /* 0x000ef4000c1e1900 */
[----:B------:R-:W-:-:S05]  /*29b0*/  @!P1 IADD3 R3, P2, PT, R2, UR14, RZ ;  /* 0x0000000e02039c10 */ /* 0x000fca000ff5e0ff */
[----:B------:R-:W-:Y:S01]  /*29c0*/  @!P1 IMAD.X R6, RZ, RZ, UR5, P2 ;  /* 0x00000005ff069e24 */ /* 0x000fe200090e06ff */
[----:B------:R-:W-:-:S04]  /*29d0*/  @!P1 LEA R2, P2, R3, UR8, 0x2 ;  /* 0x0000000803029c11 */ /* 0x000fc8000f8410ff */
[----:B------:R-:W-:-:S05]  /*29e0*/  @!P1 LEA.HI.X R3, R3, UR9, R6, 0x2, P2 ;  /* 0x0000000903039c11 */ /* 0x000fca00090f1406 */
[----:B------:R-:W4:Y:S01]  /*29f0*/  @!P1 LDG.E R2, desc[UR10][R2.64] ;  /* 0x0000000a02029981 */ /* 0x000f22000c1e1900 */
[----:B------:R-:W-:-:S05]  /*2a00*/  @P0 SHF.R.U32.HI R7, RZ, 0x2, R0 ;  /* 0x00000002ff070819 */ /* 0x000fca0000011600 */
        /* <DEDUP_REMOVED lines=11> */
.L_x_83:
[----:B------:R-:W-:Y:S05]  /*2ac0*/  BSYNC.RECONVERGENT B1 ;  /* 0x0000000000017941 */ /* 0x000fea0003800200 */
.L_x_80:
        /* <DEDUP_REMOVED lines=41> */
.L_x_90:
[----:B------:R-:W-:Y:S05]  /*2d60*/  BSYNC.RECONVERGENT B1 ;  /* 0x0000000000017941 */ /* 0x000fea0003800200 */
.L_x_89:
        /* <DEDUP_REMOVED lines=37> */
.L_x_79:
[----:B------:R-:W-:Y:S05]  /*2fc0*/  BSYNC.RECONVERGENT B0 ;  /* 0x0000000000007941 */ /* 0x000fea0003800200 */
.L_x_65:
[----:B------:R-:W3:Y:S02]  /*2fd0*/  S2R R2, SR_TID.X ;  /* 0x0000000000027919 */ /* 0x000ee40000002100 */
[----:B---3--:R-:W-:-:S13]  /*2fe0*/  ISETP.NE.AND P0, PT, R2, RZ, PT ;  /* 0x000000ff0200720c */ /* 0x008fda0003f05270 */
[----:B------:R-:W-:Y:S05]  /*2ff0*/  @P0 EXIT ;  /* 0x000000000000094d */ /* 0x000fea0003800000 */
[----:B------:R-:W3:Y:S02]  /*3000*/  LDCU.64 UR4, c[0x0][0x388] ;  /* 0x00007100ff0477ac */ /* 0x000ee40008000a00 */
[----:B---3--:R-:W-:-:S06]  /*3010*/  UIMAD.WIDE.U32 UR4, UR12, 0x4, UR4 ;  /* 0x000000040c0478a5 */ /* 0x008fcc000f8e0004 */
[----:B------:R-:W-:Y:S02]  /*3020*/  IMAD.U32 R2, RZ, RZ, UR4 ;  /* 0x00000004ff027e24 */ /* 0x000fe4000f8e00ff */
[----:B-1----:R-:W-:-:S05]  /*3030*/  IMAD.U32 R3, RZ, RZ, UR5 ;  /* 0x00000005ff037e24 */ /* 0x002fca000f8e00ff */
[----:B------:R-:W-:Y:S01]  /*3040*/  STG.E desc[UR10][R2.64], R0 ;  /* 0x0000000002007986 */ /* 0x000fe2000c10190a */
[----:B------:R-:W-:Y:S05]  /*3050*/  EXIT ;  /* 0x000000000000794d */ /* 0x000fea0003800000 */
.L_x_91:
        /* <DEDUP_REMOVED lines=10> */
.L_x_260:


//--------------------- .text._ZN3cub18CUB_300001_SM_10006detail6reduce28DeviceReduceSingleTileKernelINS2_10policy_hubIjy11HashCombineE10Policy1000EN6thrust24THRUST_300001_SM_1000_NS10device_ptrIKjEEPiyS5_ijN4cuda3std3__410__identityEEEvT0_T1_T2_T3_T4_T6_ --------------------------
	.section	.text._ZN3cub18CUB_300001_SM_10006detail6reduce28DeviceReduceSingleTileKernelINS2_10policy_hubIjy11HashCombineE10Policy1000EN6thrust24THRUST_300001_SM_1000_NS10device_ptrIKjEEPiyS5_ijN4cuda3std3__410__identityEEEvT0_T1_T2_T3_T4_T6_,"ax",@progbits
	.align	128
        .global         _ZN3cub18CUB_300001_SM_10006detail6reduce28DeviceReduceSingleTileKernelINS2_10policy_hubIjy11HashCombineE10Policy1000EN6thrust24THRUST_300001_SM_1000_NS10device_ptrIKjEEPiyS5_ijN4cuda3std3__410__identityEEEvT0_T1_T2_T3_T4_T6_
        .type           _ZN3cub18CUB_300001_SM_10006detail6reduce28DeviceReduceSingleTileKernelINS2_10policy_hubIjy11HashCombineE10Policy1000EN6thrust24THRUST_300001_SM_1000_NS10device_ptrIKjEEPiyS5_ijN4cuda3std3__410__identityEEEvT0_T1_T2_T3_T4_T6_,@function
        .size           _ZN3cub18CUB_300001_SM_10006detail6reduce28DeviceReduceSingleTileKernelINS2_10policy_hubIjy11HashCombineE10Policy1000EN6thrust24THRUST_300001_SM_1000_NS10device_ptrIKjEEPiyS5_ijN4cuda3std3__410__identityEEEvT0_T1_T2_T3_T4_T6_,(.L_x_261 - _ZN3cub18CUB_300001_SM_10006detail6reduce28DeviceReduceSingleTileKernelINS2_10policy_hubIjy11HashCombineE10Policy1000EN6thrust24THRUST_300001_SM_1000_NS10device_ptrIKjEEPiyS5_ijN4cuda3std3__410__identityEEEvT0_T1_T2_T3_T4_T6_)
        .other          _ZN3cub18CUB_300001_SM_10006detail6reduce28DeviceReduceSingleTileKernelINS2_10policy_hubIjy11HashCombineE10Policy1000EN6thrust24THRUST_300001_SM_1000_NS10device_ptrIKjEEPiyS5_ijN4cuda3std3__410__identityEEEvT0_T1_T2_T3_T4_T6_,@"STO_CUDA_ENTRY STV_DEFAULT"
_ZN3cub18CUB_300001_SM_10006detail6reduce28DeviceReduceSingleTileKernelINS2_10policy_hubIjy11HashCombineE10Policy1000EN6thrust24THRUST_300001_SM_1000_NS10device_ptrIKjEEPiyS5_ijN4cuda3std3__410__identityEEEvT0_T1_T2_T3_T4_T6_:
.text._ZN3cub18CUB_300001_SM_10006detail6reduce28DeviceReduceSingleTileKernelINS2_10policy_hubIjy11HashCombineE10Policy1000EN6thrust24THRUST_300001_SM_1000_NS10device_ptrIKjEEPiyS5_ijN4cuda3std3__410__identityEEEvT0_T1_T2_T3_T4_T6_:
[----:B------:R-:W-:Y:S01]  /*0000*/  LDC R1, c[0x0][0x37c] ;  /* 0x0000df00ff017b82 */ /* 0x000fe20000000800 */
[----:B------:R-:W0:Y:S01]  /*0010*/  LDCU.64 UR4, c[0x0][0x390] ;  /* 0x00007200ff0477ac */ /* 0x000e220008000a00 */
[----:B------:R-:W1:Y:S01]  /*0020*/  LDCU.64 UR6, c[0x0][0x358] ;  /* 0x00006b00ff0677ac */ /* 0x000e620008000a00 */
[----:B0-----:R-:W-:Y:S02]  /*0030*/  IMAD.U32 R4, RZ, RZ, UR4 ;  /* 0x00000004ff047e24 */ /* 0x001fe4000f8e00ff */
[----:B------:R-:W-:-:S03]  /*0040*/  IMAD.U32 R5, RZ, RZ, UR5 ;  /* 0x00000005ff057e24 */ /* 0x000fc6000f8e00ff */
[----:B------:R-:W-:-:S04]  /*0050*/  ISETP.NE.U32.AND P0, PT, R4, RZ, PT ;  /* 0x000000ff0400720c */ /* 0x000fc80003f05070 */
[----:B------:R-:W-:-:S13]  /*0060*/  ISETP.NE.AND.EX P0, PT, R5, RZ, PT, P0 ;  /* 0x000000ff0500720c */ /* 0x000fda0003f05300 */
        /* <DEDUP_REMOVED lines=8> */
.L_x_92:
[----:B------:R-:W-:Y:S01]  /*00f0*/  ISETP.GT.U32.AND P0, PT, R4, 0xfff, PT ;  /* 0x00000fff0400780c */ /* 0x000fe20003f04070 */
[----:B------:R-:W-:Y:S03]  /*0100*/  BSSY.RECONVERGENT B0, `(.L_x_93) ;  /* 0x000031c000007945 */ /* 0x000fe60003800200 */
[----:B------:R-:W-:-:S13]  /*0110*/  ISETP.GT.U32.AND.EX P0, PT, R5, RZ, PT, P0 ;  /* 0x000000ff0500720c */ /* 0x000fda0003f04100 */
[----:B------:R-:W-:Y:S05]  /*0120*/  @P0 BRA `(.L_x_94) ;  /* 0x00000018003c0947 */ /* 0x000fea0003800000 */
[----:B------:R-:W0:Y:S01]  /*0130*/  S2R R7, SR_TID.X ;  /* 0x0000000000077919 */ /* 0x000e220000002100 */
[----:B------:R-:W-:Y:S01]  /*0140*/  BSSY.RECONVERGENT B1, `(.L_x_95) ;  /* 0x0000009000017945 */ /* 0x000fe20003800200 */
[----:B------:R-:W-:Y:S01]  /*0150*/  IMAD.MOV.U32 R0, RZ, RZ, RZ ;  /* 0x000000ffff007224 */ /* 0x000fe200078e00ff */
[----:B0-----:R-:W-:Y:S01]  /*0160*/  ISETP.GE.U32.AND P0, PT, R7, R4, PT ;  /* 0x000000040700720c */ /* 0x001fe20003f06070 */
[----:B------:R-:W-:-:S12]  /*0170*/  IMAD.MOV.U32 R9, RZ, RZ, R7 ;  /* 0x000000ffff097224 */ /* 0x000fd800078e0007 */
[----:B------:R-:W-:Y:S05]  /*0180*/  @P0 BRA `(.L_x_96) ;  /* 0x0000000000100947 */ /* 0x000fea0003800000 */
[----:B------:R-:W0:Y:S02]  /*0190*/  LDC.64 R2, c[0x0][0x380] ;  /* 0x0000e000ff027b82 */ /* 0x000e240000000a00 */
[----:B0-----:R-:W-:-:S05]  /*01a0*/  IMAD.WIDE.U32 R2, R7, 0x4, R2 ;  /* 0x0000000407027825 */ /* 0x001fca00078e0002 */
[----:B------:R0:W5:Y:S01]  /*01b0*/  LDG.E R0, desc[UR6][R2.64] ;  /* 0x0000000602007981 */ /* 0x000162000c1e1900 */
[----:B------:R-:W-:-:S07]  /*01c0*/  VIADD R9, R7, 0x100 ;  /* 0x0000010007097836 */ /* 0x000fce0000000000 */
.L_x_96:
[----:B------:R-:W-:Y:S05]  /*01d0*/  BSYNC.RECONVERGENT B1 ;  /* 0x0000000000017941 */ /* 0x000fea0003800200 */
.L_x_95:
[----:B------:R-:W-:Y:S01]  /*01e0*/  ISETP.GE.U32.AND P0, PT, R9, R4, PT ;  /* 0x000000040900720c */ /* 0x000fe20003f06070 */
[----:B------:R-:W-:-:S12]  /*01f0*/  BSSY.RECONVERGENT B1, `(.L_x_97) ;  /* 0x00000c4000017945 */ /* 0x000fd80003800200 */
[----:B------:R-:W-:Y:S05]  /*0200*/  @P0 BRA `(.L_x_98) ;  /* 0x0000000c00080947 */ /* 0x000fea0003800000 */
[----:B0-----:R-:W-:Y:S01]  /*0210*/  LOP3.LUT R3, RZ, R9, RZ, 0x33, !PT ;  /* 0x00000009ff037212 */ /* 0x001fe200078e33ff */
[----:B------:R-:W-:Y:S04]  /*0220*/  BSSY.RECONVERGENT B2, `(.L_x_99) ;  /* 0x0000063000027945 */ /* 0x000fe80003800200 */
[----:B------:R-:W-:-:S05]  /*0230*/  IMAD.IADD R3, R3, 0x1, R4 ;  /* 0x0000000103037824 */ /* 0x000fca00078e0204 */
[C---:B------:R-:W-:Y:S02]  /*0240*/  ISETP.GE.U32.AND P1, PT, R3.reuse, 0xf00, PT ;  /* 0x00000f000300780c */ /* 0x040fe40003f26070 */
[----:B------:R-:W-:-:S04]  /*0250*/  LEA.HI R6, R3, 0x1, RZ, 0x18 ;  /* 0x0000000103067811 */ /* 0x000fc800078fc0ff */
[----:B------:R-:W-:-:S04]  /*0260*/  LOP3.LUT R25, R6, 0xf, RZ, 0xc0, !PT ;  /* 0x0000000f06197812 */ /* 0x000fc800078ec0ff */
[----:B------:R-:W-:-:S03]  /*0270*/  ISETP.NE.AND P0, PT, R25, RZ, PT ;  /* 0x000000ff1900720c */ /* 0x000fc60003f05270 */
[----:B------:R-:W-:Y:S10]  /*0280*/  @!P1 BRA `(.L_x_100) ;  /* 0x0000000400709947 */ /* 0x000ff40003800000 */
[----:B------:R-:W0:Y:S01]  /*0290*/  LDC.64 R2, c[0x0][0x380] ;  /* 0x0000e000ff027b82 */ /* 0x000e220000000a00 */
[----:B------:R-:W-:-:S05]  /*02a0*/  LOP3.LUT R8, R6, 0x1fffff0, RZ, 0xc0, !PT ;  /* 0x01fffff006087812 */ /* 0x000fca00078ec0ff */
[----:B------:R-:W-:Y:S02]  /*02b0*/  IMAD.MOV R8, RZ, RZ, -R8 ;  /* 0x000000ffff087224 */ /* 0x000fe400078e0a08 */
[----:B0-----:R-:W-:-:S03]  /*02c0*/  IMAD.WIDE.U32 R2, R9, 0x4, R2 ;  /* 0x0000000409027825 */ /* 0x001fc600078e0002 */
[----:B------:R-:W-:-:S05]  /*02d0*/  IADD3 R2, P1, PT, R2, 0x2000, RZ ;  /* 0x0000200002027810 */ /* 0x000fca0007f3e0ff */
[----:B------:R-:W-:-:S08]  /*02e0*/  IMAD.X R3, RZ, RZ, R3, P1 ;  /* 0x000000ffff037224 */ /* 0x000fd000008e0603 */
.L_x_101:
[----:B------:R-:W2:Y:S04]  /*02f0*/  LDG.E R26, desc[UR6][R2.64+-0x2000] ;  /* 0xffe00006021a7981 */ /* 0x000ea8000c1e1900 */
[----:B------:R-:W3:Y:S04]  /*0300*/  LDG.E R24, desc[UR6][R2.64+-0x1c00] ;  /* 0xffe4000602187981 */ /* 0x000ee8000c1e1900 */
[----:B------:R-:W4:Y:S04]  /*0310*/  LDG.E R23, desc[UR6][R2.64+-0x1800] ;  /* 0xffe8000602177981 */ /* 0x000f28000c1e1900 */
        /* <DEDUP_REMOVED lines=83> */
.L_x_100:
[----:B------:R-:W-:Y:S05]  /*0850*/  BSYNC.RECONVERGENT B2 ;  /* 0x0000000000027941 */ /* 0x000fea0003800200 */
.L_x_99:
[----:B------:R-:W-:Y:S05]  /*0860*/  @!P0 BRA `(.L_x_98) ;  /* 0x0000000400708947 */ /* 0x000fea0003800000 */
[----:B------:R-:W-:Y:S01]  /*0870*/  ISETP.GE.U32.AND P0, PT, R25, 0x8, PT ;  /* 0x000000081900780c */ /* 0x000fe20003f06070 */
[----:B------:R-:W-:Y:S01]  /*0880*/  BSSY.RECONVERGENT B2, `(.L_x_102) ;  /* 0x000002f000027945 */ /* 0x000fe20003800200 */
[----:B------:R-:W-:-:S04]  /*0890*/  LOP3.LUT R19, R6, 0x7, RZ, 0xc0, !PT ;  /* 0x0000000706137812 */ /* 0x000fc800078ec0ff */
[----:B------:R-:W-:-:S07]  /*08a0*/  ISETP.NE.AND P1, PT, R19, RZ, PT ;  /* 0x000000ff1300720c */ /* 0x000fce0003f25270 */
[----:B------:R-:W-:Y:S06]  /*08b0*/  @!P0 BRA `(.L_x_103) ;  /* 0x0000000000ac8947 */ /* 0x000fec0003800000 */
[----:B------:R-:W0:Y:S02]  /*08c0*/  LDC.64 R2, c[0x0][0x380] ;  /* 0x0000e000ff027b82 */ /* 0x000e240000000a00 */
[----:B0-----:R-:W-:-:S05]  /*08d0*/  IMAD.WIDE R2, R9, 0x4, R2 ;  /* 0x0000000409027825 */ /* 0x001fca00078e0202 */
        /* <DEDUP_REMOVED lines=41> */
.L_x_103:
[----:B------:R-:W-:Y:S05]  /*0b70*/  BSYNC.RECONVERGENT B2 ;  /* 0x0000000000027941 */ /* 0x000fea0003800200 */
.L_x_102:
        /* <DEDUP_REMOVED lines=28> */
[----:B------:R-:W-:-:S07]  /*0d40*/  LOP3.LUT R0, R14, R11, RZ, 0x3c, !PT ;  /* 0x0000000b0e007212 */ /* 0x000fce00078e3cff */
.L_x_105:
[----:B------:R-:W-:Y:S05]  /*0d50*/  BSYNC.RECONVERGENT B2 ;  /* 0x0000000000027941 */ /* 0x000fea0003800200 */
.L_x_104:
[----:B------:R-:W-:Y:S05]  /*0d60*/  @!P1 BRA `(.L_x_98) ;  /* 0x0000000000309947 */ /* 0x000fea0003800000 */
[----:B------:R-:W0:Y:S01]  /*0d70*/  LDC.64 R10, c[0x0][0x380] ;  /* 0x0000e000ff0a7b82 */ /* 0x000e220000000a00 */
[----:B------:R-:W-:-:S07]  /*0d80*/  IMAD.MOV R6, RZ, RZ, -R6 ;  /* 0x000000ffff067224 */ /* 0x000fce00078e0a06 */
.L_x_106:
[----:B0-----:R-:W-:-:S06]  /*0d90*/  IMAD.WIDE R2, R9, 0x4, R10 ;  /* 0x0000000409027825 */ /* 0x001fcc00078e020a */
[----:B------:R-:W2:Y:S01]  /*0da0*/  LDG.E R2, desc[UR6][R2.64] ;  /* 0x0000000602027981 */ /* 0x000ea2000c1e1900 */
[----:B------:R-:W-:Y:S01]  /*0db0*/  VIADD R6, R6, 0x1 ;  /* 0x0000000106067836 */ /* 0x000fe20000000000 */
[----:B-----5:R-:W-:Y:S01]  /*0dc0*/  SHF.R.U32.HI R13, RZ, 0x2, R0 ;  /* 0x00000002ff0d7819 */ /* 0x020fe20000011600 */
[----:B------:R-:W-:-:S03]  /*0dd0*/  VIADD R9, R9, 0x100 ;  /* 0x0000010009097836 */ /* 0x000fc60000000000 */
[----:B------:R-:W-:Y:S01]  /*0de0*/  ISETP.NE.AND P0, PT, R6, RZ, PT ;  /* 0x000000ff0600720c */ /* 0x000fe20003f05270 */
[----:B------:R-:W-:-:S05]  /*0df0*/  IMAD R13, R0, 0x40, R13 ;  /* 0x00000040000d7824 */ /* 0x000fca00078e020d */
[----:B--2---:R-:W-:-:S04]  /*0e00*/  IADD3 R13, PT, PT, R13, 0x7f4a7c15, R2 ;  /* 0x7f4a7c150d0d7810 */ /* 0x004fc80007ffe002 */
[----:B------:R-:W-:-:S03]  /*0e10*/  LOP3.LUT R0, R13, R0, RZ, 0x3c, !PT ;  /* 0x000000000d007212 */ /* 0x000fc600078e3cff */
[----:B------:R-:W-:Y:S05]  /*0e20*/  @P0 BRA `(.L_x_106) ;  /* 0xfffffffc00d80947 */ /* 0x000fea000383ffff */
.L_x_98:
[----:B------:R-:W-:Y:S05]  /*0e30*/  BSYNC.RECONVERGENT B1 ;  /* 0x0000000000017941 */ /* 0x000fea0003800200 */
.L_x_97:
[----:B------:R-:W-:-:S04]  /*0e40*/  ISETP.GE.U32.AND P0, PT, R4, 0x100, PT ;  /* 0x000001000400780c */ /* 0x000fc80003f06070 */
[----:B------:R-:W-:-:S13]  /*0e50*/  ISETP.GE.U32.AND.EX P0, PT, R5, RZ, PT, P0 ;  /* 0x000000ff0500720c */ /* 0x000fda0003f06100 */
        /* <DEDUP_REMOVED lines=42> */
.L_x_109:
[----:B------:R-:W-:Y:S05]  /*1100*/  BSYNC.RECONVERGENT B1 ;  /* 0x0000000000017941 */ /* 0x000fea0003800200 */
.L_x_108:
        /* <DEDUP_REMOVED lines=38> */
.L_x_107:
[----:B0-----:R-:W0:Y:S01]  /*1370*/  S2R R2, SR_LANEID ;  /* 0x0000000000027919 */ /* 0x001e220000000000 */
[----:B------:R-:W-:-:S05]  /*1380*/  LOP3.LUT R3, R7, 0x3e0, RZ, 0xc0, !PT ;  /* 0x000003e007037812 */ /* 0x000fca00078ec0ff */
[----:B------:R-:W-:Y:S01]  /*1390*/  VIADD R9, R3, 0x20 ;  /* 0x0000002003097836 */ /* 0x000fe20000000000 */
[----:B------:R-:W-:-:S04]  /*13a0*/  LOP3.LUT R3, RZ, R3, RZ, 0x33, !PT ;  /* 0x00000003ff037212 */ /* 0x000fc800078e33ff */
[----:B------:R-:W-:Y:S01]  /*13b0*/  ISETP.GT.U32.AND P0, PT, R9, R4, PT ;  /* 0x000000040900720c */ /* 0x000fe20003f04070 */
        /* <DEDUP_REMOVED lines=43> */
[----:B------:R-:W-:-:S03]  /*1670*/  ISETP.GE.U32.AND P0, PT, R4, 0x21, PT ;  /* 0x000000210400780c */ /* 0x000fc60003f06070 */
[----:B------:R3:W-:Y:S01]  /*1680*/  @!P1 STS [R11+0x8], R0 ;  /* 0x000008000b009388 */ /* 0x0007e20000000800 */
[----:B------:R-:W-:Y:S01]  /*1690*/  BAR.SYNC.DEFER_BLOCKING 0x0 ;  /* 0x0000000000007b1d */ /* 0x000fe20000010000 */
[----:B------:R-:W-:-:S04]  /*16a0*/  ISETP.GE.U32.AND.EX P0, PT, R5, RZ, PT, P0 ;  /* 0x000000ff0500720c */ /* 0x000fc80003f06100 */
[----:B------:R-:W-:-:S13]  /*16b0*/  ISETP.NE.OR P0, PT, R7, RZ, !P0 ;  /* 0x000000ff0700720c */ /* 0x000fda0004705670 */
[----:B---3--:R-:W-:Y:S05]  /*16c0*/  @P0 BRA `(.L_x_110) ;  /* 0x0000001800fc0947 */ /* 0x008fea0003800000 */
[----:B------:R-:W0:Y:S01]  /*16d0*/  S2UR UR5, SR_CgaCtaId ;  /* 0x00000000000579c3 */ /* 0x000e220000008800 */
[----:B------:R-:W-:Y:S01]  /*16e0*/  UMOV UR4, 0x400 ;  /* 0x0000040000047882 */ /* 0x000fe20000000000 */
[----:B------:R-:W-:Y:S02]  /*16f0*/  ISETP.GE.U32.AND P0, PT, R4, 0x41, PT ;  /* 0x000000410400780c */ /* 0x000fe40003f06070 */
[----:B------:R-:W-:Y:S02]  /*1700*/  SHF.R.U32.HI R3, RZ, 0x2, R0 ;  /* 0x00000002ff037819 */ /* 0x000fe40000011600 */
[----:B------:R-:W-:-:S03]  /*1710*/  ISETP.GE.U32.AND.EX P0, PT, R5, RZ, PT, P0 ;  /* 0x000000ff0500720c */ /* 0x000fc60003f06100 */
        /* <DEDUP_REMOVED lines=8> */
[----:B------:R-:W-:Y:S02]  /*17a0*/  SHF.R.U32.HI R3, RZ, 0x2, R0 ;  /* 0x00000002ff037819 */ /* 0x000fe40000011600 */
[----:B------:R-:W-:-:S03]  /*17b0*/  ISETP.GE.U32.AND.EX P0, PT, R5, RZ, PT, P0 ;  /* 0x000000ff0500720c */ /* 0x000fc60003f06100 */
[----:B------:R-:W-:-:S05]  /*17c0*/  IMAD R3, R0, 0x40, R3 ;  /* 0x0000004000037824 */ /* 0x000fca00078e0203 */
[----:B0-----:R-:W-:-:S04]  /*17d0*/  IADD3 R3, PT, PT, R3, 0x7f4a7c15, R8 ;  /* 0x7f4a7c1503037810 */ /* 0x001fc80007ffe008 */
[----:B------:R-:W-:Y:S01]  /*17e0*/  LOP3.LUT R0, R3, R0, RZ, 0x3c, !PT ;  /* 0x0000000003007212 */ /* 0x000fe200078e3cff */
[----:B------:R-:W-:Y:S06]  /*17f0*/  @!P0 BRA `(.L_x_110) ;  /* 0x0000001800b08947 */ /* 0x000fec0003800000 */
[----:B------:R-:W-:Y:S02]  /*1800*/  ISETP.GE.U32.AND P0, PT, R4, 0x81, PT ;  /* 0x000000810400780c */ /* 0x000fe40003f06070 */
[----:B------:R-:W-:Y:S02]  /*1810*/  SHF.R.U32.HI R3, RZ, 0x2, R0 ;  /* 0x00000002ff037819 */ /* 0x000fe40000011600 */
[----:B------:R-:W-:-:S03]  /*1820*/  ISETP.GE.U32.AND.EX P0, PT, R5, RZ, PT, P0 ;  /* 0x000000ff0500720c */ /* 0x000fc60003f06100 */
[----:B------:R-:W-:-:S05]  /*1830*/  IMAD R2, R0, 0x40, R3 ;  /* 0x0000004000027824 */ /* 0x000fca00078e0203 */
[----:B------:R-:W-:-:S04]  /*1840*/  IADD3 R9, PT, PT, R2, 0x7f4a7c15, R9 ;  /* 0x7f4a7c1502097810 */ /* 0x000fc80007ffe009 */
        /* <DEDUP_REMOVED lines=16> */
[----:B------:R-:W0:Y:S01]  /*1950*/  LDS.64 R2, [UR4+0x20] ;  /* 0x00002004ff027984 */ /* 0x000e220008000a00 */
[----:B------:R-:W-:Y:S02]  /*1960*/  ISETP.GE.U32.AND P0, PT, R4, 0xe1, PT ;  /* 0x000000e10400780c */ /* 0x000fe40003f06070 */
[----:B------:R-:W-:Y:S02]  /*1970*/  SHF.R.U32.HI R7, RZ, 0x2, R0 ;  /* 0x00000002ff077819 */ /* 0x000fe40000011600 */
[----:B------:R-:W-:-:S03]  /*1980*/  ISETP.GE.U32.AND.EX P0, PT, R5, RZ, PT, P0 ;  /* 0x000000ff0500720c */ /* 0x000fc60003f06100 */
        /* <DEDUP_REMOVED lines=9> */
.L_x_94:
[----:B------:R-:W0:Y:S01]  /*1a20*/  S2R R6, SR_TID.X ;  /* 0x0000000000067919 */ /* 0x000e220000002100 */
[----:B------:R-:W0:Y:S02]  /*1a30*/  LDC.64 R2, c[0x0][0x380] ;  /* 0x0000e000ff027b82 */ /* 0x000e240000000a00 */
[----:B0-----:R-:W-:-:S05]  /*1a40*/  IMAD.WIDE.U32 R2, R6, 0x4, R2 ;  /* 0x0000000406027825 */ /* 0x001fca00078e0002 */
        /* <DEDUP_REMOVED lines=63> */
[----:B------:R-:W-:-:S03]  /*1e40*/  IMAD.MOV.U32 R12, RZ, RZ, RZ ;  /* 0x000000ffff0c7224 */ /* 0x000fc600078e00ff */
[----:B------:R-:W-:-:S04]  /*1e50*/  LOP3.LUT R9, R9, R10, RZ, 0x3c, !PT ;  /* 0x0000000a09097212 */ /* 0x000fc800078e3cff */
[----:B------:R-:W-:-:S05]  /*1e60*/  SHF.R.U32.HI R10, RZ, 0x2, R9 ;  /* 0x00000002ff0a7819 */ /* 0x000fca0000011609 */
[----:B------:R-:W-:-:S05]  /*1e70*/  IMAD R11, R9, 0x40, R10 ;  /* 0x00000040090b7824 */ /* 0x000fca00078e020a */
[----:B------:R-:W-:Y:S01]  /*1e80*/  IADD3 R8, PT, PT, R11, 0x7f4a7c15, R8 ;  /* 0x7f4a7c150b087810 */ /* 0x000fe20007ffe008 */
[----:B------:R-:W-:-:S03]  /*1e90*/  IMAD.MOV.U32 R11, RZ, RZ, 0x1000 ;  /* 0x00001000ff0b7424 */ /* 0x000fc600078e00ff */
[----:B------:R-:W-:-:S04]  /*1ea0*/  LOP3.LUT R8, R8, R9, RZ, 0x3c, !PT ;  /* 0x0000000908087212 */ /* 0x000fc800078e3cff */
[----:B------:R-:W-:-:S05]  /*1eb0*/  SHF.R.U32.HI R9, RZ, 0x2, R8 ;  /* 0x00000002ff097819 */ /* 0x000fca0000011608 */
[----:B------:R-:W-:-:S05]  /*1ec0*/  IMAD R10, R8, 0x40, R9 ;  /* 0x00000040080a7824 */ /* 0x000fca00078e0209 */
[----:B------:R-:W-:-:S04]  /*1ed0*/  IADD3 R7, PT, PT, R10, 0x7f4a7c15, R7 ;  /* 0x7f4a7c150a077810 */ /* 0x000fc80007ffe007 */
[----:B------:R-:W-:Y:S02]  /*1ee0*/  LOP3.LUT R8, R7, R8, RZ, 0x3c, !PT ;  /* 0x0000000807087212 */ /* 0x000fe400078e3cff */
[----:B------:R-:W-:Y:S02]  /*1ef0*/  IADD3 R7, P1, PT, R4, -0x1000, RZ ;  /* 0xfffff00004077810 */ /* 0x000fe40007f3e0ff */
[----:B------:R-:W-:Y:S02]  /*1f00*/  SHF.R.U32.HI R9, RZ, 0x2, R8 ;  /* 0x00000002ff097819 */ /* 0x000fe40000011608 */
[----:B------:R-:W-:Y:S02]  /*1f10*/  ISETP.GE.U32.AND P0, PT, R7, 0x1000, PT ;  /* 0x000010000700780c */ /* 0x000fe40003f06070 */
[----:B------:R-:W-:Y:S01]  /*1f20*/  IADD3.X R10, PT, PT, R5, -0x1, RZ, P1, !PT ;  /* 0xffffffff050a7810 */ /* 0x000fe20000ffe4ff */
[----:B------:R-:W-:-:S03]  /*1f30*/  IMAD R9, R8, 0x40, R9 ;  /* 0x0000004008097824 */ /* 0x000fc600078e0209 */
[----:B------:R-:W-:Y:S02]  /*1f40*/  ISETP.GE.U32.AND.EX P0, PT, R10, RZ, PT, P0 ;  /* 0x000000ff0a00720c */ /* 0x000fe40003f06100 */
[----:B------:R-:W-:-:S04]  /*1f50*/  IADD3 R9, PT, PT, R9, 0x7f4a7c15, R0 ;  /* 0x7f4a7c1509097810 */ /* 0x000fc80007ffe000 */
[----:B------:R-:W-:-:S07]  /*1f60*/  LOP3.LUT R0, R9, R8, RZ, 0x3c, !PT ;  /* 0x0000000809007212 */ /* 0x000fce00078e3cff */
[----:B------:R-:W-:Y:S05]  /*1f70*/  @!P0 BRA `(.L_x_111) ;  /* 0x00000004007c8947 */ /* 0x000fea0003800000 */
[----:B------:R-:W0:Y:S01]  /*1f80*/  LDC.64 R4, c[0x0][0x390] ;  /* 0x0000e400ff047b82 */ /* 0x000e220000000a00 */
[----:B------:R-:W-:Y:S02]  /*1f90*/  IMAD.MOV.U32 R11, RZ, RZ, 0x1000 ;  /* 0x00001000ff0b7424 */ /* 0x000fe400078e00ff */
[----:B------:R-:W-:-:S07]  /*1fa0*/  IMAD.MOV.U32 R12, RZ, RZ, RZ ;  /* 0x000000ffff0c7224 */ /* 0x000fce00078e00ff */
.L_x_113:
[----:B------:R-:W-:-:S04]  /*1fb0*/  LEA R8, P0, R11, R2, 0x2 ;  /* 0x000000020b087211 */ /* 0x000fc800078010ff */
[----:B------:R-:W-:-:S05]  /*1fc0*/  LEA.HI.X R9, R11, R3, R12, 0x2, P0 ;  /* 0x000000030b097211 */ /* 0x000fca00000f140c */
        /* <DEDUP_REMOVED lines=32> */
[----:B-1----:R-:W-:-:S05]  /*21d0*/  SHF.R.U32.HI R9, RZ, 0x2, R0 ;  /* 0x00000002ff097819 */ /* 0x002fca0000011600 */
        /* <DEDUP_REMOVED lines=42> */
[----:B0-----:R-:W-:Y:S02]  /*2480*/  IADD3 R8, P1, PT, -R11, R4, RZ ;  /* 0x000000040b087210 */ /* 0x001fe40007f3e1ff */
[----:B------:R-:W-:Y:S02]  /*2490*/  LOP3.LUT R0, R13, R0, RZ, 0x3c, !PT ;  /* 0x000000000d007212 */ /* 0x000fe400078e3cff */
[----:B------:R-:W-:Y:S01]  /*24a0*/  ISETP.GE.U32.AND P0, PT, R8, 0x1000, PT ;  /* 0x000010000800780c */ /* 0x000fe20003f06070 */
[----:B------:R-:W-:Y:S01]  /*24b0*/  IMAD.X R8, R5, 0x1, ~R12, P1 ;  /* 0x0000000105087824 */ /* 0x000fe200008e0e0c */
[----:B------:R-:W-:-:S04]  /*24c0*/  SHF.R.U32.HI R9, RZ, 0x2, R0 ;  /* 0x00000002ff097819 */ /* 0x000fc80000011600 */
[----:B------:R-:W-:Y:S01]  /*24d0*/  ISETP.GE.U32.AND.EX P0, PT, R8, RZ, PT, P0 ;  /* 0x000000ff0800720c */ /* 0x000fe20003f06100 */
[----:B------:R-:W-:-:S05]  /*24e0*/  IMAD R9, R0, 0x40, R9 ;  /* 0x0000004000097824 */ /* 0x000fca00078e0209 */
[----:B------:R-:W-:-:S04]  /*24f0*/  IADD3 R9, PT, PT, R9, 0x7f4a7c15, R14 ;  /* 0x7f4a7c1509097810 */ /* 0x000fc80007ffe00e */
[----:B------:R-:W-:-:S03]  /*2500*/  LOP3.LUT R0, R9, R0, RZ, 0x3c, !PT ;  /* 0x0000000009007212 */ /* 0x000fc600078e3cff */
[----:B------:R-:W-:Y:S05]  /*2510*/  @!P0 BRA `(.L_x_112) ;  /* 0x00000008002c8947 */ /* 0x000fea0003800000 */
[----:B------:R-:W-:-:S05]  /*2520*/  IADD3 R11, P0, PT, R11, 0x1000, RZ ;  /* 0x000010000b0b7810 */ /* 0x000fca0007f1e0ff */
[----:B------:R-:W-:Y:S01]  /*2530*/  IMAD.X R12, RZ, RZ, R12, P0 ;  /* 0x000000ffff0c7224 */ /* 0x000fe200000e060c */
[----:B------:R-:W-:-:S04]  /*2540*/  ISETP.GT.U32.AND P0, PT, R11, R7, PT ;  /* 0x000000070b00720c */ /* 0x000fc80003f04070 */
[----:B------:R-:W-:-:S13]  /*2550*/  ISETP.GT.U32.AND.EX P0, PT, R12, R10, PT, P0 ;  /* 0x0000000a0c00720c */ /* 0x000fda0003f04100 */
[----:B------:R-:W-:Y:S05]  /*2560*/  @!P0 BRA `(.L_x_113) ;  /* 0xfffffff800908947 */ /* 0x000fea000383ffff */
.L_x_111:
[----:B------:R-:W-:Y:S01]  /*2570*/  IMAD.IADD R3, R4, 0x1, -R11 ;  /* 0x0000000104037824 */ /* 0x000fe200078e0a0b */
[----:B------:R-:W-:Y:S01]  /*2580*/  ISETP.GE.U32.AND P1, PT, R11, R4, PT ;  /* 0x000000040b00720c */ /* 0x000fe20003f26070 */
[----:B------:R-:W-:Y:S03]  /*2590*/  BSSY.RECONVERGENT B1, `(.L_x_112) ;  /* 0x0000083000017945 */ /* 0x000fe60003800200 */
[----:B------:R-:W-:-:S04]  /*25a0*/  ISETP.GE.AND P0, PT, R6, R3, PT ;  /* 0x000000030600720c */ /* 0x000fc80003f06270 */
[----:B------:R-:W-:-:S13]  /*25b0*/  ISETP.GE.U32.OR.EX P0, PT, R12, R5, P0, P1 ;  /* 0x000000050c00720c */ /* 0x000fda0000706510 */
[----:B------:R-:W-:Y:S05]  /*25c0*/  @P0 BRA `(.L_x_114) ;  /* 0x0000000400fc0947 */ /* 0x000fea0003800000 */
[----:B------:R-:W-:Y:S01]  /*25d0*/  LOP3.LUT R5, RZ, R6, RZ, 0x33, !PT ;  /* 0x00000006ff057212 */ /* 0x000fe200078e33ff */
[----:B------:R-:W-:Y:S03]  /*25e0*/  BSSY.RECONVERGENT B2, `(.L_x_115) ;  /* 0x0000040000027945 */ /* 0x000fe60003800200 */
[----:B------:R-:W-:Y:S01]  /*25f0*/  IADD3 R5, PT, PT, -R11, R4, R5 ;  /* 0x000000040b057210 */ /* 0x000fe20007ffe105 */
[----:B------:R-:W-:-:S03]  /*2600*/  IMAD.MOV.U32 R4, RZ, RZ, R6 ;  /* 0x000000ffff047224 */ /* 0x000fc600078e0006 */
[C---:B------:R-:W-:Y:S02]  /*2610*/  ISETP.GE.U32.AND P1, PT, R5.reuse, 0x700, PT ;  /* 0x000007000500780c */ /* 0x040fe40003f26070 */
[----:B------:R-:W-:-:S04]  /*2620*/  LEA.HI R7, R5, 0x1, RZ, 0x18 ;  /* 0x0000000105077811 */ /* 0x000fc800078fc0ff */
[----:B------:R-:W-:-:S04]  /*2630*/  LOP3.LUT R21, R7, 0x7, RZ, 0xc0, !PT ;  /* 0x0000000707157812 */ /* 0x000fc800078ec0ff */
[----:B------:R-:W-:-:S03]  /*2640*/  ISETP.NE.AND P0, PT, R21, RZ, PT ;  /* 0x000000ff1500720c */ /* 0x000fc60003f05270 */
[----:B------:R-:W-:Y:S10]  /*2650*/  @!P1 BRA `(.L_x_116) ;  /* 0x0000000000e09947 */ /* 0x000ff40003800000 */
[----:B------:R-:W0:Y:S01]  /*2660*/  LDCU.64 UR4, c[0x0][0x380] ;  /* 0x00007000ff0477ac */ /* 0x000e220008000a00 */
[----:B------:R-:W-:Y:S02]  /*2670*/  IADD3 R3, P2, PT, R6, R11, RZ ;  /* 0x0000000b06037210 */ /* 0x000fe40007f5e0ff */
[----:B------:R-:W-:-:S03]  /*2680*/  LOP3.LUT R9, R7, 0x1fffff8, RZ, 0xc0, !PT ;  /* 0x01fffff807097812 */ /* 0x000fc600078ec0ff */
[----:B------:R-:W-:Y:S02]  /*2690*/  IMAD.X R4, RZ, RZ, R12, P2 ;  /* 0x000000ffff047224 */ /* 0x000fe400010e060c */
[----:B------:R-:W-:Y:S01]  /*26a0*/  IMAD.MOV R9, RZ, RZ, -R9 ;  /* 0x000000ffff097224 */ /* 0x000fe200078e0a09 */
[----:B0-----:R-:W-:-:S04]  /*26b0*/  LEA R2, P1, R3, UR4, 0x2 ;  /* 0x0000000403027c11 */ /* 0x001fc8000f8210ff */
[----:B------:R-:W-:Y:S02]  /*26c0*/  IADD3 R2, P2, PT, R2, 0x1000, RZ ;  /* 0x0000100002027810 */ /* 0x000fe40007f5e0ff */
[----:B------:R-:W-:Y:S01]  /*26d0*/  LEA.HI.X R3, R3, UR5, R4, 0x2, P1 ;  /* 0x0000000503037c11 */ /* 0x000fe200088f1404 */
[----:B------:R-:W-:-:S04]  /*26e0*/  IMAD.MOV.U32 R4, RZ, RZ, R6 ;  /* 0x000000ffff047224 */ /* 0x000fc800078e0006 */
[----:B------:R-:W-:-:S07]  /*26f0*/  IMAD.X R3, RZ, RZ, R3, P2 ;  /* 0x000000ffff037224 */ /* 0x000fce00010e0603 */
.L_x_117:
        /* <DEDUP_REMOVED lines=46> */
.L_x_116:
[----:B------:R-:W-:Y:S05]  /*29e0*/  BSYNC.RECONVERGENT B2 ;  /* 0x0000000000027941 */ /* 0x000fea0003800200 */
.L_x_115:
[----:B------:R-:W-:Y:S05]  /*29f0*/  @!P0 BRA `(.L_x_114) ;  /* 0x0000000000f08947 */ /* 0x000fea0003800000 */
[----:B------:R-:W-:Y:S01]  /*2a00*/  ISETP.GE.U32.AND P1, PT, R21, 0x4, PT ;  /* 0x000000041500780c */ /* 0x000fe20003f26070 */
[----:B------:R-:W-:Y:S01]  /*2a10*/  BSSY.RECONVERGENT B2, `(.L_x_118) ;  /* 0x000001d000027945 */ /* 0x000fe20003800200 */
[----:B------:R-:W-:-:S11]  /*2a20*/  LOP3.LUT P0, R7, R7, 0x3, RZ, 0xc0, !PT ;  /* 0x0000000307077812 */ /* 0x000fd6000780c0ff */
[----:B------:R-:W-:Y:S05]  /*2a30*/  @!P1 BRA `(.L_x_119) ;  /* 0x0000000000689947 */ /* 0x000fea0003800000 */
[----:B------:R-:W0:Y:S01]  /*2a40*/  LDCU.64 UR4, c[0x0][0x380] ;  /* 0x00007000ff0477ac */ /* 0x000e220008000a00 */
[----:B------:R-:W-:-:S05]  /*2a50*/  IADD3 R3, P1, PT, R4, R11, RZ ;  /* 0x0000000b04037210 */ /* 0x000fca0007f3e0ff */
[----:B------:R-:W-:Y:S01]  /*2a60*/  IMAD.X R8, RZ, RZ, R12, P1 ;  /* 0x000000ffff087224 */ /* 0x000fe200008e060c */
[----:B0-----:R-:W-:-:S04]  /*2a70*/  LEA R2, P1, R3, UR4, 0x2 ;  /* 0x0000000403027c11 */ /* 0x001fc8000f8210ff */
[----:B------:R-:W-:-:S05]  /*2a80*/  LEA.HI.X R3, R3, UR5, R8, 0x2, P1 ;  /* 0x0000000503037c11 */ /* 0x000fca00088f1408 */
[----:B------:R-:W2:Y:S04]  /*2a90*/  LDG.E R8, desc[UR6][R2.64] ;  /* 0x0000000602087981 */ /* 0x000ea8000c1e1900 */
[----:B------:R-:W3:Y:S04]  /*2aa0*/  LDG.E R10, desc[UR6][R2.64+0x400] ;  /* 0x00040006020a7981 */ /* 0x000ee8000c1e1900 */
[----:B------:R-:W4:Y:S04]  /*2ab0*/  LDG.E R14, desc[UR6][R2.64+0x800] ;  /* 0x00080006020e7981 */ /* 0x000f28000c1e1900 */
[----:B------:R-:W5:Y:S01]  /*2ac0*/  LDG.E R15, desc[UR6][R2.64+0xc00] ;  /* 0x000c0006020f7981 */ /* 0x000f62000c1e1900 */
        /* <DEDUP_REMOVED lines=16> */
[----:B------:R-:W-:-:S07]  /*2bd0*/  LOP3.LUT R0, R0, R9, RZ, 0x3c, !PT ;  /* 0x0000000900007212 */ /* 0x000fce00078e3cff */
.L_x_119:
[----:B------:R-:W-:Y:S05]  /*2be0*/  BSYNC.RECONVERGENT B2 ;  /* 0x0000000000027941 */ /* 0x000fea0003800200 */
.L_x_118:
[----:B------:R-:W-:Y:S05]  /*2bf0*/  @!P0 BRA `(.L_x_114) ;  /* 0x0000000000708947 */ /* 0x000fea0003800000 */
[----:B------:R-:W-:Y:S02]  /*2c00*/  ISETP.NE.AND P1, PT, R7, 0x1, PT ;  /* 0x000000010700780c */ /* 0x000fe40003f25270 */
[----:B------:R-:W-:-:S11]  /*2c10*/  LOP3.LUT P0, RZ, R5, 0x100, RZ, 0xc0, !PT ;  /* 0x0000010005ff7812 */ /* 0x000fd6000780c0ff */
[----:B------:R-:W0:Y:S01]  /*2c20*/  @P1 LDC.64 R8, c[0x0][0x380] ;  /* 0x0000e000ff081b82 */ /* 0x000e220000000a00 */
[----:B------:R-:W-:-:S05]  /*2c30*/  @P1 IADD3 R2, P2, PT, R4, R11, RZ ;  /* 0x0000000b04021210 */ /* 0x000fca0007f5e0ff */
[----:B------:R-:W-:Y:S01]  /*2c40*/  @P1 IMAD.X R3, RZ, RZ, R12, P2 ;  /* 0x000000ffff031224 */ /* 0x000fe200010e060c */
[----:B0-----:R-:W-:-:S04]  /*2c50*/  @P1 LEA R8, P2, R2, R8, 0x2 ;  /* 0x0000000802081211 */ /* 0x001fc800078410ff */
[----:B------:R-:W-:Y:S02]  /*2c60*/  @P1 LEA.HI.X R9, R2, R9, R3, 0x2, P2 ;  /* 0x0000000902091211 */ /* 0x000fe400010f1403 */
[----:B------:R-:W0:Y:S03]  /*2c70*/  @!P0 LDC.64 R2, c[0x0][0x380] ;  /* 0x0000e000ff028b82 */ /* 0x000e260000000a00 */
[----:B------:R-:W2:Y:S01]  /*2c80*/  @P1 LDG.E R5, desc[UR6][R8.64] ;  /* 0x0000000608051981 */ /* 0x000ea2000c1e1900 */
[----:B------:R-:W-:-:S03]  /*2c90*/  @P1 VIADD R4, R4, 0x200 ;  /* 0x0000020004041836 */ /* 0x000fc60000000000 */
[----:B------:R-:W3:Y:S02]  /*2ca0*/  @P1 LDG.E R10, desc[UR6][R8.64+0x400] ;  /* 0x00040006080a1981 */ /* 0x000ee4000c1e1900 */
[----:B------:R-:W-:-:S05]  /*2cb0*/  @!P0 IADD3 R11, P2, PT, R4, R11, RZ ;  /* 0x0000000b040b8210 */ /* 0x000fca0007f5e0ff */
[----:B------:R-:W-:Y:S01]  /*2cc0*/  @!P0 IMAD.X R12, RZ, RZ, R12, P2 ;  /* 0x000000ffff0c8224 */ /* 0x000fe200010e060c */
[----:B0-----:R-:W-:-:S04]  /*2cd0*/  @!P0 LEA R2, P2, R11, R2, 0x2 ;  /* 0x000000020b028211 */ /* 0x001fc800078410ff */
[----:B------:R-:W-:-:S05]  /*2ce0*/  @!P0 LEA.HI.X R3, R11, R3, R12, 0x2, P2 ;  /* 0x000000030b038211 */ /* 0x000fca00010f140c */
        /* <DEDUP_REMOVED lines=13> */
.L_x_114:
[----:B------:R-:W-:Y:S05]  /*2dc0*/  BSYNC.RECONVERGENT B1 ;  /* 0x0000000000017941 */ /* 0x000fea0003800200 */
.L_x_112:
        /* <DEDUP_REMOVED lines=41> */
.L_x_121:
[----:B------:R-:W-:Y:S05]  /*3060*/  BSYNC.RECONVERGENT B1 ;  /* 0x0000000000017941 */ /* 0x000fea0003800200 */
.L_x_120:
        /* <DEDUP_REMOVED lines=37> */
.L_x_110:
[----:B------:R-:W-:Y:S05]  /*32c0*/  BSYNC.RECONVERGENT B0 ;  /* 0x0000000000007941 */ /* 0x000fea0003800200 */
.L_x_93:
        /* <DEDUP_REMOVED lines=11> */
.L_x_122:
        /* <DEDUP_REMOVED lines=16> */
.L_x_261:


//--------------------- .text._ZN3cub18CUB_300001_SM_10006detail6reduce28DeviceReduceSingleTileKernelINS2_10policy_hubIjj11HashCombineE10Policy1000EPjPiiS5_ijN4cuda3std3__410__identityEEEvT0_T1_T2_T3_T4_T6_ --------------------------
	.section	.text._ZN3cub18CUB_300001_SM_10006detail6reduce28DeviceReduceSingleTileKernelINS2_10policy_hubIjj11HashCombineE10Policy1000EPjPiiS5_ijN4cuda3std3__410__identityEEEvT0_T1_T2_T3_T4_T6_,"ax",@progbits
	.align	128
        .global         _ZN3cub18CUB_300001_SM_10006detail6reduce28DeviceReduceSingleTileKernelINS2_10policy_hubIjj11HashCombineE10Policy1000EPjPiiS5_ijN4cuda3std3__410__identityEEEvT0_T1_T2_T3_T4_T6_
        .type           _ZN3cub18CUB_300001_SM_10006detail6reduce28DeviceReduceSingleTileKernelINS2_10policy_hubIjj11HashCombineE10Policy1000EPjPiiS5_ijN4cuda3std3__410__identityEEEvT0_T1_T2_T3_T4_T6_,@function
        .size           _ZN3cub18CUB_300001_SM_10006detail6reduce28DeviceReduceSingleTileKernelINS2_10policy_hubIjj11HashCombineE10Policy1000EPjPiiS5_ijN4cuda3std3__410__identityEEEvT0_T1_T2_T3_T4_T6_,(.L_x_262 - _ZN3cub18CUB_300001_SM_10006detail6reduce28DeviceReduceSingleTileKernelINS2_10policy_hubIjj11HashCombineE10Policy1000EPjPiiS5_ijN4cuda3std3__410__identityEEEvT0_T1_T2_T3_T4_T6_)
        .other          _ZN3cub18CUB_300001_SM_10006detail6reduce28DeviceReduceSingleTileKernelINS2_10policy_hubIjj11HashCombineE10Policy1000EPjPiiS5_ijN4cuda3std3__410__identityEEEvT0_T1_T2_T3_T4_T6_,@"STO_CUDA_ENTRY STV_DEFAULT"
_ZN3cub18CUB_300001_SM_10006detail6reduce28DeviceReduceSingleTileKernelINS2_10policy_hubIjj11HashCombineE10Policy1000EPjPiiS5_ijN4cuda3std3__410__identityEEEvT0_T1_T2_T3_T4_T6_:
.text._ZN3cub18CUB_300001_SM_10006detail6reduce28DeviceReduceSingleTileKernelINS2_10policy_hubIjj11HashCombineE10Policy1000EPjPiiS5_ijN4cuda3std3__410__identityEEEvT0_T1_T2_T3_T4_T6_:
        /* <DEDUP_REMOVED lines=13> */
.L_x_123:
        /* <DEDUP_REMOVED lines=16> */
.L_x_128:
[----:B------:R-:W-:Y:S05]  /*01d0*/  BSYNC.RECONVERGENT B1 ;  /* 0x0000000000017941 */ /* 0x000fea0003800200 */
.L_x_127:
        /* <DEDUP_REMOVED lines=16> */
.L_x_133:
        /* <DEDUP_REMOVED lines=12> */
.L_x_132:
[----:B------:R-:W-:Y:S05]  /*03a0*/  BSYNC.RECONVERGENT B2 ;  /* 0x0000000000027941 */ /* 0x000fea0003800200 */
.L_x_131:
        /* <DEDUP_REMOVED lines=9> */
.L_x_136:
        /* <DEDUP_REMOVED lines=90> */
.L_x_135:
[----:B------:R-:W-:Y:S05]  /*09e0*/  BSYNC.RECONVERGENT B2 ;  /* 0x0000000000027941 */ /* 0x000fea0003800200 */
.L_x_134:
        /* <DEDUP_REMOVED lines=50> */
.L_x_138:
[----:B------:R-:W-:Y:S05]  /*0d10*/  BSYNC.RECONVERGENT B2 ;  /* 0x0000000000027941 */ /* 0x000fea0003800200 */
.L_x_137:
        /* <DEDUP_REMOVED lines=24> */
.L_x_130:
[----:B------:R-:W-:Y:S05]  /*0ea0*/  BSYNC.RECONVERGENT B1 ;  /* 0x0000000000017941 */ /* 0x000fea0003800200 */
.L_x_129:
        /* <DEDUP_REMOVED lines=43> */
.L_x_141:
[----:B------:R-:W-:Y:S05]  /*1160*/  BSYNC.RECONVERGENT B1 ;  /* 0x0000000000017941 */ /* 0x000fea0003800200 */
.L_x_140:
        /* <DEDUP_REMOVED lines=38> */
.L_x_139:
        /* <DEDUP_REMOVED lines=100> */
.L_x_126:
        /* <DEDUP_REMOVED lines=74> */
.L_x_145:
        /* <DEDUP_REMOVED lines=76> */
.L_x_143:
        /* <DEDUP_REMOVED lines=20> */
.L_x_149:
        /* <DEDUP_REMOVED lines=11> */
.L_x_148:
[----:B------:R-:W-:Y:S05]  /*2560*/  BSYNC.RECONVERGENT B2 ;  /* 0x0000000000027941 */ /* 0x000fea0003800200 */
.L_x_147:
        /* <DEDUP_REMOVED lines=17> */
.L_x_152:
        /* <DEDUP_REMOVED lines=93> */
.L_x_151:
[----:B------:R-:W-:Y:S05]  /*2c50*/  BSYNC.RECONVERGENT B2 ;  /* 0x0000000000027941 */ /* 0x000fea0003800200 */
.L_x_150:
        /* <DEDUP_REMOVED lines=53> */
.L_x_154:
[----:B------:R-:W-:Y:S05]  /*2fb0*/  BSYNC.RECONVERGENT B2 ;  /* 0x0000000000027941 */ /* 0x000fea0003800200 */
.L_x_153:
        /* <DEDUP_REMOVED lines=24> */
.L_x_146:
[----:B------:R-:W-:Y:S05]  /*3140*/  BSYNC.RECONVERGENT B1 ;  /* 0x0000000000017941 */ /* 0x000fea0003800200 */
.L_x_144:
        /* <DEDUP_REMOVED lines=41> */
.L_x_156:
[----:B------:R-:W-:Y:S05]  /*33e0*/  BSYNC.RECONVERGENT B1 ;  /* 0x0000000000017941 */ /* 0x000fea0003800200 */
.L_x_155:
        /* <DEDUP_REMOVED lines=38> */
.L_x_125:
        /* <DEDUP_REMOVED lines=12> */
.L_x_159:
[----:B------:R-:W-:Y:S05]  /*3710*/  BSYNC.RECONVERGENT B1 ;  /* 0x0000000000017941 */ /* 0x000fea0003800200 */
.L_x_158:
        /* <DEDUP_REMOVED lines=16> */
.L_x_164:
        /* <DEDUP_REMOVED lines=12> */
.L_x_163:
[----:B------:R-:W-:Y:S05]  /*38e0*/  BSYNC.RECONVERGENT B2 ;  /* 0x0000000000027941 */ /* 0x000fea0003800200 */
.L_x_162:
        /* <DEDUP_REMOVED lines=9> */
.L_x_167:
        /* <DEDUP_REMOVED lines=90> */
.L_x_166:
[----:B------:R-:W-:Y:S05]  /*3f20*/  BSYNC.RECONVERGENT B2 ;  /* 0x0000000000027941 */ /* 0x000fea0003800200 */
.L_x_165:
        /* <DEDUP_REMOVED lines=50> */
.L_x_169:
[----:B------:R-:W-:Y:S05]  /*4250*/  BSYNC.RECONVERGENT B2 ;  /* 0x0000000000027941 */ /* 0x000fea0003800200 */
.L_x_168:
        /* <DEDUP_REMOVED lines=24> */
.L_x_161:
[----:B------:R-:W-:Y:S05]  /*43e0*/  BSYNC.RECONVERGENT B1 ;  /* 0x0000000000017941 */ /* 0x000fea0003800200 */
.L_x_160:
        /* <DEDUP_REMOVED lines=43> */
.L_x_172:
[----:B------:R-:W-:Y:S05]  /*46a0*/  BSYNC.RECONVERGENT B1 ;  /* 0x0000000000017941 */ /* 0x000fea0003800200 */
.L_x_171:
        /* <DEDUP_REMOVED lines=38> */
.L_x_170:
        /* <DEDUP_REMOVED lines=100> */
.L_x_157:
        /* <DEDUP_REMOVED lines=85> */
.L_x_175:
        /* <DEDUP_REMOVED lines=88> */
.L_x_173:
        /* <DEDUP_REMOVED lines=20> */
.L_x_179:
        /* <DEDUP_REMOVED lines=11> */
.L_x_178:
[----:B------:R-:W-:Y:S05]  /*5c10*/  BSYNC.RECONVERGENT B2 ;  /* 0x0000000000027941 */ /* 0x000fea0003800200 */
.L_x_177:
        /* <DEDUP_REMOVED lines=17> */
.L_x_182:
        /* <DEDUP_REMOVED lines=93> */
.L_x_181:
[----:B------:R-:W-:Y:S05]  /*6300*/  BSYNC.RECONVERGENT B2 ;  /* 0x0000000000027941 */ /* 0x000fea0003800200 */
.L_x_180:
        /* <DEDUP_REMOVED lines=53> */
.L_x_184:
[----:B------:R-:W-:Y:S05]  /*6660*/  BSYNC.RECONVERGENT B2 ;  /* 0x0000000000027941 */ /* 0x000fea0003800200 */
.L_x_183:
        /* <DEDUP_REMOVED lines=24> */
.L_x_176:
[----:B------:R-:W-:Y:S05]  /*67f0*/  BSYNC.RECONVERGENT B1 ;  /* 0x0000000000017941 */ /* 0x000fea0003800200 */
.L_x_174:
        /* <DEDUP_REMOVED lines=41> */
.L_x_186:
[----:B------:R-:W-:Y:S05]  /*6a90*/  BSYNC.RECONVERGENT B1 ;  /* 0x0000000000017941 */ /* 0x000fea0003800200 */
.L_x_185:
        /* <DEDUP_REMOVED lines=37> */
.L_x_142:
[----:B------:R-:W-:Y:S05]  /*6cf0*/  BSYNC.RECONVERGENT B0 ;  /* 0x0000000000007941 */ /* 0x000fea0003800200 */
.L_x_124:
        /* <DEDUP_REMOVED lines=11> */
.L_x_187:
        /* <DEDUP_REMOVED lines=13> */
.L_x_262:


//--------------------- .text._ZN3cub18CUB_300001_SM_10006detail6reduce18DeviceReduceKernelINS2_10policy_hubIjj11HashCombineE10Policy1000EN6thrust24THRUST_300001_SM_1000_NS10device_ptrIKjEEjS5_jN4cuda3std3__410__identityEEEvT0_PT3_T1_NS0_13GridEvenShareISK_EET2_T4_ --------------------------
	.section	.text._ZN3cub18CUB_300001_SM_10006detail6reduce18DeviceReduceKernelINS2_10policy_hubIjj11HashCombineE10Policy1000EN6thrust24THRUST_300001_SM_1000_NS10device_ptrIKjEEjS5_jN4cuda3std3__410__identityEEEvT0_PT3_T1_NS0_13GridEvenShareISK_EET2_T4_,"ax",@progbits
	.align	128
        .global         _ZN3cub18CUB_300001_SM_10006detail6reduce18DeviceReduceKernelINS2_10policy_hubIjj11HashCombineE10Policy1000EN6thrust24THRUST_300001_SM_1000_NS10device_ptrIKjEEjS5_jN4cuda3std3__410__identityEEEvT0_PT3_T1_NS0_13GridEvenShareISK_EET2_T4_
        .type           _ZN3cub18CUB_300001_SM_10006detail6reduce18DeviceReduceKernelINS2_10policy_hubIjj11HashCombineE10Policy1000EN6thrust24THRUST_300001_SM_1000_NS10device_ptrIKjEEjS5_jN4cuda3std3__410__identityEEEvT0_PT3_T1_NS0_13GridEvenShareISK_EET2_T4_,@function
        .size           _ZN3cub18CUB_300001_SM_10006detail6reduce18DeviceReduceKernelINS2_10policy_hubIjj11HashCombineE10Policy1000EN6thrust24THRUST_300001_SM_1000_NS10device_ptrIKjEEjS5_jN4cuda3std3__410__identityEEEvT0_PT3_T1_NS0_13GridEvenShareISK_EET2_T4_,(.L_x_263 - _ZN3cub18CUB_300001_SM_10006detail6reduce18DeviceReduceKernelINS2_10policy_hubIjj11HashCombineE10Policy1000EN6thrust24THRUST_300001_SM_1000_NS10device_ptrIKjEEjS5_jN4cuda3std3__410__identityEEEvT0_PT3_T1_NS0_13GridEvenShareISK_EET2_T4_)
        .other          _ZN3cub18CUB_300001_SM_10006detail6reduce18DeviceReduceKernelINS2_10policy_hubIjj11HashCombineE10Policy1000EN6thrust24THRUST_300001_SM_1000_NS10device_ptrIKjEEjS5_jN4cuda3std3__410__identityEEEvT0_PT3_T1_NS0_13GridEvenShareISK_EET2_T4_,@"STO_CUDA_ENTRY STV_DEFAULT"
_ZN3cub18CUB_300001_SM_10006detail6reduce18DeviceReduceKernelINS2_10policy_hubIjj11HashCombineE10Policy1000EN6thrust24THRUST_300001_SM_1000_NS10device_ptrIKjEEjS5_jN4cuda3std3__410__identityEEEvT0_PT3_T1_NS0_13GridEvenShareISK_EET2_T4_:
.text._ZN3cub18CUB_300001_SM_10006detail6reduce18DeviceReduceKernelINS2_10policy_hubIjj11HashCombineE10Policy1000EN6thrust24THRUST_300001_SM_1000_NS10device_ptrIKjEEjS5_jN4cuda3std3__410__identityEEEvT0_PT3_T1_NS0_13GridEvenShareISK_EET2_T4_:
[----:B------:R-:W-:Y:S08]  /*0000*/  LDC R1, c[0x0][0x37c] ;  /* 0x0000df00ff017b82 */ /* 0x000ff00000000800 */
[----:B------:R-:W0:Y:S01]  /*0010*/  S2UR UR10, SR_CTAID.X ;  /* 0x00000000000a79c3 */ /* 0x000e220000002500 */
[----:B------:R-:W1:Y:S01]  /*0020*/  LDCU.64 UR12, c[0x0][0x3a8] ;  /* 0x00007500ff0c77ac */ /* 0x000e620008000a00 */
[----:B------:R-:W-:Y:S01]  /*0030*/  BSSY.RECONVERGENT B0, `(.L_x_188) ;  /* 0x00003da000007945 */ /* 0x000fe20003800200 */
[----:B------:R-:W2:Y:S01]  /*0040*/  LDCU.64 UR8, c[0x0][0x358] ;  /* 0x00006b00ff0877ac */ /* 0x000ea20008000a00 */
[----:B-1----:R-:W-:Y:S01]  /*0050*/  IMAD.U32 R4, RZ, RZ, UR12 ;  /* 0x0000000cff047e24 */ /* 0x002fe2000f8e00ff */
[----:B------:R-:W-:-:S02]  /*0060*/  USHF.L.U32 UR4, UR13, 0xc, URZ ;  /* 0x0000000c0d047899 */ /* 0x000fc400080006ff */
[----:B0-----:R-:W-:-:S06]  /*0070*/  USHF.L.U32 UR6, UR10, 0xc, URZ ;  /* 0x0000000c0a067899 */ /* 0x001fcc00080006ff */
[----:B------:R-:W-:-:S05]  /*0080*/  VIADD R0, R4, -UR6 ;  /* 0x8000000604007c36 */ /* 0x000fca0008000000 */
[----:B------:R-:W-:-:S13]  /*0090*/  ISETP.GT.U32.AND P0, PT, R0, 0xfff, PT ;  /* 0x00000fff0000780c */ /* 0x000fda0003f04070 */
[----:B--2---:R-:W-:Y:S05]  /*00a0*/  @P0 BRA `(.L_x_189) ;  /* 0x0000001800fc0947 */ /* 0x004fea0003800000 */
[----:B------:R-:W0:Y:S01]  /*00b0*/  S2R R3, SR_TID.X ;  /* 0x0000000000037919 */ /* 0x000e220000002100 */
[----:B------:R-:W-:Y:S01]  /*00c0*/  BSSY.RECONVERGENT B1, `(.L_x_190) ;  /* 0x000000a000017945 */ /* 0x000fe20003800200 */
[----:B------:R-:W-:Y:S01]  /*00d0*/  IMAD.MOV.U32 R6, RZ, RZ, RZ ;  /* 0x000000ffff067224 */ /* 0x000fe200078e00ff */
[----:B0-----:R-:W-:Y:S01]  /*00e0*/  ISETP.GE.U32.AND P0, PT, R3, R0, PT ;  /* 0x000000000300720c */ /* 0x001fe20003f06070 */
[----:B------:R-:W-:-:S12]  /*00f0*/  IMAD.MOV.U32 R7, RZ, RZ, R3 ;  /* 0x000000ffff077224 */ /* 0x000fd800078e0003 */
[----:B------:R-:W-:Y:S05]  /*0100*/  @P0 BRA `(.L_x_191) ;  /* 0x0000000000140947 */ /* 0x000fea0003800000 */
[----:B------:R-:W0:Y:S01]  /*0110*/  LDC.64 R8, c[0x0][0x380] ;  /* 0x0000e000ff087b82 */ /* 0x000e220000000a00 */
[----:B------:R-:W-:-:S04]  /*0120*/  VIADD R5, R3, UR6 ;  /* 0x0000000603057c36 */ /* 0x000fc80008000000 */
[----:B0-----:R-:W-:-:S05]  /*0130*/  IMAD.WIDE.U32 R8, R5, 0x4, R8 ;  /* 0x0000000405087825 */ /* 0x001fca00078e0008 */
[----:B------:R0:W5:Y:S01]  /*0140*/  LDG.E R6, desc[UR8][R8.64] ;  /* 0x0000000808067981 */ /* 0x000162000c1e1900 */
[----:B------:R-:W-:-:S07]  /*0150*/  VIADD R7, R3, 0x100 ;  /* 0x0000010003077836 */ /* 0x000fce0000000000 */
.L_x_191:
[----:B------:R-:W-:Y:S05]  /*0160*/  BSYNC.RECONVERGENT B1 ;  /* 0x0000000000017941 */ /* 0x000fea0003800200 */
.L_x_190:
[----:B------:R-:W-:Y:S01]  /*0170*/  ISETP.GE.U32.AND P0, PT, R7, R0, PT ;  /* 0x000000000700720c */ /* 0x000fe20003f06070 */
[----:B------:R-:W-:-:S12]  /*0180*/  BSSY.RECONVERGENT B1, `(.L_x_192) ;  /* 0x00000fb000017945 */ /* 0x000fd80003800200 */
[----:B------:R-:W-:Y:S05]  /*0190*/  @P0 BRA `(.L_x_193) ;  /* 0x0000000c00e40947 */ /* 0x000fea0003800000 */
[----:B------:R-:W-:Y:S01]  /*01a0*/  LOP3.LUT R5, RZ, R7, RZ, 0x33, !PT ;  /* 0x00000007ff057212 */ /* 0x000fe200078e33ff */
[----:B------:R-:W-:Y:S03]  /*01b0*/  BSSY.RECONVERGENT B2, `(.L_x_194) ;  /* 0x0000082000027945 */ /* 0x000fe60003800200 */
[----:B------:R-:W-:-:S04]  /*01c0*/  IADD3 R4, PT, PT, R4, -UR6, R5 ;  /* 0x8000000604047c10 */ /* 0x000fc8000fffe005 */
[C---:B------:R-:W-:Y:S02]  /*01d0*/  ISETP.GE.U32.AND P0, PT, R4.reuse, 0xf00, PT ;  /* 0x00000f000400780c */ /* 0x040fe40003f06070 */
[----:B------:R-:W-:-:S04]  /*01e0*/  LEA.HI R4, R4, 0x1, RZ, 0x18 ;  /* 0x0000000104047811 */ /* 0x000fc800078fc0ff */
[----:B------:R-:W-:-:S07]  /*01f0*/  LOP3.LUT R5, R4, 0xf, RZ, 0xc0, !PT ;  /* 0x0000000f04057812 */ /* 0x000fce00078ec0ff */
[----:B------:R-:W-:Y:S05]  /*0200*/  @!P0 BRA `(.L_x_195) ;  /* 0x0000000400f08947 */ /* 0x000fea0003800000 */
[----:B------:R-:W1:Y:S01]  /*0210*/  LDC.64 R14, c[0x0][0x380] ;  /* 0x0000e000ff0e7b82 */ /* 0x000e620000000a00 */
[----:B0-----:R-:W-:Y:S01]  /*0220*/  LOP3.LUT R9, R4, 0x1fffff0, RZ, 0xc0, !PT ;  /* 0x01fffff004097812 */ /* 0x001fe200078ec0ff */
[----:B------:R-:W-:Y:S01]  /*0230*/  BSSY.RECONVERGENT B3, `(.L_x_196) ;  /* 0x0000078000037945 */ /* 0x000fe20003800200 */
[C---:B------:R-:W-:Y:S01]  /*0240*/  LOP3.LUT R8, R7.reuse, 0x800, RZ, 0xfc, !PT ;  /* 0x0000080007087812 */ /* 0x040fe200078efcff */
[----:B------:R-:W-:Y:S02]  /*0250*/  VIADD R2, R7, UR6 ;  /* 0x0000000607027c36 */ /* 0x000fe40008000000 */
[----:B------:R-:W-:-:S07]  /*0260*/  IMAD.MOV R7, RZ, RZ, -R9 ;  /* 0x000000ffff077224 */ /* 0x000fce00078e0a09 */
.L_x_197:
[----:B-1----:R-:W-:-:S06]  /*0270*/  IMAD.WIDE.U32 R28, R2, 0x4, R14 ;  /* 0x00000004021c7825 */ /* 0x002fcc00078e000e */
[----:B------:R-:W2:Y:S01]  /*0280*/  LDG.E R28, desc[UR8][R28.64] ;  /* 0x000000081c1c7981 */ /* 0x000ea2000c1e1900 */
[----:B------:R-:W-:-:S04]  /*0290*/  VIADD R17, R2, 0x100 ;  /* 0x0000010002117836 */ /* 0x000fc80000000000 */
[----:B------:R-:W-:-:S05]  /*02a0*/  IMAD.WIDE.U32 R16, R17, 0x4, R14 ;  /* 0x0000000411107825 */ /* 0x000fca00078e000e */
[----:B------:R0:W3:Y:S01]  /*02b0*/  LDG.E R9, desc[UR8][R16.64] ;  /* 0x0000000810097981 */ /* 0x0000e2000c1e1900 */
[----:B------:R-:W-:-:S04]  /*02c0*/  VIADD R19, R2, 0x200 ;  /* 0x0000020002137836 */ /* 0x000fc80000000000 */
[----:B------:R-:W-:-:S05]  /*02d0*/  IMAD.WIDE.U32 R18, R19, 0x4, R14 ;  /* 0x0000000413127825 */ /* 0x000fca00078e000e */
[----:B------:R1:W4:Y:S01]  /*02e0*/  LDG.E R10, desc[UR8][R18.64] ;  /* 0x00000008120a7981 */ /* 0x000322000c1e1900 */
        /* <DEDUP_REMOVED lines=9> */
[----:B0-----:R-:W-:-:S04]  /*0380*/  VIADD R17, R2, 0x600 ;  /* 0x0000060002117836 */ /* 0x001fc80000000000 */
[----:B------:R-:W-:-:S05]  /*0390*/  IMAD.WIDE.U32 R16, R17, 0x4, R14 ;  /* 0x0000000411107825 */ /* 0x000fca00078e000e */
[----:B------:R0:W4:Y:S01]  /*03a0*/  LDG.E R24, desc[UR8][R16.64] ;  /* 0x0000000810187981 */ /* 0x000122000c1e1900 */
[----:B-1----:R-:W-:-:S04]  /*03b0*/  VIADD R19, R2, 0x700 ;  /* 0x0000070002137836 */ /* 0x002fc80000000000 */
        /* <DEDUP_REMOVED lines=9> */
[----:B0-----:R-:W-:-:S05]  /*0450*/  IMAD.WIDE.U32 R16, R29, 0x4, R14 ;  /* 0x000000041d107825 */ /* 0x001fca00078e000e */
[----:B------:R0:W4:Y:S01]  /*0460*/  LDG.E R29, desc[UR8][R16.64] ;  /* 0x00000008101d7981 */ /* 0x000122000c1e1900 */
[----:B-1----:R-:W-:-:S04]  /*0470*/  VIADD R19, R2, 0xb00 ;  /* 0x00000b0002137836 */ /* 0x002fc80000000000 */
[----:B------:R-:W-:-:S06]  /*0480*/  IMAD.WIDE.U32 R18, R19, 0x4, R14 ;  /* 0x0000000413127825 */ /* 0x000fcc00078e000e */
[----:B------:R-:W4:Y:S01]  /*0490*/  LDG.E R18, desc[UR8][R18.64] ;  /* 0x0000000812127981 */ /* 0x000f22000c1e1900 */
[----:B------:R-:W-:-:S04]  /*04a0*/  VIADD R21, R2, 0xc00 ;  /* 0x00000c0002157836 */ /* 0x000fc80000000000 */
[----:B------:R-:W-:-:S05]  /*04b0*/  IMAD.WIDE.U32 R20, R21, 0x4, R14 ;  /* 0x0000000415147825 */ /* 0x000fca00078e000e */
[----:B------:R1:W4:Y:S01]  /*04c0*/  LDG.E R19, desc[UR8][R20.64] ;  /* 0x0000000814137981 */ /* 0x000322000c1e1900 */
[----:B------:R-:W-:Y:S01]  /*04d0*/  VIADD R23, R2, 0xd00 ;  /* 0x00000d0002177836 */ /* 0x000fe20000000000 */
[----:B0----5:R-:W-:-:S03]  /*04e0*/  SHF.R.U32.HI R17, RZ, 0x2, R6 ;  /* 0x00000002ff117819 */ /* 0x021fc60000011606 */
[----:B------:R-:W-:-:S04]  /*04f0*/  IMAD.WIDE.U32 R22, R23, 0x4, R14 ;  /* 0x0000000417167825 */ /* 0x000fc800078e000e */
[----:B------:R-:W-:Y:S02]  /*0500*/  IMAD R17, R6, 0x40, R17 ;  /* 0x0000004006117824 */ /* 0x000fe400078e0211 */
[----:B------:R0:W4:Y:S01]  /*0510*/  LDG.E R22, desc[UR8][R22.64] ;  /* 0x0000000816167981 */ /* 0x000122000c1e1900 */
[----:B------:R-:W-:Y:S02]  /*0520*/  VIADD R16, R2, 0xe00 ;  /* 0x00000e0002107836 */ /* 0x000fe40000000000 */
[----:B--2---:R-:W-:-:S04]  /*0530*/  IADD3 R17, PT, PT, R17, 0x7f4a7c15, R28 ;  /* 0x7f4a7c1511117810 */ /* 0x004fc80007ffe01c */
[----:B------:R-:W-:Y:S01]  /*0540*/  LOP3.LUT R6, R17, R6, RZ, 0x3c, !PT ;  /* 0x0000000611067212 */ /* 0x000fe200078e3cff */
[----:B------:R-:W-:-:S03]  /*0550*/  IMAD.WIDE.U32 R16, R16, 0x4, R14 ;  /* 0x0000000410107825 */ /* 0x000fc600078e000e */
[----:B-1----:R-:W-:-:S03]  /*0560*/  SHF.R.U32.HI R21, RZ, 0x2, R6 ;  /* 0x00000002ff157819 */ /* 0x002fc60000011606 */
[----:B------:R-:W2:Y:S02]  /*0570*/  LDG.E R16, desc[UR8][R16.64] ;  /* 0x0000000810107981 */ /* 0x000ea4000c1e1900 */
[----:B------:R-:W-:Y:S02]  /*0580*/  IMAD R20, R6, 0x40, R21 ;  /* 0x0000004006147824 */ /* 0x000fe400078e0215 */
[----:B------:R-:W-:-:S03]  /*0590*/  VIADD R21, R2, 0xf00 ;  /* 0x00000f0002157836 */ /* 0x000fc60000000000 */
[----:B---3--:R-:W-:Y:S01]  /*05a0*/  IADD3 R9, PT, PT, R20, 0x7f4a7c15, R9 ;  /* 0x7f4a7c1514097810 */ /* 0x008fe20007ffe009 */
[----:B------:R-:W-:-:S06]  /*05b0*/  IMAD.WIDE.U32 R20, R21, 0x4, R14 ;  /* 0x0000000415147825 */ /* 0x000fcc00078e000e */
[----:B------:R-:W3:Y:S01]  /*05c0*/  LDG.E R20, desc[UR8][R20.64] ;  /* 0x0000000814147981 */ /* 0x000ee2000c1e1900 */
[----:B------:R-:W-:Y:S01]  /*05d0*/  LOP3.LUT R9, R9, R6, RZ, 0x3c, !PT ;  /* 0x0000000609097212 */ /* 0x000fe200078e3cff */
[----:B------:R-:W-:Y:S02]  /*05e0*/  VIADD R7, R7, 0x10 ;  /* 0x0000001007077836 */ /* 0x000fe40000000000 */
[----:B------:R-:W-:Y:S01]  /*05f0*/  VIADD R8, R8, 0x1000 ;  /* 0x0000100008087836 */ /* 0x000fe20000000000 */
[----:B------:R-:W-:Y:S01]  /*0600*/  SHF.R.U32.HI R6, RZ, 0x2, R9 ;  /* 0x00000002ff067819 */ /* 0x000fe20000011609 */
[----:B------:R-:W-:Y:S01]  /*0610*/  VIADD R2, R2, 0x1000 ;  /* 0x0000100002027836 */ /* 0x000fe20000000000 */
[----:B------:R-:W-:-:S03]  /*0620*/  ISETP.NE.AND P0, PT, R7, RZ, PT ;  /* 0x000000ff0700720c */ /* 0x000fc60003f05270 */
[----:B0-----:R-:W-:-:S05]  /*0630*/  IMAD R23, R9, 0x40, R6 ;  /* 0x0000004009177824 */ /* 0x001fca00078e0206 */
        /* <DEDUP_REMOVED lines=53> */
[----:B------:R-:W-:Y:S01]  /*0990*/  LOP3.LUT R6, R9, R16, RZ, 0x3c, !PT ;  /* 0x0000001009067212 */ /* 0x000fe200078e3cff */
[----:B------:R-:W-:Y:S06]  /*09a0*/  @P0 BRA `(.L_x_197) ;  /* 0xfffffff800300947 */ /* 0x000fec000383ffff */
[----:B------:R-:W-:Y:S05]  /*09b0*/  BSYNC.RECONVERGENT B3 ;  /* 0x0000000000037941 */ /* 0x000fea0003800200 */
.L_x_196:
[----:B------:R-:W-:-:S07]  /*09c0*/  VIADD R7, R8, 0xfffff800 ;  /* 0xfffff80008077836 */ /* 0x000fce0000000000 */
.L_x_195:
[----:B------:R-:W-:Y:S05]  /*09d0*/  BSYNC.RECONVERGENT B2 ;  /* 0x0000000000027941 */ /* 0x000fea0003800200 */
.L_x_194:
[----:B------:R-:W-:-:S13]  /*09e0*/  ISETP.NE.AND P0, PT, R5, RZ, PT ;  /* 0x000000ff0500720c */ /* 0x000fda0003f05270 */
[----:B------:R-:W-:Y:S05]  /*09f0*/  @!P0 BRA `(.L_x_193) ;  /* 0x0000000400cc8947 */ /* 0x000fea0003800000 */
[----:B------:R-:W-:Y:S01]  /*0a00*/  ISETP.GE.U32.AND P0, PT, R5, 0x8, PT ;  /* 0x000000080500780c */ /* 0x000fe20003f06070 */
[----:B------:R-:W-:Y:S01]  /*0a10*/  BSSY.RECONVERGENT B2, `(.L_x_198) ;  /* 0x000003e000027945 */ /* 0x000fe20003800200 */
[----:B------:R-:W-:-:S04]  /*0a20*/  LOP3.LUT R22, R4, 0x7, RZ, 0xc0, !PT ;  /* 0x0000000704167812 */ /* 0x000fc800078ec0ff */
[----:B------:R-:W-:-:S07]  /*0a30*/  ISETP.NE.AND P1, PT, R22, RZ, PT ;  /* 0x000000ff1600720c */ /* 0x000fce0003f25270 */
[----:B------:R-:W-:Y:S06]  /*0a40*/  @!P0 BRA `(.L_x_199) ;  /* 0x0000000000e88947 */ /* 0x000fec0003800000 */
[----:B0-----:R-:W0:Y:S01]  /*0a50*/  LDC.64 R8, c[0x0][0x380] ;  /* 0x0000e000ff087b82 */ /* 0x001e220000000a00 */
[----:B------:R-:W-:-:S04]  /*0a60*/  VIADD R5, R7, UR6 ;  /* 0x0000000607057c36 */ /* 0x000fc80008000000 */
[C---:B------:R-:W-:Y:S02]  /*0a70*/  VIADD R17, R5.reuse, 0x100 ;  /* 0x0000010005117836 */ /* 0x040fe40000000000 */
[----:B0-----:R-:W-:-:S05]  /*0a80*/  IMAD.WIDE.U32 R10, R5, 0x4, R8 ;  /* 0x00000004050a7825 */ /* 0x001fca00078e0008 */
[----:B------:R0:W2:Y:S01]  /*0a90*/  LDG.E R2, desc[UR8][R10.64] ;  /* 0x000000080a027981 */ /* 0x0000a2000c1e1900 */
[----:B------:R-:W-:-:S05]  /*0aa0*/  IMAD.WIDE.U32 R16, R17, 0x4, R8 ;  /* 0x0000000411107825 */ /* 0x000fca00078e0008 */
[----:B------:R1:W3:Y:S01]  /*0ab0*/  LDG.E R12, desc[UR8][R16.64] ;  /* 0x00000008100c7981 */ /* 0x0002e2000c1e1900 */
[----:B------:R-:W-:-:S04]  /*0ac0*/  VIADD R19, R5, 0x200 ;  /* 0x0000020005137836 */ /* 0x000fc80000000000 */
[----:B------:R-:W-:-:S05]  /*0ad0*/  IMAD.WIDE.U32 R18, R19, 0x4, R8 ;  /* 0x0000000413127825 */ /* 0x000fca00078e0008 */
[----:B------:R4:W3:Y:S01]  /*0ae0*/  LDG.E R13, desc[UR8][R18.64] ;  /* 0x00000008120d7981 */ /* 0x0008e2000c1e1900 */
[----:B------:R-:W-:-:S04]  /*0af0*/  VIADD R21, R5, 0x300 ;  /* 0x0000030005157836 */ /* 0x000fc80000000000 */
[----:B------:R-:W-:-:S05]  /*0b00*/  IMAD.WIDE.U32 R20, R21, 0x4, R8 ;  /* 0x0000000415147825 */ /* 0x000fca00078e0008 */
[----:B------:R-:W3:Y:S01]  /*0b10*/  LDG.E R14, desc[UR8][R20.64] ;  /* 0x00000008140e7981 */ /* 0x000ee2000c1e1900 */
[----:B------:R-:W-:-:S04]  /*0b20*/  VIADD R25, R5, 0x400 ;  /* 0x0000040005197836 */ /* 0x000fc80000000000 */
[----:B------:R-:W-:-:S05]  /*0b30*/  IMAD.WIDE.U32 R24, R25, 0x4, R8 ;  /* 0x0000000419187825 */ /* 0x000fca00078e0008 */
[----:B------:R-:W3:Y:S01]  /*0b40*/  LDG.E R15, desc[UR8][R24.64] ;  /* 0x00000008180f7981 */ /* 0x000ee2000c1e1900 */
[----:B0-----:R-:W-:-:S04]  /*0b50*/  VIADD R11, R5, 0x500 ;  /* 0x00000500050b7836 */ /* 0x001fc80000000000 */
[----:B-1----:R-:W-:-:S06]  /*0b60*/  IMAD.WIDE.U32 R16, R11, 0x4, R8 ;  /* 0x000000040b107825 */ /* 0x002fcc00078e0008 */
[----:B------:R0:W3:Y:S01]  /*0b70*/  LDG.E R16, desc[UR8][R16.64] ;  /* 0x0000000810107981 */ /* 0x0000e2000c1e1900 */
[----:B------:R-:W-:-:S04]  /*0b80*/  VIADD R11, R5, 0x600 ;  /* 0x00000600050b7836 */ /* 0x000fc80000000000 */
[----:B------:R-:W-:-:S06]  /*0b90*/  IMAD.WIDE.U32 R10, R11, 0x4, R8 ;  /* 0x000000040b0a7825 */ /* 0x000fcc00078e0008 */
[----:B------:R1:W3:Y:S01]  /*0ba0*/  LDG.E R10, desc[UR8][R10.64] ;  /* 0x000000080a0a7981 */ /* 0x0002e2000c1e1900 */
[----:B------:R-:W-:-:S04]  /*0bb0*/  VIADD R5, R5, 0x700 ;  /* 0x0000070005057836 */ /* 0x000fc80000000000 */
[----:B------:R-:W-:-:S05]  /*0bc0*/  IMAD.WIDE.U32 R8, R5, 0x4, R8 ;  /* 0x0000000405087825 */ /* 0x000fca00078e0008 */
[----:B------:R1:W3:Y:S01]  /*0bd0*/  LDG.E R5, desc[UR8][R8.64] ;  /* 0x0000000808057981 */ /* 0x0002e2000c1e1900 */
[----:B----45:R-:W-:Y:S01]  /*0be0*/  SHF.R.U32.HI R19, RZ, 0x2, R6 ;  /* 0x00000002ff137819 */ /* 0x030fe20000011606 */
[----:B------:R-:W-:-:S04]  /*0bf0*/  VIADD R7, R7, 0x800 ;  /* 0x0000080007077836 */ /* 0x000fc80000000000 */
[----:B------:R-:W-:-:S05]  /*0c00*/  IMAD R19, R6, 0x40, R19 ;  /* 0x0000004006137824 */ /* 0x000fca00078e0213 */
[----:B--2---:R-:W-:-:S04]  /*0c10*/  IADD3 R19, PT, PT, R19, 0x7f4a7c15, R2 ;  /* 0x7f4a7c1513137810 */ /* 0x004fc80007ffe002 */
[----:B------:R-:W-:-:S04]  /*0c20*/  LOP3.LUT R19, R19, R6, RZ, 0x3c, !PT ;  /* 0x0000000613137212 */ /* 0x000fc800078e3cff */
[----:B------:R-:W-:-:S05]  /*0c30*/  SHF.R.U32.HI R2, RZ, 0x2, R19 ;  /* 0x00000002ff027819 */ /* 0x000fca0000011613 */
[----:B0-----:R-:W-:-:S05]  /*0c40*/  IMAD R17, R19, 0x40, R2 ;  /* 0x0000004013117824 */ /* 0x001fca00078e0202 */
[----:B---3--:R-:W-:-:S04]  /*0c50*/  IADD3 R12, PT, PT, R17, 0x7f4a7c15, R12 ;  /* 0x7f4a7c15110c7810 */ /* 0x008fc80007ffe00c */
        /* <DEDUP_REMOVED lines=25> */
.L_x_199:
[----:B------:R-:W-:Y:S05]  /*0df0*/  BSYNC.RECONVERGENT B2 ;  /* 0x0000000000027941 */ /* 0x000fea0003800200 */
.L_x_198:
        /* <DEDUP_REMOVED lines=9> */
[----:B0-----:R-:W-:-:S06]  /*0e90*/  IMAD.WIDE.U32 R10, R5, 0x4, R8 ;  /* 0x00000004050a7825 */ /* 0x001fcc00078e0008 */
[----:B------:R-:W2:Y:S01]  /*0ea0*/  LDG.E R10, desc[UR8][R10.64] ;  /* 0x000000080a0a7981 */ /* 0x000ea2000c1e1900 */
[----:B------:R-:W-:-:S06]  /*0eb0*/  IMAD.WIDE.U32 R12, R13, 0x4, R8 ;  /* 0x000000040d0c7825 */ /* 0x000fcc00078e0008 */
[----:B------:R-:W3:Y:S01]  /*0ec0*/  LDG.E R12, desc[UR8][R12.64] ;  /* 0x000000080c0c7981 */ /* 0x000ee2000c1e1900 */
[----:B------:R-:W-:-:S04]  /*0ed0*/  VIADD R15, R5, 0x200 ;  /* 0x00000200050f7836 */ /* 0x000fc80000000000 */
[----:B------:R-:W-:-:S06]  /*0ee0*/  IMAD.WIDE.U32 R14, R15, 0x4, R8 ;  /* 0x000000040f0e7825 */ /* 0x000fcc00078e0008 */
[----:B------:R-:W4:Y:S01]  /*0ef0*/  LDG.E R14, desc[UR8][R14.64] ;  /* 0x000000080e0e7981 */ /* 0x000f22000c1e1900 */
[----:B------:R-:W-:-:S04]  /*0f00*/  VIADD R5, R5, 0x300 ;  /* 0x0000030005057836 */ /* 0x000fc80000000000 */
[----:B------:R-:W-:-:S06]  /*0f10*/  IMAD.WIDE.U32 R8, R5, 0x4, R8 ;  /* 0x0000000405087825 */ /* 0x000fcc00078e0008 */
        /* <DEDUP_REMOVED lines=18> */
.L_x_201:
[----:B------:R-:W-:Y:S05]  /*1040*/  BSYNC.RECONVERGENT B2 ;  /* 0x0000000000027941 */ /* 0x000fea0003800200 */
.L_x_200:
[----:B------:R-:W-:Y:S05]  /*1050*/  @!P1 BRA `(.L_x_193) ;  /* 0x0000000000349947 */ /* 0x000fea0003800000 */
[----:B0-----:R-:W0:Y:S01]  /*1060*/  LDC.64 R8, c[0x0][0x380] ;  /* 0x0000e000ff087b82 */ /* 0x001e220000000a00 */
[----:B------:R-:W-:Y:S02]  /*1070*/  VIADD R7, R7, UR6 ;  /* 0x0000000607077c36 */ /* 0x000fe40008000000 */
[----:B------:R-:W-:-:S07]  /*1080*/  IMAD.MOV R2, RZ, RZ, -R4 ;  /* 0x000000ffff027224 */ /* 0x000fce00078e0a04 */
.L_x_202:
[----:B0-----:R-:W-:-:S06]  /*1090*/  IMAD.WIDE.U32 R4, R7, 0x4, R8 ;  /* 0x0000000407047825 */ /* 0x001fcc00078e0008 */
        /* <DEDUP_REMOVED lines=9> */
.L_x_193:
[----:B------:R-:W-:Y:S05]  /*1130*/  BSYNC.RECONVERGENT B1 ;  /* 0x0000000000017941 */ /* 0x000fea0003800200 */
.L_x_192:
[----:B------:R-:W-:-:S13]  /*1140*/  ISETP.GE.U32.AND P0, PT, R0, 0x100, PT ;  /* 0x000001000000780c */ /* 0x000fda0003f06070 */
[----:B------:R-:W-:Y:S05]  /*1150*/  @!P0 BRA `(.L_x_203) ;  /* 0x0000000400408947 */ /* 0x000fea0003800000 */
[----:B------:R-:W1:Y:S01]  /*1160*/  S2R R2, SR_LANEID ;  /* 0x0000000000027919 */ /* 0x000e620000000000 */
[----:B------:R-:W-:Y:S01]  /*1170*/  BSSY.RECONVERGENT B1, `(.L_x_204) ;  /* 0x0000028000017945 */ /* 0x000fe20003800200 */
[----:B-----5:R-:W2:Y:S01]  /*1180*/  SHFL.DOWN PT, R5, R6, 0x1, 0x1f ;  /* 0x08201f0006057f89 */ /* 0x020ea200000e0000 */
[C---:B-1----:R-:W-:Y:S02]  /*1190*/  ISETP.GT.AND P0, PT, R2.reuse, 0x1e, PT ;  /* 0x0000001e0200780c */ /* 0x042fe40003f04270 */
[----:B------:R-:W-:-:S11]  /*11a0*/  ISETP.GT.AND P1, PT, R2, 0xf, PT ;  /* 0x0000000f0200780c */ /* 0x000fd60003f24270 */
[----:B------:R-:W-:-:S05]  /*11b0*/  @!P0 SHF.R.U32.HI R7, RZ, 0x2, R6 ;  /* 0x00000002ff078819 */ /* 0x000fca0000011606 */
[----:B------:R-:W-:-:S05]  /*11c0*/  @!P0 IMAD R0, R6, 0x40, R7 ;  /* 0x0000004006008824 */ /* 0x000fca00078e0207 */
[----:B--2---:R-:W-:-:S04]  /*11d0*/  @!P0 IADD3 R5, PT, PT, R0, 0x7f4a7c15, R5 ;  /* 0x7f4a7c1500058810 */ /* 0x004fc80007ffe005 */
[----:B------:R-:W-:Y:S02]  /*11e0*/  @!P0 LOP3.LUT R6, R5, R6, RZ, 0x3c, !PT ;  /* 0x0000000605068212 */ /* 0x000fe400078e3cff */
[----:B------:R-:W-:-:S03]  /*11f0*/  ISETP.GT.AND P0, PT, R2, 0x1d, PT ;  /* 0x0000001d0200780c */ /* 0x000fc60003f04270 */
[----:B------:R-:W1:Y:S10]  /*1200*/  SHFL.DOWN PT, R5, R6, 0x2, 0x1f ;  /* 0x08401f0006057f89 */ /* 0x000e7400000e0000 */
[----:B-1----:R-:W-:-:S05]  /*1210*/  @!P0 IMAD R5, R6, 0x40, R5 ;  /* 0x0000004006058824 */ /* 0x002fca00078e0205 */
[----:B------:R-:W-:-:S05]  /*1220*/  @!P0 LEA.HI R5, R6, R5, RZ, 0x1e ;  /* 0x0000000506058211 */ /* 0x000fca00078ff0ff */
[----:B------:R-:W-:-:S05]  /*1230*/  @!P0 VIADD R5, R5, 0x7f4a7c15 ;  /* 0x7f4a7c1505058836 */ /* 0x000fca0000000000 */
        /* <DEDUP_REMOVED lines=12> */
[----:B------:R-:W-:-:S05]  /*1300*/  @!P0 LOP3.LUT R6, R5, R6, RZ, 0x3c, !PT ;  /* 0x0000000605068212 */ /* 0x000fca00078e3cff */
[----:B------:R1:W2:Y:S01]  /*1310*/  SHFL.DOWN PT, R5, R6, 0x10, 0x1f ;  /* 0x0a001f0006057f89 */ /* 0x0002a200000e0000 */
[----:B------:R-:W-:Y:S05]  /*1320*/  @P1 BRA `(.L_x_205) ;  /* 0x0000000000301947 */ /* 0x000fea0003800000 */
[----:B------:R-:W-:Y:S01]  /*1330*/  ISETP.NE.AND P0, PT, R2, RZ, PT ;  /* 0x000000ff0200720c */ /* 0x000fe20003f05270 */
[----:B--2---:R-:W-:-:S05]  /*1340*/  IMAD R5, R6, 0x40, R5 ;  /* 0x0000004006057824 */ /* 0x004fca00078e0205 */
[----:B------:R-:W-:-:S05]  /*1350*/  LEA.HI R5, R6, R5, RZ, 0x1e ;  /* 0x0000000506057211 */ /* 0x000fca00078ff0ff */
[----:B------:R-:W-:Y:S02]  /*1360*/  VIADD R5, R5, 0x7f4a7c15 ;  /* 0x7f4a7c1505057836 */ /* 0x000fe40000000000 */
[----:B------:R-:W2:Y:S01]  /*1370*/  @!P0 S2R R7, SR_CgaCtaId ;  /* 0x0000000000078919 */ /* 0x000ea20000008800 */
[----:B------:R-:W-:Y:S02]  /*1380*/  @!P0 MOV R2, 0x400 ;  /* 0x0000040000028802 */ /* 0x000fe40000000f00 */
[----:B------:R-:W-:Y:S02]  /*1390*/  @!P0 SHF.R.U32.HI R0, RZ, 0x3, R3 ;  /* 0x00000003ff008819 */ /* 0x000fe40000011603 */
[----:B-1----:R-:W-:Y:S02]  /*13a0*/  LOP3.LUT R6, R5, R6, RZ, 0x3c, !PT ;  /* 0x0000000605067212 */ /* 0x002fe400078e3cff */
[----:B------:R-:W-:Y:S02]  /*13b0*/  @!P0 LOP3.LUT R0, R0, 0x7c, RZ, 0xc0, !PT ;  /* 0x0000007c00008812 */ /* 0x000fe400078ec0ff */
[----:B--2---:R-:W-:-:S05]  /*13c0*/  @!P0 LEA R7, R7, R2, 0x18 ;  /* 0x0000000207078211 */ /* 0x004fca00078ec0ff */
[----:B------:R-:W-:-:S05]  /*13d0*/  @!P0 IMAD.IADD R7, R0, 0x1, R7 ;  /* 0x0000000100078824 */ /* 0x000fca00078e0207 */
[----:B------:R3:W-:Y:S02]  /*13e0*/  @!P0 STS [R7+0x8], R6 ;  /* 0x0000080607008388 */ /* 0x0007e40000000800 */
.L_x_205:
[----:B------:R-:W-:Y:S05]  /*13f0*/  BSYNC.RECONVERGENT B1 ;  /* 0x0000000000017941 */ /* 0x000fea0003800200 */
.L_x_204:
[----:B------:R-:W-:Y:S01]  /*1400*/  BAR.SYNC.DEFER_BLOCKING 0x0 ;  /* 0x0000000000007b1d */ /* 0x000fe20000010000 */
[----:B------:R-:W-:-:S13]  /*1410*/  ISETP.NE.AND P0, PT, R3, RZ, PT ;  /* 0x000000ff0300720c */ /* 0x000fda0003f05270 */
[----:B------:R-:W-:Y:S05]  /*1420*/  @P0 BRA `(.L_x_206) ;  /* 0x0000002800680947 */ /* 0x000fea0003800000 */
[----:B------:R-:W4:Y:S01]  /*1430*/  S2UR UR5, SR_CgaCtaId ;  /* 0x00000000000579c3 */ /* 0x000f220000008800 */
[----:B------:R-:W-:Y:S01]  /*1440*/  UMOV UR4, 0x400 ;  /* 0x0000040000047882 */ /* 0x000fe20000000000 */
[----:B------:R-:W-:-:S05]  /*1450*/  SHF.R.U32.HI R3, RZ, 0x2, R6 ;  /* 0x00000002ff037819 */ /* 0x000fca0000011606 */
[----:B------:R-:W-:Y:S01]  /*1460*/  IMAD R3, R6, 0x40, R3 ;  /* 0x0000004006037824 */ /* 0x000fe200078e0203 */
[----:B----4-:R-:W-:-:S09]  /*1470*/  ULEA UR4, UR5, UR4, 0x18 ;  /* 0x0000000405047291 */ /* 0x010fd2000f8ec0ff */
[----:B------:R-:W4:Y:S04]  /*1480*/  LDS R0, [UR4+0xc] ;  /* 0x00000c04ff007984 */ /* 0x000f280008000800 */
[----:B0-----:R-:W0:Y:S01]  /*1490*/  LDS.128 R8, [UR4+0x10] ;  /* 0x00001004ff087984 */ /* 0x001e220008000c00 */
[----:B----4-:R-:W-:-:S04]  /*14a0*/  IADD3 R3, PT, PT, R3, 0x7f4a7c15, R0 ;  /* 0x7f4a7c1503037810 */ /* 0x010fc80007ffe000 */
[----:B------:R-:W-:-:S05]  /*14b0*/  LOP3.LUT R3, R3, R6, RZ, 0x3c, !PT ;  /* 0x0000000603037212 */ /* 0x000fca00078e3cff */
[----:B0-----:R-:W-:-:S05]  /*14c0*/  IMAD R8, R3, 0x40, R8 ;  /* 0x0000004003087824 */ /* 0x001fca00078e0208 */
[----:B------:R-:W-:-:S05]  /*14d0*/  LEA.HI R8, R3, R8, RZ, 0x1e ;  /* 0x0000000803087211 */ /* 0x000fca00078ff0ff */
[----:B------:R-:W-:-:S05]  /*14e0*/  VIADD R8, R8, 0x7f4a7c15 ;  /* 0x7f4a7c1508087836 */ /* 0x000fca0000000000 */
[----:B------:R-:W-:Y:S02]  /*14f0*/  LOP3.LUT R8, R8, R3, RZ, 0x3c, !PT ;  /* 0x0000000308087212 */ /* 0x000fe400078e3cff */
[----:B------:R-:W0:Y:S03]  /*1500*/  LDS.64 R2, [UR4+0x20] ;  /* 0x00002004ff027984 */ /* 0x000e260008000a00 */
        /* <DEDUP_REMOVED lines=12> */
[----:B0-----:R-:W-:-:S05]  /*15d0*/  IMAD R2, R11, 0x40, R2 ;  /* 0x000000400b027824 */ /* 0x001fca00078e0202 */
[----:B------:R-:W-:-:S05]  /*15e0*/  LEA.HI R2, R11, R2, RZ, 0x1e ;  /* 0x000000020b027211 */ /* 0x000fca00078ff0ff */
[----:B------:R-:W-:-:S05]  /*15f0*/  VIADD R2, R2, 0x7f4a7c15 ;  /* 0x7f4a7c1502027836 */ /* 0x000fca0000000000 */
[----:B------:R-:W-:-:S05]  /*1600*/  LOP3.LUT R2, R2, R11, RZ, 0x3c, !PT ;  /* 0x0000000b02027212 */ /* 0x000fca00078e3cff */
[----:B------:R-:W-:-:S05]  /*1610*/  IMAD R3, R2, 0x40, R3 ;  /* 0x0000004002037824 */ /* 0x000fca00078e0203 */
[----:B------:R-:W-:-:S05]  /*1620*/  LEA.HI R3, R2, R3, RZ, 0x1e ;  /* 0x0000000302037211 */ /* 0x000fca00078ff0ff */
[----:B------:R-:W-:-:S05]  /*1630*/  VIADD R3, R3, 0x7f4a7c15 ;  /* 0x7f4a7c1503037836 */ /* 0x000fca0000000000 */
[----:B-1-3--:R-:W-:Y:S01]  /*1640*/  LOP3.LUT R6, R3, R2, RZ, 0x3c, !PT ;  /* 0x0000000203067212 */ /* 0x00afe200078e3cff */
[----:B------:R-:W-:Y:S06]  /*1650*/  BRA `(.L_x_206) ;  /* 0x0000002400dc7947 */ /* 0x000fec0003800000 */
.L_x_203:
[----:B------:R-:W1:Y:S01]  /*1660*/  S2R R2, SR_LANEID ;  /* 0x0000000000027919 */ /* 0x000e620000000000 */
[----:B------:R-:W-:-:S04]  /*1670*/  LOP3.LUT R4, R3, 0x3e0, RZ, 0xc0, !PT ;  /* 0x000003e003047812 */ /* 0x000fc800078ec0ff */
[----:B------:R-:W-:Y:S01]  /*1680*/  LOP3.LUT R7, RZ, R4, RZ, 0x33, !PT ;  /* 0x00000004ff077212 */ /* 0x000fe200078e33ff */
[----:B------:R-:W-:-:S04]  /*1690*/  VIADD R5, R4, 0x20 ;  /* 0x0000002004057836 */ /* 0x000fc80000000000 */
[----:B------:R-:W-:Y:S01]  /*16a0*/  IMAD.IADD R7, R0, 0x1, R7 ;  /* 0x0000000100077824 */ /* 0x000fe200078e0207 */
[----:B------:R-:W-:-:S04]  /*16b0*/  ISETP.GT.U32.AND P0, PT, R5, R0, PT ;  /* 0x000000000500720c */ /* 0x000fc80003f04070 */
[----:B------:R-:W-:-:S05]  /*16c0*/  SEL R7, R7, 0x1f, P0 ;  /* 0x0000001f07077807 */ /* 0x000fca0000000000 */
[----:B-----5:R-:W2:Y:S01]  /*16d0*/  SHFL.DOWN PT, R5, R6, 0x1, R7 ;  /* 0x0820000006057989 */ /* 0x020ea200000e0007 */
[----:B-1----:R-:W-:-:S13]  /*16e0*/  ISETP.GE.AND P0, PT, R2, R7, PT ;  /* 0x000000070200720c */ /* 0x002fda0003f06270 */
[----:B0-----:R-:W-:-:S05]  /*16f0*/  @!P0 SHF.R.U32.HI R9, RZ, 0x2, R6 ;  /* 0x00000002ff098819 */ /* 0x001fca0000011606 */
[----:B------:R-:W-:-:S05]  /*1700*/  @!P0 IMAD R4, R6, 0x40, R9 ;  /* 0x0000004006048824 */ /* 0x000fca00078e0209 */
[----:B--2---:R-:W-:Y:S01]  /*1710*/  @!P0 IADD3 R5, PT, PT, R4, 0x7f4a7c15, R5 ;  /* 0x7f4a7c1504058810 */ /* 0x004fe20007ffe005 */
[----:B------:R-:W-:-:S03]  /*1720*/  VIADD R4, R2, 0x2 ;  /* 0x0000000202047836 */ /* 0x000fc60000000000 */
[----:B------:R-:W-:Y:S02]  /*1730*/  @!P0 LOP3.LUT R6, R5, R6, RZ, 0x3c, !PT ;  /* 0x0000000605068212 */ /* 0x000fe400078e3cff */
[----:B------:R-:W-:Y:S01]  /*1740*/  ISETP.GT.AND P0, PT, R4, R7, PT ;  /* 0x000000070400720c */ /* 0x000fe20003f04270 */
[----:B------:R-:W-:Y:S02]  /*1750*/  VIADD R4, R2, 0x4 ;  /* 0x0000000402047836 */ /* 0x000fe40000000000 */
[----:B------:R-:W0:Y:S10]  /*1760*/  SHFL.DOWN PT, R5, R6, 0x2, R7 ;  /* 0x0840000006057989 */ /* 0x000e3400000e0007 */
[----:B0-----:R-:W-:-:S05]  /*1770*/  @!P0 IMAD R5, R6, 0x40, R5 ;  /* 0x0000004006058824 */ /* 0x001fca00078e0205 */
[----:B------:R-:W-:-:S05]  /*1780*/  @!P0 LEA.HI R5, R6, R5, RZ, 0x1e ;  /* 0x0000000506058211 */ /* 0x000fca00078ff0ff */
[----:B------:R-:W-:-:S05]  /*1790*/  @!P0 VIADD R5, R5, 0x7f4a7c15 ;  /* 0x7f4a7c1505058836 */ /* 0x000fca0000000000 */
[----:B------:R-:W-:Y:S02]  /*17a0*/  @!P0 LOP3.LUT R6, R5, R6, RZ, 0x3c, !PT ;  /* 0x0000000605068212 */ /* 0x000fe400078e3cff */
[-C--:B------:R-:W-:Y:S01]  /*17b0*/  ISETP.GT.AND P0, PT, R4, R7.reuse, PT ;  /* 0x000000070400720c */ /* 0x080fe20003f04270 */
[----:B------:R-:W-:Y:S02]  /*17c0*/  VIADD R4, R2, 0x8 ;  /* 0x0000000802047836 */ /* 0x000fe40000000000 */
[----:B------:R-:W0:Y:S03]  /*17d0*/  SHFL.DOWN PT, R5, R6, 0x4, R7 ;  /* 0x0880000006057989 */ /* 0x000e2600000e0007 */
[----:B------:R-:W-:-:S07]  /*17e0*/  ISETP.GT.AND P1, PT, R4, R7, PT ;  /* 0x000000070400720c */ /* 0x000fce0003f24270 */
[----:B0-----:R-:W-:-:S05]  /*17f0*/  @!P0 IMAD R5, R6, 0x40, R5 ;  /* 0x0000004006058824 */ /* 0x001fca00078e0205 */
[----:B------:R-:W-:-:S05]  /*1800*/  @!P0 LEA.HI R5, R6, R5, RZ, 0x1e ;  /* 0x0000000506058211 */ /* 0x000fca00078ff0ff */
[----:B------:R-:W-:-:S05]  /*1810*/  @!P0 VIADD R5, R5, 0x7f4a7c15 ;  /* 0x7f4a7c1505058836 */ /* 0x000fca0000000000 */
[----:B------:R-:W-:Y:S02]  /*1820*/  @!P0 LOP3.LUT R6, R5, R6, RZ, 0x3c, !PT ;  /* 0x0000000605068212 */ /* 0x000fe400078e3cff */
[C---:B------:R-:W-:Y:S01]  /*1830*/  ISETP.NE.AND P0, PT, R2.reuse, RZ, PT ;  /* 0x000000ff0200720c */ /* 0x040fe20003f05270 */
[----:B------:R-:W-:Y:S02]  /*1840*/  VIADD R2, R2, 0x10 ;  /* 0x0000001002027836 */ /* 0x000fe40000000000 */
[----:B------:R-:W0:Y:S10]  /*1850*/  SHFL.DOWN PT, R5, R6, 0x8, R7 ;  /* 0x0900000006057989 */ /* 0x000e3400000e0007 */
[----:B------:R-:W1:Y:S01]  /*1860*/  @!P0 S2R R9, SR_CgaCtaId ;  /* 0x0000000000098919 */ /* 0x000e620000008800 */
[----:B------:R-:W-:Y:S01]  /*1870*/  @!P0 MOV R4, 0x400 ;  /* 0x0000040000048802 */ /* 0x000fe20000000f00 */
[----:B0-----:R-:W-:-:S05]  /*1880*/  @!P1 IMAD R5, R6, 0x40, R5 ;  /* 0x0000004006059824 */ /* 0x001fca00078e0205 */
[----:B------:R-:W-:-:S05]  /*1890*/  @!P1 LEA.HI R5, R6, R5, RZ, 0x1e ;  /* 0x0000000506059211 */ /* 0x000fca00078ff0ff */
[----:B------:R-:W-:-:S05]  /*18a0*/  @!P1 VIADD R5, R5, 0x7f4a7c15 ;  /* 0x7f4a7c1505059836 */ /* 0x000fca0000000000 */
[----:B------:R-:W-:Y:S02]  /*18b0*/  @!P1 LOP3.LUT R6, R5, R6, RZ, 0x3c, !PT ;  /* 0x0000000605069212 */ /* 0x000fe400078e3cff */
[----:B------:R-:W-:Y:S02]  /*18c0*/  ISETP.GT.AND P1, PT, R2, R7, PT ;  /* 0x000000070200720c */ /* 0x000fe40003f24270 */
[----:B------:R-:W-:Y:S01]  /*18d0*/  @!P0 SHF.R.U32.HI R2, RZ, 0x3, R3 ;  /* 0x00000003ff028819 */ /* 0x000fe20000011603 */
[----:B------:R-:W0:Y:S01]  /*18e0*/  SHFL.DOWN PT, R5, R6, 0x10, R7 ;  /* 0x0a00000006057989 */ /* 0x000e2200000e0007 */
[----:B-1----:R-:W-:Y:S02]  /*18f0*/  @!P0 LEA R9, R9, R4, 0x18 ;  /* 0x0000000409098211 */ /* 0x002fe400078ec0ff */
[----:B------:R-:W-:-:S05]  /*1900*/  @!P0 LOP3.LUT R2, R2, 0x7c, RZ, 0xc0, !PT ;  /* 0x0000007c02028812 */ /* 0x000fca00078ec0ff */
[----:B------:R-:W-:Y:S02]  /*1910*/  @!P0 IMAD.IADD R9, R2, 0x1, R9 ;  /* 0x0000000102098824 */ /* 0x000fe400078e0209 */
[----:B0-----:R-:W-:-:S05]  /*1920*/  @!P1 IMAD R5, R6, 0x40, R5 ;  /* 0x0000004006059824 */ /* 0x001fca00078e0205 */
[----:B------:R-:W-:-:S05]  /*1930*/  @!P1 LEA.HI R5, R6, R5, RZ, 0x1e ;  /* 0x0000000506059211 */ /* 0x000fca00078ff0ff */
[----:B------:R-:W-:-:S05]  /*1940*/  @!P1 VIADD R5, R5, 0x7f4a7c15 ;  /* 0x7f4a7c1505059836 */ /* 0x000fca0000000000 */
[----:B------:R-:W-:-:S05]  /*1950*/  @!P1 LOP3.LUT R6, R5, R6, RZ, 0x3c, !PT ;  /* 0x0000000605069212 */ /* 0x000fca00078e3cff */
[----:B------:R4:W-:Y:S01]  /*1960*/  @!P0 STS [R9+0x8], R6 ;  /* 0x0000080609008388 */ /* 0x0009e20000000800 */
[----:B------:R-:W-:Y:S01]  /*1970*/  BAR.SYNC.DEFER_BLOCKING 0x0 ;  /* 0x0000000000007b1d */ /* 0x000fe20000010000 */
[----:B------:R-:W-:-:S04]  /*1980*/  ISETP.GE.U32.AND P0, PT, R0, 0x21, PT ;  /* 0x000000210000780c */ /* 0x000fc80003f06070 */
[----:B------:R-:W-:-:S13]  /*1990*/  ISETP.NE.OR P0, PT, R3, RZ, !P0 ;  /* 0x000000ff0300720c */ /* 0x000fda0004705670 */
[----:B----4-:R-:W-:Y:S05]  /*19a0*/  @P0 BRA `(.L_x_206) ;  /* 0x0000002400080947 */ /* 0x010fea0003800000 */
        /* <DEDUP_REMOVED lines=47> */
.L_x_189:
[----:B------:R-:W0:Y:S01]  /*1ca0*/  S2R R5, SR_TID.X ;  /* 0x0000000000057919 */ /* 0x000e220000002100 */
[----:B------:R-:W1:Y:S02]  /*1cb0*/  LDCU.64 UR14, c[0x0][0x380] ;  /* 0x00007000ff0e77ac */ /* 0x000e640008000a00 */
[----:B-1----:R-:W-:Y:S02]  /*1cc0*/  IMAD.U32 R14, RZ, RZ, UR14 ;  /* 0x0000000eff0e7e24 */ /* 0x002fe4000f8e00ff */
[----:B------:R-:W-:Y:S02]  /*1cd0*/  IMAD.U32 R15, RZ, RZ, UR15 ;  /* 0x0000000fff0f7e24 */ /* 0x000fe4000f8e00ff */
[----:B0-----:R-:W-:-:S04]  /*1ce0*/  VIADD R3, R5, UR6 ;  /* 0x0000000605037c36 */ /* 0x001fc80008000000 */
[----:B------:R-:W-:-:S05]  /*1cf0*/  IMAD.WIDE.U32 R2, R3, 0x4, R14 ;  /* 0x0000000403027825 */ /* 0x000fca00078e000e */
        /* <DEDUP_REMOVED lines=16> */
[----:B------:R-:W-:-:S02]  /*1e00*/  ISETP.GE.U32.AND P0, PT, R0, UR4, PT ;  /* 0x0000000400007c0c */ /* 0x000fc4000bf06070 */
        /* <DEDUP_REMOVED lines=61> */
[----:B------:R-:W-:Y:S01]  /*21e0*/  ULEA UR11, UR13, UR6, 0xc ;  /* 0x000000060d0b7291 */ /* 0x000fe2000f8e60ff */
[----:B------:R-:W-:Y:S01]  /*21f0*/  VIADD R23, R4, 0xfffff000 ;  /* 0xfffff00004177836 */ /* 0x000fe20000000000 */
[----:B------:R-:W-:Y:S01]  /*2200*/  LOP3.LUT R3, RZ, R5, RZ, 0x33, !PT ;  /* 0x00000005ff037212 */ /* 0x000fe200078e33ff */
[----:B------:R-:W-:-:S03]  /*2210*/  UIADD3 UR5, UPT, UPT, UR4, UR6, URZ ;  /* 0x0000000604057290 */ /* 0x000fc6000fffe0ff */
[----:B------:R-:W-:Y:S02]  /*2220*/  ISETP.LT.U32.AND P0, PT, R23, UR11, PT ;  /* 0x0000000b17007c0c */ /* 0x000fe4000bf01070 */
[----:B------:R-:W-:Y:S01]  /*2230*/  IADD3 R3, PT, PT, R4, -UR4, R3 ;  /* 0x8000000404037c10 */ /* 0x000fe2000fffe003 */
[----:B------:R-:W-:Y:S01]  /*2240*/  IMAD.U32 R0, RZ, RZ, UR5 ;  /* 0x00000005ff007e24 */ /* 0x000fe2000f8e00ff */
[----:B------:R-:W-:-:S03]  /*2250*/  UMOV UR4, URZ ;  /* 0x000000ff00047c82 */ /* 0x000fc60008000000 */
[----:B------:R-:W-:Y:S01]  /*2260*/  VIADD R3, R3, -UR6 ;  /* 0x8000000603037c36 */ /* 0x000fe20008000000 */
[----:B------:R-:W-:Y:S01]  /*2270*/  UMOV UR6, UR5 ;  /* 0x0000000500067c82 */ /* 0x000fe20008000000 */
[----:B------:R-:W-:-:S04]  /*2280*/  IADD3 R0, PT, PT, R0, 0x800, R5 ;  /* 0x0000080000007810 */ /* 0x000fc80007ffe005 */
[----:B------:R-:W-:Y:S05]  /*2290*/  @P0 BRA `(.L_x_208) ;  /* 0x0000000400880947 */ /* 0x000fea0003800000 */
[----:B------:R-:W0:Y:S01]  /*22a0*/  LDC.64 R14, c[0x0][0x380] ;  /* 0x0000e000ff0e7b82 */ /* 0x000e220000000a00 */
[----:B------:R-:W1:Y:S01]  /*22b0*/  LDCU.64 UR12, c[0x0][0x3a8] ;  /* 0x00007500ff0c77ac */ /* 0x000e620008000a00 */
[----:B------:R-:W-:Y:S01]  /*22c0*/  NOP ;  /* 0x0000000000007918 */ /* 0x000fe20000000000 */
.L_x_209:
[----:B------:R-:W2:Y:S02]  /*22d0*/  S2R R5, SR_TID.X ;  /* 0x0000000000057919 */ /* 0x000ea40000002100 */
[----:B--2---:R-:W-:-:S04]  /*22e0*/  VIADD R5, R5, UR11 ;  /* 0x0000000b05057c36 */ /* 0x004fc80008000000 */
        /* <DEDUP_REMOVED lines=17> */
[----:B------:R-:W-:Y:S01]  /*2400*/  SHF.R.U32.HI R25, RZ, 0x2, R6 ;  /* 0x00000002ff197819 */ /* 0x000fe20000011606 */
[----:B-1----:R-:W-:-:S04]  /*2410*/  USHF.L.U32 UR7, UR13, 0xc, URZ ;  /* 0x0000000c0d077899 */ /* 0x002fc800080006ff */
[----:B------:R-:W-:Y:S01]  /*2420*/  IMAD R25, R6, 0x40, R25 ;  /* 0x0000004006197824 */ /* 0x000fe200078e0219 */
[----:B------:R-:W-:Y:S02]  /*2430*/  UIADD3 UR6, UPT, UPT, UR7, UR6, URZ ;  /* 0x0000000607067290 */ /* 0x000fe4000fffe0ff */
[----:B------:R-:W-:Y:S02]  /*2440*/  VIADD R3, R3, -UR7 ;  /* 0x8000000703037c36 */ /* 0x000fe40008000000 */
[----:B------:R-:W-:Y:S01]  /*2450*/  VIADD R0, R0, UR7 ;  /* 0x0000000700007c36 */ /* 0x000fe20008000000 */
        /* <DEDUP_REMOVED lines=58> */
[----:B------:R-:W-:-:S03]  /*2800*/  IMAD.U32 R4, RZ, RZ, UR12 ;  /* 0x0000000cff047e24 */ /* 0x000fc6000f8e00ff */
[----:B------:R-:W-:Y:S01]  /*2810*/  SHF.R.U32.HI R2, RZ, 0x2, R5 ;  /* 0x00000002ff027819 */ /* 0x000fe20000011605 */
[----:B------:R-:W-:-:S04]  /*2820*/  VIADD R6, R4, -UR11 ;  /* 0x8000000b04067c36 */ /* 0x000fc80008000000 */
[----:B------:R-:W-:Y:S01]  /*2830*/  IMAD R7, R5, 0x40, R2 ;  /* 0x0000004005077824 */ /* 0x000fe200078e0202 */
[----:B------:R-:W-:-:S04]  /*2840*/  ISETP.GE.U32.AND P0, PT, R6, UR7, PT ;  /* 0x0000000706007c0c */ /* 0x000fc8000bf06070 */
[----:B------:R-:W-:-:S04]  /*2850*/  IADD3 R22, PT, PT, R7, 0x7f4a7c15, R22 ;  /* 0x7f4a7c1507167810 */ /* 0x000fc80007ffe016 */
[----:B------:R-:W-:-:S05]  /*2860*/  LOP3.LUT R6, R22, R5, RZ, 0x3c, !PT ;  /* 0x0000000516067212 */ /* 0x000fca00078e3cff */
[----:B------:R-:W-:Y:S05]  /*2870*/  @!P0 BRA `(.L_x_207) ;  /* 0x0000001000148947 */ /* 0x000fea0003800000 */
[----:B------:R-:W-:Y:S02]  /*2880*/  ULEA UR11, UR13, UR11, 0xc ;  /* 0x0000000b0d0b7291 */ /* 0x000fe4000f8e60ff */
[----:B------:R-:W-:-:S04]  /*2890*/  UIADD3 UR4, UPT, UPT, UR4, 0x1, URZ ;  /* 0x0000000104047890 */ /* 0x000fc8000fffe0ff */
[----:B------:R-:W-:-:S13]  /*28a0*/  ISETP.LT.U32.AND P0, PT, R23, UR11, PT ;  /* 0x0000000b17007c0c */ /* 0x000fda000bf01070 */
[----:B------:R-:W-:Y:S05]  /*28b0*/  @!P0 BRA `(.L_x_209) ;  /* 0xfffffff800848947 */ /* 0x000fea000383ffff */
.L_x_208:
[----:B------:R-:W0:Y:S01]  /*28c0*/  S2R R7, SR_TID.X ;  /* 0x0000000000077919 */ /* 0x000e220000002100 */
[----:B------:R-:W-:Y:S01]  /*28d0*/  VIADD R2, R4, -UR11 ;  /* 0x8000000b04027c36 */ /* 0x000fe20008000000 */
[----:B------:R-:W-:Y:S04]  /*28e0*/  BSSY.RECONVERGENT B1, `(.L_x_207) ;  /* 0x00000fe000017945 */ /* 0x000fe80003800200 */
[----:B0-----:R-:W-:-:S04]  /*28f0*/  ISETP.GE.AND P0, PT, R7, R2, PT ;  /* 0x000000020700720c */ /* 0x001fc80003f06270 */
[----:B------:R-:W-:-:S13]  /*2900*/  ISETP.LE.U32.OR P0, PT, R4, UR11, P0 ;  /* 0x0000000b04007c0c */ /* 0x000fda0008703470 */
[----:B------:R-:W-:Y:S05]  /*2910*/  @P0 BRA `(.L_x_210) ;  /* 0x0000000c00e80947 */ /* 0x000fea0003800000 */
[----:B------:R-:W-:Y:S01]  /*2920*/  UIMAD UR7, UR4, UR13, URZ ;  /* 0x0000000d040772a4 */ /* 0x000fe2000f8e02ff */
[----:B------:R-:W-:Y:S01]  /*2930*/  LOP3.LUT R5, RZ, R7, RZ, 0x33, !PT ;  /* 0x00000007ff057212 */ /* 0x000fe200078e33ff */
[----:B------:R-:W-:Y:S03]  /*2940*/  BSSY.RECONVERGENT B2, `(.L_x_211) ;  /* 0x0000083000027945 */ /* 0x000fe60003800200 */
[----:B------:R-:W-:Y:S01]  /*2950*/  IADD3 R4, PT, PT, R4, -UR5, R5 ;  /* 0x8000000504047c10 */ /* 0x000fe2000fffe005 */
[----:B------:R-:W-:-:S04]  /*2960*/  IMAD.U32 R5, RZ, RZ, UR7 ;  /* 0x00000007ff057e24 */ /* 0x000fc8000f8e00ff */
[----:B------:R-:W-:-:S05]  /*2970*/  IMAD R4, R5, -0x1000, R4 ;  /* 0xfffff00005047824 */ /* 0x000fca00078e0204 */
[C---:B------:R-:W-:Y:S02]  /*2980*/  ISETP.GE.U32.AND P0, PT, R4.reuse, 0xf00, PT ;  /* 0x00000f000400780c */ /* 0x040fe40003f06070 */
[----:B------:R-:W-:-:S04]  /*2990*/  LEA.HI R4, R4, 0x1, RZ, 0x18 ;  /* 0x0000000104047811 */ /* 0x000fc800078fc0ff */
[----:B------:R-:W-:-:S07]  /*29a0*/  LOP3.LUT R5, R4, 0xf, RZ, 0xc0, !PT ;  /* 0x0000000f04057812 */ /* 0x000fce00078ec0ff */
[----:B------:R-:W-:Y:S05]  /*29b0*/  @!P0 BRA `(.L_x_212) ;  /* 0x0000000400ec8947 */ /* 0x000fea0003800000 */
[----:B------:R-:W-:Y:S01]  /*29c0*/  LEA.HI R2, R3, 0x1, RZ, 0x18 ;  /* 0x0000000103027811 */ /* 0x000fe200078fc0ff */
[----:B------:R-:W-:Y:S01]  /*29d0*/  BSSY.RECONVERGENT B3, `(.L_x_213) ;  /* 0x0000078000037945 */ /* 0x000fe20003800200 */
[----:B------:R-:W-:Y:S02]  /*29e0*/  LOP3.LUT R7, R7, 0x800, RZ, 0xfc, !PT ;  /* 0x0000080007077812 */ /* 0x000fe400078efcff */
[----:B------:R-:W-:-:S05]  /*29f0*/  LOP3.LUT R2, R2, 0x1fffff0, RZ, 0xc0, !PT ;  /* 0x01fffff002027812 */ /* 0x000fca00078ec0ff */
[----:B------:R-:W-:-:S07]  /*2a00*/  IMAD.MOV R2, RZ, RZ, -R2 ;  /* 0x000000ffff027224 */ /* 0x000fce00078e0a02 */
.L_x_214:
[----:B------:R-:W-:-:S04]  /*2a10*/  VIADD R29, R0, 0xfffff800 ;  /* 0xfffff800001d7836 */ /* 0x000fc80000000000 */
[----:B------:R-:W-:-:S06]  /*2a20*/  IMAD.WIDE.U32 R28, R29, 0x4, R14 ;  /* 0x000000041d1c7825 */ /* 0x000fcc00078e000e */
        /* <DEDUP_REMOVED lines=17> */
[----:B-1----:R-:W-:-:S05]  /*2b40*/  IMAD.WIDE.U32 R16, R13, 0x4, R14 ;  /* 0x000000040d107825 */ /* 0x002fca00078e000e */
[----:B------:R0:W4:Y:S01]  /*2b50*/  LDG.E R13, desc[UR8][R16.64] ;  /* 0x00000008100d7981 */ /* 0x000122000c1e1900 */
[----:B------:R-:W-:-:S04]  /*2b60*/  VIADD R25, R0, 0xffffff00 ;  /* 0xffffff0000197836 */ /* 0x000fc80000000000 */
[----:B------:R-:W-:-:S06]  /*2b70*/  IMAD.WIDE.U32 R24, R25, 0x4, R14 ;  /* 0x0000000419187825 */ /* 0x000fcc00078e000e */
[----:B------:R-:W4:Y:S01]  /*2b80*/  LDG.E R24, desc[UR8][R24.64] ;  /* 0x0000000818187981 */ /* 0x000f22000c1e1900 */
[----:B-----5:R-:W-:-:S05]  /*2b90*/  IMAD.WIDE.U32 R18, R0, 0x4, R14 ;  /* 0x0000000400127825 */ /* 0x020fca00078e000e */
[----:B------:R1:W5:Y:S01]  /*2ba0*/  LDG.E R25, desc[UR8][R18.64] ;  /* 0x0000000812197981 */ /* 0x000362000c1e1900 */
[----:B------:R-:W-:-:S04]  /*2bb0*/  VIADD R21, R0, 0x100 ;  /* 0x0000010000157836 */ /* 0x000fc80000000000 */
[----:B------:R-:W-:-:S05]  /*2bc0*/  IMAD.WIDE.U32 R20, R21, 0x4, R14 ;  /* 0x0000000415147825 */ /* 0x000fca00078e000e */
[----:B------:R1:W5:Y:S01]  /*2bd0*/  LDG.E R26, desc[UR8][R20.64] ;  /* 0x00000008141a7981 */ /* 0x000362000c1e1900 */
[----:B------:R-:W-:-:S04]  /*2be0*/  VIADD R23, R0, 0x200 ;  /* 0x0000020000177836 */ /* 0x000fc80000000000 */
[----:B------:R-:W-:-:S05]  /*2bf0*/  IMAD.WIDE.U32 R22, R23, 0x4, R14 ;  /* 0x0000000417167825 */ /* 0x000fca00078e000e */
[----:B------:R1:W5:Y:S01]  /*2c00*/  LDG.E R27, desc[UR8][R22.64] ;  /* 0x00000008161b7981 */ /* 0x000362000c1e1900 */
[----:B0-----:R-:W-:-:S04]  /*2c10*/  VIADD R17, R0, 0x300 ;  /* 0x0000030000117836 */ /* 0x001fc80000000000 */
[----:B------:R-:W-:-:S05]  /*2c20*/  IMAD.WIDE.U32 R16, R17, 0x4, R14 ;  /* 0x0000000411107825 */ /* 0x000fca00078e000e */
[----:B------:R0:W5:Y:S01]  /*2c30*/  LDG.E R29, desc[UR8][R16.64] ;  /* 0x00000008101d7981 */ /* 0x000162000c1e1900 */
[----:B-1----:R-:W-:-:S04]  /*2c40*/  VIADD R19, R0, 0x400 ;  /* 0x0000040000137836 */ /* 0x002fc80000000000 */
[----:B------:R-:W-:-:S06]  /*2c50*/  IMAD.WIDE.U32 R18, R19, 0x4, R14 ;  /* 0x0000000413127825 */ /* 0x000fcc00078e000e */
[----:B------:R1:W5:Y:S01]  /*2c60*/  LDG.E R18, desc[UR8][R18.64] ;  /* 0x0000000812127981 */ /* 0x000362000c1e1900 */
[----:B------:R-:W-:-:S04]  /*2c70*/  VIADD R21, R0, 0x500 ;  /* 0x0000050000157836 */ /* 0x000fc80000000000 */
[----:B------:R-:W-:-:S06]  /*2c80*/  IMAD.WIDE.U32 R20, R21, 0x4, R14 ;  /* 0x0000000415147825 */ /* 0x000fcc00078e000e */
[----:B------:R-:W5:Y:S01]  /*2c90*/  LDG.E R20, desc[UR8][R20.64] ;  /* 0x0000000814147981 */ /* 0x000f62000c1e1900 */
[----:B------:R-:W-:-:S04]  /*2ca0*/  VIADD R23, R0, 0x600 ;  /* 0x0000060000177836 */ /* 0x000fc80000000000 */
[----:B------:R-:W-:Y:S01]  /*2cb0*/  IMAD.WIDE.U32 R22, R23, 0x4, R14 ;  /* 0x0000000417167825 */ /* 0x000fe200078e000e */
[----:B0-----:R-:W-:-:S05]  /*2cc0*/  SHF.R.U32.HI R17, RZ, 0x2, R6 ;  /* 0x00000002ff117819 */ /* 0x001fca0000011606 */
[----:B------:R-:W5:Y:S01]  /*2cd0*/  LDG.E R22, desc[UR8][R22.64] ;  /* 0x0000000816167981 */ /* 0x000f62000c1e1900 */
[----:B------:R-:W-:Y:S02]  /*2ce0*/  IMAD R16, R6, 0x40, R17 ;  /* 0x0000004006107824 */ /* 0x000fe400078e0211 */
[----:B------:R-:W-:-:S03]  /*2cf0*/  VIADD R17, R0, 0x700 ;  /* 0x0000070000117836 */ /* 0x000fc60000000000 */
[----:B--2---:R-:W-:Y:S01]  /*2d00*/  IADD3 R28, PT, PT, R16, 0x7f4a7c15, R28 ;  /* 0x7f4a7c15101c7810 */ /* 0x004fe20007ffe01c */
[----:B------:R-:W-:-:S06]  /*2d10*/  IMAD.WIDE.U32 R16, R17, 0x4, R14 ;  /* 0x0000000411107825 */ /* 0x000fcc00078e000e */
[----:B------:R-:W2:Y:S01]  /*2d20*/  LDG.E R16, desc[UR8][R16.64] ;  /* 0x0000000810107981 */ /* 0x000ea2000c1e1900 */
[----:B------:R-:W-:Y:S01]  /*2d30*/  LOP3.LUT R28, R28, R6, RZ, 0x3c, !PT ;  /* 0x000000061c1c7212 */ /* 0x000fe200078e3cff */
[----:B------:R-:W-:Y:S02]  /*2d40*/  VIADD R2, R2, 0x10 ;  /* 0x0000001002027836 */ /* 0x000fe40000000000 */
[----:B------:R-:W-:Y:S01]  /*2d50*/  VIADD R7, R7, 0x1000 ;  /* 0x0000100007077836 */ /* 0x000fe20000000000 */
[----:B-1----:R-:W-:Y:S01]  /*2d60*/  SHF.R.U32.HI R19, RZ, 0x2, R28 ;  /* 0x00000002ff137819 */ /* 0x002fe2000001161c */
[----:B------:R-:W-:Y:S01]  /*2d70*/  VIADD R0, R0, 0x1000 ;  /* 0x0000100000007836 */ /* 0x000fe20000000000 */
[----:B------:R-:W-:-:S03]  /*2d80*/  ISETP.NE.AND P0, PT, R2, RZ, PT ;  /* 0x000000ff0200720c */ /* 0x000fc60003f05270 */
        /* <DEDUP_REMOVED lines=59> */
[----:B------:R-:W-:Y:S06]  /*3140*/  @P0 BRA `(.L_x_214) ;  /* 0xfffffff800300947 */ /* 0x000fec000383ffff */
[----:B------:R-:W-:Y:S05]  /*3150*/  BSYNC.RECONVERGENT B3 ;  /* 0x0000000000037941 */ /* 0x000fea0003800200 */
.L_x_213:
[----:B------:R-:W-:-:S07]  /*3160*/  VIADD R7, R7, 0xfffff800 ;  /* 0xfffff80007077836 */ /* 0x000fce0000000000 */
.L_x_212:
[----:B------:R-:W-:Y:S05]  /*3170*/  BSYNC.RECONVERGENT B2 ;  /* 0x0000000000027941 */ /* 0x000fea0003800200 */
.L_x_211:
[----:B------:R-:W-:-:S13]  /*3180*/  ISETP.NE.AND P0, PT, R5, RZ, PT ;  /* 0x000000ff0500720c */ /* 0x000fda0003f05270 */
[----:B------:R-:W-:Y:S05]  /*3190*/  @!P0 BRA `(.L_x_210) ;  /* 0x0000000400c88947 */ /* 0x000fea0003800000 */
[----:B------:R-:W-:Y:S01]  /*31a0*/  ISETP.GE.U32.AND P0, PT, R5, 0x8, PT ;  /* 0x000000080500780c */ /* 0x000fe20003f06070 */
[----:B------:R-:W-:Y:S01]  /*31b0*/  BSSY.RECONVERGENT B2, `(.L_x_215) ;  /* 0x000003d000027945 */ /* 0x000fe20003800200 */
[----:B------:R-:W-:-:S04]  /*31c0*/  LOP3.LUT R24, R4, 0x7, RZ, 0xc0, !PT ;  /* 0x0000000704187812 */ /* 0x000fc800078ec0ff */
[----:B------:R-:W-:-:S07]  /*31d0*/  ISETP.NE.AND P1, PT, R24, RZ, PT ;  /* 0x000000ff1800720c */ /* 0x000fce0003f25270 */
[----:B------:R-:W-:Y:S06]  /*31e0*/  @!P0 BRA `(.L_x_216) ;  /* 0x0000000000e48947 */ /* 0x000fec0003800000 */
[----:B------:R-:W-:-:S04]  /*31f0*/  VIADD R5, R7, UR11 ;  /* 0x0000000b07057c36 */ /* 0x000fc80008000000 */
[----:B------:R-:W-:-:S05]  /*3200*/  IMAD.WIDE.U32 R10, R5, 0x4, R14 ;  /* 0x00000004050a7825 */ /* 0x000fca00078e000e */
        /* <DEDUP_REMOVED lines=15> */
[----:B------:R-:W4:Y:S01]  /*3300*/  LDG.E R11, desc[UR8][R22.64] ;  /* 0x00000008160b7981 */ /* 0x000f22000c1e1900 */
[----:B0-----:R-:W-:-:S04]  /*3310*/  VIADD R13, R5, 0x600 ;  /* 0x00000600050d7836 */ /* 0x001fc80000000000 */
[----:B------:R-:W-:-:S06]  /*3320*/  IMAD.WIDE.U32 R12, R13, 0x4, R14 ;  /* 0x000000040d0c7825 */ /* 0x000fcc00078e000e */
[----:B------:R0:W4:Y:S01]  /*3330*/  LDG.E R12, desc[UR8][R12.64] ;  /* 0x000000080c0c7981 */ /* 0x000122000c1e1900 */
[----:B-1----:R-:W-:-:S04]  /*3340*/  VIADD R17, R5, 0x700 ;  /* 0x0000070005117836 */ /* 0x002fc80000000000 */
[----:B------:R-:W-:-:S05]  /*3350*/  IMAD.WIDE.U32 R16, R17, 0x4, R14 ;  /* 0x0000000411107825 */ /* 0x000fca00078e000e */
        /* <DEDUP_REMOVED lines=10> */
[----:B0-----:R-:W-:-:S05]  /*3400*/  SHF.R.U32.HI R13, RZ, 0x2, R2 ;  /* 0x00000002ff0d7819 */ /* 0x001fca0000011602 */
        /* <DEDUP_REMOVED lines=23> */
.L_x_216:
[----:B------:R-:W-:Y:S05]  /*3580*/  BSYNC.RECONVERGENT B2 ;  /* 0x0000000000027941 */ /* 0x000fea0003800200 */
.L_x_215:
[----:B------:R-:W-:Y:S05]  /*3590*/  @!P1 BRA `(.L_x_210) ;  /* 0x0000000000c89947 */ /* 0x000fea0003800000 */
[----:B------:R-:W-:Y:S01]  /*35a0*/  ISETP.GE.U32.AND P0, PT, R24, 0x4, PT ;  /* 0x000000041800780c */ /* 0x000fe20003f06070 */
[----:B------:R-:W-:Y:S01]  /*35b0*/  BSSY.RECONVERGENT B2, `(.L_x_217) ;  /* 0x0000020000027945 */ /* 0x000fe20003800200 */
[----:B------:R-:W-:-:S11]  /*35c0*/  LOP3.LUT P1, RZ, R4, 0x3, RZ, 0xc0, !PT ;  /* 0x0000000304ff7812 */ /* 0x000fd6000782c0ff */
[----:B------:R-:W-:Y:S05]  /*35d0*/  @!P0 BRA `(.L_x_218) ;  /* 0x0000000000748947 */ /* 0x000fea0003800000 */
[----:B------:R-:W-:-:S04]  /*35e0*/  VIADD R13, R7, UR11 ;  /* 0x0000000b070d7c36 */ /* 0x000fc80008000000 */
[----:B------:R-:W-:-:S06]  /*35f0*/  IMAD.WIDE.U32 R4, R13, 0x4, R14 ;  /* 0x000000040d047825 */ /* 0x000fcc00078e000e */
[----:B------:R-:W2:Y:S01]  /*3600*/  LDG.E R4, desc[UR8][R4.64] ;  /* 0x0000000804047981 */ /* 0x000ea2000c1e1900 */
[----:B------:R-:W-:-:S04]  /*3610*/  VIADD R9, R13, 0x100 ;  /* 0x000001000d097836 */ /* 0x000fc80000000000 */
[----:B------:R-:W-:-:S06]  /*3620*/  IMAD.WIDE.U32 R8, R9, 0x4, R14 ;  /* 0x0000000409087825 */ /* 0x000fcc00078e000e */
[----:B------:R-:W3:Y:S01]  /*3630*/  LDG.E R8, desc[UR8][R8.64] ;  /* 0x0000000808087981 */ /* 0x000ee2000c1e1900 */
[----:B------:R-:W-:-:S04]  /*3640*/  VIADD R11, R13, 0x200 ;  /* 0x000002000d0b7836 */ /* 0x000fc80000000000 */
[----:B------:R-:W-:-:S06]  /*3650*/  IMAD.WIDE.U32 R10, R11, 0x4, R14 ;  /* 0x000000040b0a7825 */ /* 0x000fcc00078e000e */
[----:B------:R-:W4:Y:S01]  /*3660*/  LDG.E R10, desc[UR8][R10.64] ;  /* 0x000000080a0a7981 */ /* 0x000f22000c1e1900 */
[----:B------:R-:W-:-:S04]  /*3670*/  VIADD R13, R13, 0x300 ;  /* 0x000003000d0d7836 */ /* 0x000fc80000000000 */
[----:B------:R-:W-:-:S06]  /*3680*/  IMAD.WIDE.U32 R12, R13, 0x4, R14 ;  /* 0x000000040d0c7825 */ /* 0x000fcc00078e000e */
        /* <DEDUP_REMOVED lines=18> */
.L_x_218:
[----:B------:R-:W-:Y:S05]  /*37b0*/  BSYNC.RECONVERGENT B2 ;  /* 0x0000000000027941 */ /* 0x000fea0003800200 */
.L_x_217:
[----:B------:R-:W-:Y:S05]  /*37c0*/  @!P1 BRA `(.L_x_210) ;  /* 0x00000000003c9947 */ /* 0x000fea0003800000 */
[----:B------:R-:W-:Y:S01]  /*37d0*/  LOP3.LUT R0, R3, 0xffff, RZ, 0xc0, !PT ;  /* 0x0000ffff03007812 */ /* 0x000fe200078ec0ff */
[----:B------:R-:W-:-:S03]  /*37e0*/  VIADD R7, R7, UR6 ;  /* 0x0000000607077c36 */ /* 0x000fc60008000000 */
[----:B------:R-:W-:-:S04]  /*37f0*/  LEA.HI R0, R0, 0x1, RZ, 0x18 ;  /* 0x0000000100007811 */ /* 0x000fc800078fc0ff */
[----:B------:R-:W-:-:S05]  /*3800*/  LOP3.LUT R0, R0, 0x3, RZ, 0xc0, !PT ;  /* 0x0000000300007812 */ /* 0x000fca00078ec0ff */
[----:B------:R-:W-:-:S07]  /*3810*/  IMAD.MOV R0, RZ, RZ, -R0 ;  /* 0x000000ffff007224 */ /* 0x000fce00078e0a00 */
.L_x_219:
[----:B------:R-:W-:-:S06]  /*3820*/  IMAD.WIDE.U32 R2, R7, 0x4, R14 ;  /* 0x0000000407027825 */ /* 0x000fcc00078e000e */
[----:B------:R-:W2:Y:S01]  /*3830*/  LDG.E R2, desc[UR8][R2.64] ;  /* 0x0000000802027981 */ /* 0x000ea2000c1e1900 */
[----:B------:R-:W-:Y:S01]  /*3840*/  VIADD R0, R0, 0x1 ;  /* 0x0000000100007836 */ /* 0x000fe20000000000 */
[----:B------:R-:W-:Y:S01]  /*3850*/  SHF.R.U32.HI R5, RZ, 0x2, R6 ;  /* 0x00000002ff057819 */ /* 0x000fe20000011606 */
[----:B------:R-:W-:-:S03]  /*3860*/  VIADD R7, R7, 0x100 ;  /* 0x0000010007077836 */ /* 0x000fc60000000000 */
[----:B------:R-:W-:Y:S01]  /*3870*/  ISETP.NE.AND P0, PT, R0, RZ, PT ;  /* 0x000000ff0000720c */ /* 0x000fe20003f05270 */
[----:B------:R-:W-:-:S05]  /*3880*/  IMAD R5, R6, 0x40, R5 ;  /* 0x0000004006057824 */ /* 0x000fca00078e0205 */
[----:B--2---:R-:W-:-:S04]  /*3890*/  IADD3 R5, PT, PT, R5, 0x7f4a7c15, R2 ;  /* 0x7f4a7c1505057810 */ /* 0x004fc80007ffe002 */
[----:B------:R-:W-:-:S03]  /*38a0*/  LOP3.LUT R6, R5, R6, RZ, 0x3c, !PT ;  /* 0x0000000605067212 */ /* 0x000fc600078e3cff */
[----:B------:R-:W-:Y:S05]  /*38b0*/  @P0 BRA `(.L_x_219) ;  /* 0xfffffffc00d80947 */ /* 0x000fea000383ffff */
.L_x_210:
[----:B------:R-:W-:Y:S05]  /*38c0*/  BSYNC.RECONVERGENT B1 ;  /* 0x0000000000017941 */ /* 0x000fea0003800200 */
.L_x_207:
[----:B------:R-:W0:Y:S01]  /*38d0*/  S2R R2, SR_LANEID ;  /* 0x0000000000027919 */ /* 0x000e220000000000 */
[----:B------:R-:W-:Y:S01]  /*38e0*/  BSSY.RECONVERGENT B1, `(.L_x_220) ;  /* 0x0000029000017945 */ /* 0x000fe20003800200 */
[----:B------:R-:W1:Y:S01]  /*38f0*/  SHFL.DOWN PT, R3, R6, 0x1, 0x1f ;  /* 0x08201f0006037f89 */ /* 0x000e6200000e0000 */
[----:B------:R-:W2:Y:S01]  /*3900*/  S2R R4, SR_TID.X ;  /* 0x0000000000047919 */ /* 0x000ea20000002100 */
        /* <DEDUP_REMOVED lines=25> */
[----:B--2---:R-:W-:Y:S05]  /*3aa0*/  @P1 BRA `(.L_x_221) ;  /* 0x0000000000301947 */ /* 0x004fea0003800000 */
        /* <DEDUP_REMOVED lines=12> */
.L_x_221:
[----:B------:R-:W-:Y:S05]  /*3b70*/  BSYNC.RECONVERGENT B1 ;  /* 0x0000000000017941 */ /* 0x000fea0003800200 */
.L_x_220:
        /* <DEDUP_REMOVED lines=9> */
[----:B------:R-:W3:Y:S01]  /*3c10*/  LDS.128 R8, [UR4+0x10] ;  /* 0x00001004ff087984 */ /* 0x000ee20008000c00 */
[----:B-1----:R-:W-:-:S04]  /*3c20*/  IADD3 R3, PT, PT, R3, 0x7f4a7c15, R0 ;  /* 0x7f4a7c1503037810 */ /* 0x002fc80007ffe000 */
[----:B------:R-:W-:-:S05]  /*3c30*/  LOP3.LUT R3, R3, R6, RZ, 0x3c, !PT ;  /* 0x0000000603037212 */ /* 0x000fca00078e3cff */
[----:B---3--:R-:W-:-:S05]  /*3c40*/  IMAD R8, R3, 0x40, R8 ;  /* 0x0000004003087824 */ /* 0x008fca00078e0208 */
        /* <DEDUP_REMOVED lines=23> */
[----:B0-2---:R-:W-:-:S07]  /*3dc0*/  LOP3.LUT R6, R3, R2, RZ, 0x3c, !PT ;  /* 0x0000000203067212 */ /* 0x005fce00078e3cff */
.L_x_206:
[----:B------:R-:W-:Y:S05]  /*3dd0*/  BSYNC.RECONVERGENT B0 ;  /* 0x0000000000007941 */ /* 0x000fea0003800200 */
.L_x_188:
[----:B------:R-:W4:Y:S02]  /*3de0*/  S2R R0, SR_TID.X ;  /* 0x0000000000007919 */ /* 0x000f240000002100 */
[----:B----4-:R-:W-:-:S13]  /*3df0*/  ISETP.NE.AND P0, PT, R0, RZ, PT ;  /* 0x000000ff0000720c */ /* 0x010fda0003f05270 */
[----:B------:R-:W-:Y:S05]  /*3e00*/  @P0 EXIT ;  /* 0x000000000000094d */ /* 0x000fea0003800000 */
[----:B------:R-:W4:Y:S02]  /*3e10*/  LDCU.64 UR4, c[0x0][0x388] ;  /* 0x00007100ff0477ac */ /* 0x000f240008000a00 */
[----:B----4-:R-:W-:-:S06]  /*3e20*/  UIMAD.WIDE.U32 UR4, UR10, 0x4, UR4 ;  /* 0x000000040a0478a5 */ /* 0x010fcc000f8e0004 */
[----:B------:R-:W-:Y:S02]  /*3e30*/  IMAD.U32 R2, RZ, RZ, UR4 ;  /* 0x00000004ff027e24 */ /* 0x000fe4000f8e00ff */
[----:B-1----:R-:W-:-:S05]  /*3e40*/  IMAD.U32 R3, RZ, RZ, UR5 ;  /* 0x00000005ff037e24 */ /* 0x002fca000f8e00ff */
[----:B------:R-:W-:Y:S01]  /*3e50*/  STG.E desc[UR8][R2.64], R6 ;  /* 0x0000000602007986 */ /* 0x000fe2000c101908 */
[----:B------:R-:W-:Y:S05]  /*3e60*/  EXIT ;  /* 0x000000000000794d */ /* 0x000fea0003800000 */
.L_x_222:
        /* <DEDUP_REMOVED lines=9> */
.L_x_263:


//--------------------- .text._ZN3cub18CUB_300001_SM_10006detail6reduce28DeviceReduceSingleTileKernelINS2_10policy_hubIjj11HashCombineE10Policy1000EN6thrust24THRUST_300001_SM_1000_NS10device_ptrIKjEEPijS5_ijN4cuda3std3__410__identityEEEvT0_T1_T2_T3_T4_T6_ --------------------------
	.section	.text._ZN3cub18CUB_300001_SM_10006detail6reduce28DeviceReduceSingleTileKernelINS2_10policy_hubIjj11HashCombineE10Policy1000EN6thrust24THRUST_300001_SM_1000_NS10device_ptrIKjEEPijS5_ijN4cuda3std3__410__identityEEEvT0_T1_T2_T3_T4_T6_,"ax",@progbits
	.align	128
        .global         _ZN3cub18CUB_300001_SM_10006detail6reduce28DeviceReduceSingleTileKernelINS2_10policy_hubIjj11HashCombineE10Policy1000EN6thrust24THRUST_300001_SM_1000_NS10device_ptrIKjEEPijS5_ijN4cuda3std3__410__identityEEEvT0_T1_T2_T3_T4_T6_
        .type           _ZN3cub18CUB_300001_SM_10006detail6reduce28DeviceReduceSingleTileKernelINS2_10policy_hubIjj11HashCombineE10Policy1000EN6thrust24THRUST_300001_SM_1000_NS10device_ptrIKjEEPijS5_ijN4cuda3std3__410__identityEEEvT0_T1_T2_T3_T4_T6_,@function
        .size           _ZN3cub18CUB_300001_SM_10006detail6reduce28DeviceReduceSingleTileKernelINS2_10policy_hubIjj11HashCombineE10Policy1000EN6thrust24THRUST_300001_SM_1000_NS10device_ptrIKjEEPijS5_ijN4cuda3std3__410__identityEEEvT0_T1_T2_T3_T4_T6_,(.L_x_264 - _ZN3cub18CUB_300001_SM_10006detail6reduce28DeviceReduceSingleTileKernelINS2_10policy_hubIjj11HashCombineE10Policy1000EN6thrust24THRUST_300001_SM_1000_NS10device_ptrIKjEEPijS5_ijN4cuda3std3__410__identityEEEvT0_T1_T2_T3_T4_T6_)
        .other          _ZN3cub18CUB_300001_SM_10006detail6reduce28DeviceReduceSingleTileKernelINS2_10policy_hubIjj11HashCombineE10Policy1000EN6thrust24THRUST_300001_SM_1000_NS10device_ptrIKjEEPijS5_ijN4cuda3std3__410__identityEEEvT0_T1_T2_T3_T4_T6_,@"STO_CUDA_ENTRY STV_DEFAULT"
_ZN3cub18CUB_300001_SM_10006detail6reduce28DeviceReduceSingleTileKernelINS2_10policy_hubIjj11HashCombineE10Policy1000EN6thrust24THRUST_300001_SM_1000_NS10device_ptrIKjEEPijS5_ijN4cuda3std3__410__identityEEEvT0_T1_T2_T3_T4_T6_:
.text._ZN3cub18CUB_300001_SM_10006detail6reduce28DeviceReduceSingleTileKernelINS2_10policy_hubIjj11HashCombineE10Policy1000EN6thrust24THRUST_300001_SM_1000_NS10device_ptrIKjEEPijS5_ijN4cuda3std3__410__identityEEEvT0_T1_T2_T3_T4_T6_:
        /* <DEDUP_REMOVED lines=13> */
.L_x_223:
[----:B------:R-:W-:Y:S01]  /*00d0*/  ISETP.GT.U32.AND P0, PT, R0, 0xfff, PT ;  /* 0x00000fff0000780c */ /* 0x000fe20003f04070 */
[----:B------:R-:W-:-:S12]  /*00e0*/  BSSY.RECONVERGENT B0, `(.L_x_224) ;  /* 0x0000387000007945 */ /* 0x000fd80003800200 */
        /* <DEDUP_REMOVED lines=11> */
.L_x_227:
[----:B------:R-:W-:Y:S05]  /*01a0*/  BSYNC.RECONVERGENT B1 ;  /* 0x0000000000017941 */ /* 0x000fea0003800200 */
.L_x_226:
        /* <DEDUP_REMOVED lines=17> */
.L_x_232:
        /* <DEDUP_REMOVED lines=86> */
.L_x_231:
[----:B------:R-:W-:Y:S05]  /*0820*/  BSYNC.RECONVERGENT B2 ;  /* 0x0000000000027941 */ /* 0x000fea0003800200 */
.L_x_230:
[----:B------:R-:W-:Y:S05]  /*0830*/  @!P0 BRA `(.L_x_229) ;  /* 0x00000004007c8947 */ /* 0x000fea0003800000 */
[----:B------:R-:W-:Y:S01]  /*0840*/  ISETP.GE.U32.AND P0, PT, R24, 0x8, PT ;  /* 0x000000081800780c */ /* 0x000fe20003f06070 */
[----:B------:R-:W-:Y:S01]  /*0850*/  BSSY.RECONVERGENT B2, `(.L_x_233) ;  /* 0x000002f000027945 */ /* 0x000fe20003800200 */
[----:B------:R-:W-:-:S04]  /*0860*/  LOP3.LUT R18, R4, 0x7, RZ, 0xc0, !PT ;  /* 0x0000000704127812 */ /* 0x000fc800078ec0ff */
[----:B------:R-:W-:-:S07]  /*0870*/  ISETP.NE.AND P1, PT, R18, RZ, PT ;  /* 0x000000ff1200720c */ /* 0x000fce0003f25270 */
[----:B------:R-:W-:Y:S06]  /*0880*/  @!P0 BRA `(.L_x_234) ;  /* 0x0000000000ac8947 */ /* 0x000fec0003800000 */
[----:B------:R-:W0:Y:S02]  /*0890*/  LDC.64 R2, c[0x0][0x380] ;  /* 0x0000e000ff027b82 */ /* 0x000e240000000a00 */
[----:B0-----:R-:W-:-:S05]  /*08a0*/  IMAD.WIDE.U32 R12, R7, 0x4, R2 ;  /* 0x00000004070c7825 */ /* 0x001fca00078e0002 */
[----:B------:R-:W2:Y:S04]  /*08b0*/  LDG.E R11, desc[UR6][R12.64] ;  /* 0x000000060c0b7981 */ /* 0x000ea8000c1e1900 */
[----:B------:R-:W3:Y:S04]  /*08c0*/  LDG.E R15, desc[UR6][R12.64+0x400] ;  /* 0x000400060c0f7981 */ /* 0x000ee8000c1e1900 */
[----:B------:R-:W4:Y:S04]  /*08d0*/  LDG.E R17, desc[UR6][R12.64+0x800] ;  /* 0x000800060c117981 */ /* 0x000f28000c1e1900 */
[----:B------:R-:W4:Y:S04]  /*08e0*/  LDG.E R8, desc[UR6][R12.64+0xc00] ;  /* 0x000c00060c087981 */ /* 0x000f28000c1e1900 */
[----:B------:R-:W4:Y:S04]  /*08f0*/  LDG.E R6, desc[UR6][R12.64+0x1000] ;  /* 0x001000060c067981 */ /* 0x000f28000c1e1900 */
[----:B------:R-:W4:Y:S04]  /*0900*/  LDG.E R3, desc[UR6][R12.64+0x1400] ;  /* 0x001400060c037981 */ /* 0x000f28000c1e1900 */
        /* <DEDUP_REMOVED lines=35> */
.L_x_234:
[----:B------:R-:W-:Y:S05]  /*0b40*/  BSYNC.RECONVERGENT B2 ;  /* 0x0000000000027941 */ /* 0x000fea0003800200 */
.L_x_233:
        /* <DEDUP_REMOVED lines=29> */
.L_x_236:
[----:B------:R-:W-:Y:S05]  /*0d20*/  BSYNC.RECONVERGENT B2 ;  /* 0x0000000000027941 */ /* 0x000fea0003800200 */
.L_x_235:
[----:B------:R-:W-:Y:S05]  /*0d30*/  @!P1 BRA `(.L_x_229) ;  /* 0x00000000003c9947 */ /* 0x000fea0003800000 */
[----:B------:R-:W0:Y:S01]  /*0d40*/  LDC.64 R2, c[0x0][0x380] ;  /* 0x0000e000ff027b82 */ /* 0x000e220000000a00 */
[----:B------:R-:W-:Y:S02]  /*0d50*/  IMAD.MOV R4, RZ, RZ, -R4 ;  /* 0x000000ffff047224 */ /* 0x000fe400078e0a04 */
[----:B0-----:R-:W-:-:S04]  /*0d60*/  IMAD.WIDE.U32 R2, R7, 0x4, R2 ;  /* 0x0000000407027825 */ /* 0x001fc800078e0002 */
[----:B------:R-:W-:-:S07]  /*0d70*/  IMAD.MOV.U32 R7, RZ, RZ, R2 ;  /* 0x000000ffff077224 */ /* 0x000fce00078e0002 */
.L_x_237:
[----:B------:R-:W-:-:S06]  /*0d80*/  IMAD.MOV.U32 R2, RZ, RZ, R7 ;  /* 0x000000ffff027224 */ /* 0x000fcc00078e0007 */
[----:B------:R0:W2:Y:S01]  /*0d90*/  LDG.E R2, desc[UR6][R2.64] ;  /* 0x0000000602027981 */ /* 0x0000a2000c1e1900 */
[----:B------:R-:W-:Y:S01]  /*0da0*/  VIADD R4, R4, 0x1 ;  /* 0x0000000104047836 */ /* 0x000fe20000000000 */
[----:B-----5:R-:W-:Y:S02]  /*0db0*/  SHF.R.U32.HI R6, RZ, 0x2, R9 ;  /* 0x00000002ff067819 */ /* 0x020fe40000011609 */
[----:B------:R-:W-:Y:S02]  /*0dc0*/  IADD3 R7, P1, PT, R7, 0x400, RZ ;  /* 0x0000040007077810 */ /* 0x000fe40007f3e0ff */
[----:B------:R-:W-:Y:S01]  /*0dd0*/  ISETP.NE.AND P0, PT, R4, RZ, PT ;  /* 0x000000ff0400720c */ /* 0x000fe20003f05270 */
[----:B------:R-:W-:Y:S02]  /*0de0*/  IMAD R11, R9, 0x40, R6 ;  /* 0x00000040090b7824 */ /* 0x000fe400078e0206 */
[----:B0-----:R-:W-:-:S03]  /*0df0*/  IMAD.X R3, RZ, RZ, R3, P1 ;  /* 0x000000ffff037224 */ /* 0x001fc600008e0603 */
[----:B--2---:R-:W-:-:S04]  /*0e00*/  IADD3 R6, PT, PT, R11, 0x7f4a7c15, R2 ;  /* 0x7f4a7c150b067810 */ /* 0x004fc80007ffe002 */
[----:B------:R-:W-:-:S03]  /*0e10*/  LOP3.LUT R9, R6, R9, RZ, 0x3c, !PT ;  /* 0x0000000906097212 */ /* 0x000fc600078e3cff */
[----:B------:R-:W-:Y:S05]  /*0e20*/  @P0 BRA `(.L_x_237) ;  /* 0xfffffffc00d40947 */ /* 0x000fea000383ffff */
.L_x_229:
[----:B------:R-:W-:Y:S05]  /*0e30*/  BSYNC.RECONVERGENT B1 ;  /* 0x0000000000017941 */ /* 0x000fea0003800200 */
.L_x_228:
[----:B------:R-:W-:-:S13]  /*0e40*/  ISETP.GE.U32.AND P0, PT, R0, 0x100, PT ;  /* 0x000001000000780c */ /* 0x000fda0003f06070 */
[----:B------:R-:W-:Y:S05]  /*0e50*/  @!P0 BRA `(.L_x_238) ;  /* 0x0000000400408947 */ /* 0x000fea0003800000 */
[----:B------:R-:W1:Y:S01]  /*0e60*/  S2R R4, SR_LANEID ;  /* 0x0000000000047919 */ /* 0x000e620000000000 */
[----:B------:R-:W-:Y:S01]  /*0e70*/  BSSY.RECONVERGENT B1, `(.L_x_239) ;  /* 0x0000028000017945 */ /* 0x000fe20003800200 */
[----:B-----5:R-:W2:Y:S01]  /*0e80*/  SHFL.DOWN PT, R0, R9, 0x1, 0x1f ;  /* 0x08201f0009007f89 */ /* 0x020ea200000e0000 */
[C---:B-1----:R-:W-:Y:S02]  /*0e90*/  ISETP.GT.AND P0, PT, R4.reuse, 0x1e, PT ;  /* 0x0000001e0400780c */ /* 0x042fe40003f04270 */
[----:B------:R-:W-:-:S11]  /*0ea0*/  ISETP.GT.AND P1, PT, R4, 0xf, PT ;  /* 0x0000000f0400780c */ /* 0x000fd60003f24270 */
[----:B0-----:R-:W-:-:S05]  /*0eb0*/  @!P0 SHF.R.U32.HI R2, RZ, 0x2, R9 ;  /* 0x00000002ff028819 */ /* 0x001fca0000011609 */
[----:B------:R-:W-:-:S05]  /*0ec0*/  @!P0 IMAD R3, R9, 0x40, R2 ;  /* 0x0000004009038824 */ /* 0x000fca00078e0202 */
[----:B--2---:R-:W-:-:S04]  /*0ed0*/  @!P0 IADD3 R0, PT, PT, R3, 0x7f4a7c15, R0 ;  /* 0x7f4a7c1503008810 */ /* 0x004fc80007ffe000 */
        /* <DEDUP_REMOVED lines=33> */
.L_x_240:
[----:B------:R-:W-:Y:S05]  /*10f0*/  BSYNC.RECONVERGENT B1 ;  /* 0x0000000000017941 */ /* 0x000fea0003800200 */
.L_x_239:
[----:B------:R-:W-:Y:S01]  /*1100*/  BAR.SYNC.DEFER_BLOCKING 0x0 ;  /* 0x0000000000007b1d */ /* 0x000fe20000010000 */
[----:B------:R-:W-:-:S13]  /*1110*/  ISETP.NE.AND P0, PT, R5, RZ, PT ;  /* 0x000000ff0500720c */ /* 0x000fda0003f05270 */
[----:B------:R-:W-:Y:S05]  /*1120*/  @P0 BRA `(.L_x_241) ;  /* 0x0000002800080947 */ /* 0x000fea0003800000 */
[----:B------:R-:W3:Y:S01]  /*1130*/  S2UR UR5, SR_CgaCtaId ;  /* 0x00000000000579c3 */ /* 0x000ee20000008800 */
[----:B------:R-:W-:Y:S01]  /*1140*/  UMOV UR4, 0x400 ;  /* 0x0000040000047882 */ /* 0x000fe20000000000 */
[----:B--2---:R-:W-:-:S05]  /*1150*/  SHF.R.U32.HI R2, RZ, 0x2, R9 ;  /* 0x00000002ff027819 */ /* 0x004fca0000011609 */
[----:B------:R-:W-:Y:S01]  /*1160*/  IMAD R3, R9, 0x40, R2 ;  /* 0x0000004009037824 */ /* 0x000fe200078e0202 */
[----:B---3--:R-:W-:-:S09]  /*1170*/  ULEA UR4, UR5, UR4, 0x18 ;  /* 0x0000000405047291 */ /* 0x008fd2000f8ec0ff */
[----:B-1----:R-:W1:Y:S04]  /*1180*/  LDS R0, [UR4+0xc] ;  /* 0x00000c04ff007984 */ /* 0x002e680008000800 */
[----:B------:R-:W2:Y:S01]  /*1190*/  LDS.128 R4, [UR4+0x10] ;  /* 0x00001004ff047984 */ /* 0x000ea20008000c00 */
[----:B-1----:R-:W-:-:S03]  /*11a0*/  IADD3 R0, PT, PT, R3, 0x7f4a7c15, R0 ;  /* 0x7f4a7c1503007810 */ /* 0x002fc60007ffe000 */
[----:B------:R-:W1:Y:S01]  /*11b0*/  LDS.64 R2, [UR4+0x20] ;  /* 0x00002004ff027984 */ /* 0x000e620008000a00 */
[----:B0-----:R-:W-:-:S05]  /*11c0*/  LOP3.LUT R9, R0, R9, RZ, 0x3c, !PT ;  /* 0x0000000900097212 */ /* 0x001fca00078e3cff */
[----:B--2---:R-:W-:-:S05]  /*11d0*/  IMAD R4, R9, 0x40, R4 ;  /* 0x0000004009047824 */ /* 0x004fca00078e0204 */
        /* <DEDUP_REMOVED lines=22> */
[----:B------:R-:W-:Y:S01]  /*1340*/  LOP3.LUT R9, R3, R2, RZ, 0x3c, !PT ;  /* 0x0000000203097212 */ /* 0x000fe200078e3cff */
[----:B------:R-:W-:Y:S06]  /*1350*/  BRA `(.L_x_241) ;  /* 0x00000024007c7947 */ /* 0x000fec0003800000 */
.L_x_238:
        /* <DEDUP_REMOVED lines=10> */
[----:B------:R-:W-:Y:S02]  /*1400*/  @!P0 SHF.R.U32.HI R8, RZ, 0x2, R9 ;  /* 0x00000002ff088819 */ /* 0x000fe40000011609 */
[----:B------:R-:W0:Y:S03]  /*1410*/  @!P1 S2R R7, SR_CgaCtaId ;  /* 0x0000000000079919 */ /* 0x000e260000008800 */
[----:B------:R-:W-:-:S05]  /*1420*/  @!P0 IMAD R3, R9, 0x40, R8 ;  /* 0x0000004009038824 */ /* 0x000fca00078e0208 */
        /* <DEDUP_REMOVED lines=24> */
[----:B------:R-:W-:Y:S02]  /*15b0*/  ISETP.GT.AND P0, PT, R3, R4, PT ;  /* 0x000000040300720c */ /* 0x000fe40003f04270 */
[----:B------:R-:W-:Y:S01]  /*15c0*/  @!P1 SHF.R.U32.HI R3, RZ, 0x3, R5 ;  /* 0x00000003ff039819 */ /* 0x000fe20000011605 */
[----:B------:R-:W1:Y:S03]  /*15d0*/  SHFL.DOWN PT, R6, R9, 0x10, R4 ;  /* 0x0a00000009067989 */ /* 0x000e6600000e0004 */
[----:B------:R-:W-:-:S07]  /*15e0*/  @!P1 LOP3.LUT R3, R3, 0x7c, RZ, 0xc0, !PT ;  /* 0x0000007c03039812 */ /* 0x000fce00078ec0ff */
[----:B-1----:R-:W-:Y:S01]  /*15f0*/  @!P0 IMAD R2, R9, 0x40, R6 ;  /* 0x0000004009028824 */ /* 0x002fe200078e0206 */
[----:B------:R-:W-:-:S04]  /*1600*/  @!P1 MOV R6, 0x400 ;  /* 0x0000040000069802 */ /* 0x000fc80000000f00 */
[----:B------:R-:W-:Y:S02]  /*1610*/  @!P0 LEA.HI R2, R9, R2, RZ, 0x1e ;  /* 0x0000000209028211 */ /* 0x000fe400078ff0ff */
[----:B0-----:R-:W-:-:S03]  /*1620*/  @!P1 LEA R6, R7, R6, 0x18 ;  /* 0x0000000607069211 */ /* 0x001fc600078ec0ff */
[----:B------:R-:W-:Y:S02]  /*1630*/  @!P0 VIADD R2, R2, 0x7f4a7c15 ;  /* 0x7f4a7c1502028836 */ /* 0x000fe40000000000 */
[----:B------:R-:W-:-:S03]  /*1640*/  @!P1 IMAD.IADD R6, R3, 0x1, R6 ;  /* 0x0000000103069824 */ /* 0x000fc600078e0206 */
[----:B------:R-:W-:Y:S02]  /*1650*/  @!P0 LOP3.LUT R9, R2, R9, RZ, 0x3c, !PT ;  /* 0x0000000902098212 */ /* 0x000fe400078e3cff */
[----:B------:R-:W-:-:S03]  /*1660*/  ISETP.GE.U32.AND P0, PT, R0, 0x21, PT ;  /* 0x000000210000780c */ /* 0x000fc60003f06070 */
        /* <DEDUP_REMOVED lines=51> */
.L_x_225:
[----:B------:R-:W0:Y:S01]  /*19a0*/  S2R R2, SR_TID.X ;  /* 0x0000000000027919 */ /* 0x000e220000002100 */
[----:B------:R-:W1:Y:S02]  /*19b0*/  LDCU.64 UR4, c[0x0][0x380] ;  /* 0x00007000ff0477ac */ /* 0x000e640008000a00 */
[----:B-1----:R-:W-:Y:S02]  /*19c0*/  IMAD.U32 R14, RZ, RZ, UR4 ;  /* 0x00000004ff0e7e24 */ /* 0x002fe4000f8e00ff */
[----:B------:R-:W-:Y:S02]  /*19d0*/  IMAD.U32 R15, RZ, RZ, UR5 ;  /* 0x00000005ff0f7e24 */ /* 0x000fe4000f8e00ff */
        /* <DEDUP_REMOVED lines=68> */
[----:B------:R-:W-:-:S03]  /*1e20*/  VIADD R6, R0, 0xfffff000 ;  /* 0xfffff00000067836 */ /* 0x000fc60000000000 */
[----:B------:R-:W-:Y:S02]  /*1e30*/  LOP3.LUT R5, R5, R4, RZ, 0x3c, !PT ;  /* 0x0000000405057212 */ /* 0x000fe400078e3cff */
[----:B------:R-:W-:Y:S02]  /*1e40*/  ISETP.GE.U32.AND P0, PT, R6, 0x1000, PT ;  /* 0x000010000600780c */ /* 0x000fe40003f06070 */
[----:B------:R-:W-:-:S05]  /*1e50*/  SHF.R.U32.HI R4, RZ, 0x2, R5 ;  /* 0x00000002ff047819 */ /* 0x000fca0000011605 */
[----:B------:R-:W-:-:S05]  /*1e60*/  IMAD R4, R5, 0x40, R4 ;  /* 0x0000004005047824 */ /* 0x000fca00078e0204 */
[----:B------:R-:W-:-:S04]  /*1e70*/  IADD3 R4, PT, PT, R4, 0x7f4a7c15, R3 ;  /* 0x7f4a7c1504047810 */ /* 0x000fc80007ffe003 */
[----:B------:R-:W-:-:S04]  /*1e80*/  LOP3.LUT R4, R4, R5, RZ, 0x3c, !PT ;  /* 0x0000000504047212 */ /* 0x000fc800078e3cff */
[----:B------:R-:W-:-:S05]  /*1e90*/  SHF.R.U32.HI R3, RZ, 0x2, R4 ;  /* 0x00000002ff037819 */ /* 0x000fca0000011604 */
[----:B------:R-:W-:Y:S02]  /*1ea0*/  IMAD R8, R4, 0x40, R3 ;  /* 0x0000004004087824 */ /* 0x000fe400078e0203 */
[----:B------:R-:W-:-:S03]  /*1eb0*/  IMAD.MOV.U32 R3, RZ, RZ, 0x1000 ;  /* 0x00001000ff037424 */ /* 0x000fc600078e00ff */
[----:B------:R-:W-:-:S04]  /*1ec0*/  IADD3 R19, PT, PT, R8, 0x7f4a7c15, R19 ;  /* 0x7f4a7c1508137810 */ /* 0x000fc80007ffe013 */
[----:B------:R-:W-:Y:S01]  /*1ed0*/  LOP3.LUT R9, R19, R4, RZ, 0x3c, !PT ;  /* 0x0000000413097212 */ /* 0x000fe200078e3cff */
[----:B------:R-:W-:Y:S06]  /*1ee0*/  @!P0 BRA `(.L_x_242) ;  /* 0x00000004006c8947 */ /* 0x000fec0003800000 */
[----:B------:R-:W0:Y:S01]  /*1ef0*/  LDC R0, c[0x0][0x390] ;  /* 0x0000e400ff007b82 */ /* 0x000e220000000800 */
[----:B------:R-:W-:-:S07]  /*1f00*/  IMAD.MOV.U32 R3, RZ, RZ, 0x1000 ;  /* 0x00001000ff037424 */ /* 0x000fce00078e00ff */
[----:B------:R-:W1:Y:S02]  /*1f10*/  LDC.64 R14, c[0x0][0x380] ;  /* 0x0000e000ff0e7b82 */ /* 0x000e640000000a00 */
.L_x_244:
[----:B------:R-:W-:-:S04]  /*1f20*/  IMAD.IADD R5, R2, 0x1, R3 ;  /* 0x0000000102057824 */ /* 0x000fc800078e0203 */
        /* <DEDUP_REMOVED lines=76> */
[----:B0-----:R-:W-:-:S03]  /*23f0*/  IMAD.IADD R7, R0, 0x1, -R3 ;  /* 0x0000000100077824 */ /* 0x001fc600078e0a03 */
[----:B------:R-:W-:Y:S02]  /*2400*/  LOP3.LUT R4, R4, R5, RZ, 0x3c, !PT ;  /* 0x0000000504047212 */ /* 0x000fe400078e3cff */
[----:B------:R-:W-:Y:S02]  /*2410*/  ISETP.GE.U32.AND P0, PT, R7, 0x1000, PT ;  /* 0x000010000700780c */ /* 0x000fe40003f06070 */
[----:B------:R-:W-:-:S05]  /*2420*/  SHF.R.U32.HI R5, RZ, 0x2, R4 ;  /* 0x00000002ff057819 */ /* 0x000fca0000011604 */
[----:B------:R-:W-:-:S05]  /*2430*/  IMAD R5, R4, 0x40, R5 ;  /* 0x0000004004057824 */ /* 0x000fca00078e0205 */
[----:B------:R-:W-:-:S04]  /*2440*/  IADD3 R5, PT, PT, R5, 0x7f4a7c15, R24 ;  /* 0x7f4a7c1505057810 */ /* 0x000fc80007ffe018 */
[----:B------:R-:W-:Y:S01]  /*2450*/  LOP3.LUT R9, R5, R4, RZ, 0x3c, !PT ;  /* 0x0000000405097212 */ /* 0x000fe200078e3cff */
[----:B------:R-:W-:Y:S06]  /*2460*/  @!P0 BRA `(.L_x_243) ;  /* 0x0000000c00fc8947 */ /* 0x000fec0003800000 */
[----:B------:R-:W-:-:S05]  /*2470*/  VIADD R3, R3, 0x1000 ;  /* 0x0000100003037836 */ /* 0x000fca0000000000 */
[----:B------:R-:W-:-:S13]  /*2480*/  ISETP.GT.U32.AND P0, PT, R3, R6, PT ;  /* 0x000000060300720c */ /* 0x000fda0003f04070 */
[----:B------:R-:W-:Y:S05]  /*2490*/  @!P0 BRA `(.L_x_244) ;  /* 0xfffffff800a08947 */ /* 0x000fea000383ffff */
.L_x_242:
[----:B------:R-:W-:Y:S01]  /*24a0*/  IMAD.IADD R5, R0, 0x1, -R3 ;  /* 0x0000000100057824 */ /* 0x000fe200078e0a03 */
[----:B------:R-:W-:Y:S04]  /*24b0*/  BSSY.RECONVERGENT B1, `(.L_x_243) ;  /* 0x00000fa000017945 */ /* 0x000fe80003800200 */
[----:B------:R-:W-:-:S04]  /*24c0*/  ISETP.GE.AND P0, PT, R2, R5, PT ;  /* 0x000000050200720c */ /* 0x000fc80003f06270 */
[----:B------:R-:W-:-:S13]  /*24d0*/  ISETP.GE.U32.OR P0, PT, R3, R0, P0 ;  /* 0x000000000300720c */ /* 0x000fda0000706470 */
[----:B------:R-:W-:Y:S05]  /*24e0*/  @P0 BRA `(.L_x_245) ;  /* 0x0000000c00d80947 */ /* 0x000fea0003800000 */
[----:B------:R-:W-:Y:S01]  /*24f0*/  LOP3.LUT R4, RZ, R2, RZ, 0x33, !PT ;  /* 0x00000002ff047212 */ /* 0x000fe200078e33ff */
[----:B------:R-:W-:Y:S01]  /*2500*/  BSSY.RECONVERGENT B2, `(.L_x_246) ;  /* 0x0000082000027945 */ /* 0x000fe20003800200 */
[----:B------:R-:W-:Y:S02]  /*2510*/  IMAD.MOV.U32 R8, RZ, RZ, R2 ;  /* 0x000000ffff087224 */ /* 0x000fe400078e0002 */
[----:B------:R-:W-:-:S04]  /*2520*/  IADD3 R4, PT, PT, -R3, R0, R4 ;  /* 0x0000000003047210 */ /* 0x000fc80007ffe104 */
[C---:B------:R-:W-:Y:S02]  /*2530*/  ISETP.GE.U32.AND P0, PT, R4.reuse, 0xf00, PT ;  /* 0x00000f000400780c */ /* 0x040fe40003f06070 */
[----:B------:R-:W-:-:S04]  /*2540*/  LEA.HI R4, R4, 0x1, RZ, 0x18 ;  /* 0x0000000104047811 */ /* 0x000fc800078fc0ff */
[----:B------:R-:W-:-:S07]  /*2550*/  LOP3.LUT R5, R4, 0xf, RZ, 0xc0, !PT ;  /* 0x0000000f04057812 */ /* 0x000fce00078ec0ff */
[----:B------:R-:W-:Y:S05]  /*2560*/  @!P0 BRA `(.L_x_247) ;  /* 0x0000000400ec8947 */ /* 0x000fea0003800000 */
[----:B------:R-:W-:Y:S01]  /*2570*/  LOP3.LUT R6, R4, 0x1fffff0, RZ, 0xc0, !PT ;  /* 0x01fffff004067812 */ /* 0x000fe200078ec0ff */
[----:B------:R-:W-:Y:S01]  /*2580*/  BSSY.RECONVERGENT B3, `(.L_x_248) ;  /* 0x0000078000037945 */ /* 0x000fe20003800200 */
[C---:B------:R-:W-:Y:S02]  /*2590*/  IADD3 R0, PT, PT, R2.reuse, 0x800, R3 ;  /* 0x0000080002007810 */ /* 0x040fe40007ffe003 */
[----:B------:R-:W-:Y:S01]  /*25a0*/  LOP3.LUT R8, R2, 0x800, RZ, 0xfc, !PT ;  /* 0x0000080002087812 */ /* 0x000fe200078efcff */
[----:B------:R-:W-:-:S07]  /*25b0*/  IMAD.MOV R6, RZ, RZ, -R6 ;  /* 0x000000ffff067224 */ /* 0x000fce00078e0a06 */
.L_x_249:
[----:B------:R-:W-:-:S04]  /*25c0*/  VIADD R13, R0, 0xfffff800 ;  /* 0xfffff800000d7836 */ /* 0x000fc80000000000 */
[----:B------:R-:W-:-:S05]  /*25d0*/  IMAD.WIDE.U32 R12, R13, 0x4, R14 ;  /* 0x000000040d0c7825 */ /* 0x000fca00078e000e */
[----:B------:R0:W2:Y:S01]  /*25e0*/  LDG.E R7, desc[UR6][R12.64] ;  /* 0x000000060c077981 */ /* 0x0000a2000c1e1900 */
[----:B------:R-:W-:-:S04]  /*25f0*/  VIADD R17, R0, 0xfffff900 ;  /* 0xfffff90000117836 */ /* 0x000fc80000000000 */
[----:B------:R-:W-:-:S05]  /*2600*/  IMAD.WIDE.U32 R16, R17, 0x4, R14 ;  /* 0x0000000411107825 */ /* 0x000fca00078e000e */
[----:B------:R-:W3:Y:S01]  /*2610*/  LDG.E R10, desc[UR6][R16.64] ;  /* 0x00000006100a7981 */ /* 0x000ee2000c1e1900 */
[----:B------:R-:W-:-:S04]  /*2620*/  VIADD R21, R0, 0xfffffa00 ;  /* 0xfffffa0000157836 */ /* 0x000fc80000000000 */
[----:B------:R-:W-:-:S05]  /*2630*/  IMAD.WIDE.U32 R20, R21, 0x4, R14 ;  /* 0x0000000415147825 */ /* 0x000fca00078e000e */
[----:B------:R1:W4:Y:S01]  /*2640*/  LDG.E R11, desc[UR6][R20.64] ;  /* 0x00000006140b7981 */ /* 0x000322000c1e1900 */
[----:B------:R-:W-:-:S04]  /*2650*/  VIADD R29, R0, 0xfffffb00 ;  /* 0xfffffb00001d7836 */ /* 0x000fc80000000000 */
[----:B------:R-:W-:-:S06]  /*2660*/  IMAD.WIDE.U32 R28, R29, 0x4, R14 ;  /* 0x000000041d1c7825 */ /* 0x000fcc00078e000e */
[----:B------:R5:W4:Y:S01]  /*2670*/  LDG.E R28, desc[UR6][R28.64] ;  /* 0x000000061c1c7981 */ /* 0x000b22000c1e1900 */
[----:B------:R-:W-:-:S04]  /*2680*/  VIADD R23, R0, 0xfffffc00 ;  /* 0xfffffc0000177836 */ /* 0x000fc80000000000 */
[----:B------:R-:W-:-:S05]  /*2690*/  IMAD.WIDE.U32 R22, R23, 0x4, R14 ;  /* 0x0000000417167825 */ /* 0x000fca00078e000e */
[----:B------:R-:W4:Y:S01]  /*26a0*/  LDG.E R27, desc[UR6][R22.64] ;  /* 0x00000006161b7981 */ /* 0x000f22000c1e1900 */
[----:B------:R-:W-:-:S04]  /*26b0*/  VIADD R19, R0, 0xfffffd00 ;  /* 0xfffffd0000137836 */ /* 0x000fc80000000000 */
[----:B------:R-:W-:-:S05]  /*26c0*/  IMAD.WIDE.U32 R18, R19, 0x4, R14 ;  /* 0x0000000413127825 */ /* 0x000fca00078e000e */
[----:B------:R-:W4:Y:S01]  /*26d0*/  LDG.E R26, desc[UR6][R18.64] ;  /* 0x00000006121a7981 */ /* 0x000f22000c1e1900 */
[----:B0-----:R-:W-:-:S04]  /*26e0*/  VIADD R13, R0, 0xfffffe00 ;  /* 0xfffffe00000d7836 */ /* 0x001fc80000000000 */
[----:B-1----:R-:W-:-:S05]  /*26f0*/  IMAD.WIDE.U32 R20, R13, 0x4, R14 ;  /* 0x000000040d147825 */ /* 0x002fca00078e000e */
[----:B------:R-:W4:Y:S01]  /*2700*/  LDG.E R25, desc[UR6][R20.64] ;  /* 0x0000000614197981 */ /* 0x000f22000c1e1900 */
[----:B------:R-:W-:-:S04]  /*2710*/  VIADD R13, R0, 0xffffff00 ;  /* 0xffffff00000d7836 */ /* 0x000fc80000000000 */
[----:B------:R-:W-:-:S05]  /*2720*/  IMAD.WIDE.U32 R12, R13, 0x4, R14 ;  /* 0x000000040d0c7825 */ /* 0x000fca00078e000e */
[----:B------:R-:W4:Y:S01]  /*2730*/  LDG.E R24, desc[UR6][R12.64] ;  /* 0x000000060c187981 */ /* 0x000f22000c1e1900 */
[----:B------:R-:W-:-:S05]  /*2740*/  IMAD.WIDE.U32 R16, R0, 0x4, R14 ;  /* 0x0000000400107825 */ /* 0x000fca00078e000e */
[----:B------:R0:W4:Y:S01]  /*2750*/  LDG.E R23, desc[UR6][R16.64] ;  /* 0x0000000610177981 */ /* 0x000122000c1e1900 */
[----:B-----5:R-:W-:-:S04]  /*2760*/  VIADD R29, R0, 0x100 ;  /* 0x00000100001d7836 */ /* 0x020fc80000000000 */
[----:B0-----:R-:W-:-:S05]  /*2770*/  IMAD.WIDE.U32 R16, R29, 0x4, R14 ;  /* 0x000000041d107825 */ /* 0x001fca00078e000e */
[----:B------:R0:W5:Y:S01]  /*2780*/  LDG.E R22, desc[UR6][R16.64] ;  /* 0x0000000610167981 */ /* 0x000162000c1e1900 */
[----:B------:R-:W-:-:S04]  /*2790*/  VIADD R19, R0, 0x200 ;  /* 0x0000020000137836 */ /* 0x000fc80000000000 */
[----:B------:R-:W-:-:S05]  /*27a0*/  IMAD.WIDE.U32 R18, R19, 0x4, R14 ;  /* 0x0000000413127825 */ /* 0x000fca00078e000e */
[----:B------:R1:W5:Y:S01]  /*27b0*/  LDG.E R13, desc[UR6][R18.64] ;  /* 0x00000006120d7981 */ /* 0x000362000c1e1900 */
[----:B------:R-:W-:-:S04]  /*27c0*/  VIADD R21, R0, 0x300 ;  /* 0x0000030000157836 */ /* 0x000fc80000000000 */
[----:B------:R-:W-:-:S05]  /*27d0*/  IMAD.WIDE.U32 R20, R21, 0x4, R14 ;  /* 0x0000000415147825 */ /* 0x000fca00078e000e */
[----:B------:R-:W5:Y:S01]  /*27e0*/  LDG.E R12, desc[UR6][R20.64] ;  /* 0x00000006140c7981 */ /* 0x000f62000c1e1900 */
[----:B------:R-:W-:-:S04]  /*27f0*/  VIADD R29, R0, 0x400 ;  /* 0x00000400001d7836 */ /* 0x000fc80000000000 */
[----:B0-----:R-:W-:-:S05]  /*2800*/  IMAD.WIDE.U32 R16, R29, 0x4, R14 ;  /* 0x000000041d107825 */ /* 0x001fca00078e000e */
[----:B------:R0:W5:Y:S01]  /*2810*/  LDG.E R29, desc[UR6][R16.64] ;  /* 0x00000006101d7981 */ /* 0x000162000c1e1900 */
[----:B-1----:R-:W-:-:S04]  /*2820*/  VIADD R19, R0, 0x500 ;  /* 0x0000050000137836 */ /* 0x002fc80000000000 */
[----:B0-----:R-:W-:-:S06]  /*2830*/  IMAD.WIDE.U32 R16, R19, 0x4, R14 ;  /* 0x0000000413107825 */ /* 0x001fcc00078e000e */
[----:B------:R-:W5:Y:S01]  /*2840*/  LDG.E R16, desc[UR6][R16.64] ;  /* 0x0000000610107981 */ /* 0x000f62000c1e1900 */
[----:B------:R-:W-:-:S04]  /*2850*/  VIADD R19, R0, 0x600 ;  /* 0x0000060000137836 */ /* 0x000fc80000000000 */
[----:B------:R-:W-:-:S06]  /*2860*/  IMAD.WIDE.U32 R18, R19, 0x4, R14 ;  /* 0x0000000413127825 */ /* 0x000fcc00078e000e */
[----:B------:R0:W5:Y:S01]  /*2870*/  LDG.E R18, desc[UR6][R18.64] ;  /* 0x0000000612127981 */ /* 0x000162000c1e1900 */
[----:B------:R-:W-:-:S04]  /*2880*/  VIADD R21, R0, 0x700 ;  /* 0x0000070000157836 */ /* 0x000fc80000000000 */
[----:B------:R-:W-:-:S06]  /*2890*/  IMAD.WIDE.U32 R20, R21, 0x4, R14 ;  /* 0x0000000415147825 */ /* 0x000fcc00078e000e */
[----:B------:R-:W5:Y:S01]  /*28a0*/  LDG.E R20, desc[UR6][R20.64] ;  /* 0x0000000614147981 */ /* 0x000f62000c1e1900 */
[----:B0-----:R-:W-:Y:S01]  /*28b0*/  SHF.R.U32.HI R19, RZ, 0x2, R9 ;  /* 0x00000002ff137819 */ /* 0x001fe20000011609 */
[----:B------:R-:W-:Y:S02]  /*28c0*/  VIADD R6, R6, 0x10 ;  /* 0x0000001006067836 */ /* 0x000fe40000000000 */
[----:B------:R-:W-:Y:S02]  /*28d0*/  VIADD R8, R8, 0x1000 ;  /* 0x0000100008087836 */ /* 0x000fe40000000000 */
[----:B------:R-:W-:Y:S01]  /*28e0*/  IMAD R19, R9, 0x40, R19 ;  /* 0x0000004009137824 */ /* 0x000fe200078e0213 */
[----:B------:R-:W-:Y:S01]  /*28f0*/  ISETP.NE.AND P0, PT, R6, RZ, PT ;  /* 0x000000ff0600720c */ /* 0x000fe20003f05270 */
[----:B------:R-:W-:-:S03]  /*2900*/  VIADD R0, R0, 0x1000 ;  /* 0x0000100000007836 */ /* 0x000fc60000000000 */
        /* <DEDUP_REMOVED lines=63> */
[----:B------:R-:W-:Y:S05]  /*2d00*/  BSYNC.RECONVERGENT B3 ;  /* 0x0000000000037941 */ /* 0x000fea0003800200 */
.L_x_248:
[----:B------:R-:W-:-:S07]  /*2d10*/  VIADD R8, R8, 0xfffff800 ;  /* 0xfffff80008087836 */ /* 0x000fce0000000000 */
.L_x_247:
[----:B------:R-:W-:Y:S05]  /*2d20*/  BSYNC.RECONVERGENT B2 ;  /* 0x0000000000027941 */ /* 0x000fea0003800200 */
.L_x_246:
[----:B------:R-:W-:-:S13]  /*2d30*/  ISETP.NE.AND P0, PT, R5, RZ, PT ;  /* 0x000000ff0500720c */ /* 0x000fda0003f05270 */
[----:B------:R-:W-:Y:S05]  /*2d40*/  @!P0 BRA `(.L_x_245) ;  /* 0x0000000400c08947 */ /* 0x000fea0003800000 */
[----:B------:R-:W-:Y:S01]  /*2d50*/  ISETP.GE.U32.AND P0, PT, R5, 0x8, PT ;  /* 0x000000080500780c */ /* 0x000fe20003f06070 */
[----:B------:R-:W-:Y:S01]  /*2d60*/  BSSY.RECONVERGENT B2, `(.L_x_250) ;  /* 0x000003d000027945 */ /* 0x000fe20003800200 */
[----:B------:R-:W-:-:S04]  /*2d70*/  LOP3.LUT R19, R4, 0x7, RZ, 0xc0, !PT ;  /* 0x0000000704137812 */ /* 0x000fc800078ec0ff */
[----:B------:R-:W-:-:S07]  /*2d80*/  ISETP.NE.AND P1, PT, R19, RZ, PT ;  /* 0x000000ff1300720c */ /* 0x000fce0003f25270 */
[----:B------:R-:W-:Y:S06]  /*2d90*/  @!P0 BRA `(.L_x_251) ;  /* 0x0000000000e48947 */ /* 0x000fec0003800000 */
[----:B------:R-:W-:-:S04]  /*2da0*/  IMAD.IADD R5, R8, 0x1, R3 ;  /* 0x0000000108057824 */ /* 0x000fc800078e0203 */
[----:B------:R-:W-:-:S05]  /*2db0*/  IMAD.WIDE.U32 R6, R5, 0x4, R14 ;  /* 0x0000000405067825 */ /* 0x000fca00078e000e */
[----:B------:R0:W2:Y:S01]  /*2dc0*/  LDG.E R0, desc[UR6][R6.64] ;  /* 0x0000000606007981 */ /* 0x0000a2000c1e1900 */
[----:B------:R-:W-:-:S04]  /*2dd0*/  VIADD R11, R5, 0x100 ;  /* 0x00000100050b7836 */ /* 0x000fc80000000000 */
[----:B------:R-:W-:-:S05]  /*2de0*/  IMAD.WIDE.U32 R10, R11, 0x4, R14 ;  /* 0x000000040b0a7825 */ /* 0x000fca00078e000e */
[----:B------:R1:W3:Y:S01]  /*2df0*/  LDG.E R12, desc[UR6][R10.64] ;  /* 0x000000060a0c7981 */ /* 0x0002e2000c1e1900 */
[----:B------:R-:W-:-:S04]  /*2e00*/  VIADD R21, R5, 0x200 ;  /* 0x0000020005157836 */ /* 0x000fc80000000000 */
[----:B------:R-:W-:-:S05]  /*2e10*/  IMAD.WIDE.U32 R20, R21, 0x4, R14 ;  /* 0x0000000415147825 */ /* 0x000fca00078e000e */
[----:B------:R4:W5:Y:S01]  /*2e20*/  LDG.E R13, desc[UR6][R20.64] ;  /* 0x00000006140d7981 */ /* 0x000962000c1e1900 */
[----:B------:R-:W-:-:S04]  /*2e30*/  VIADD R23, R5, 0x300 ;  /* 0x0000030005177836 */ /* 0x000fc80000000000 */
[----:B------:R-:W-:-:S05]  /*2e40*/  IMAD.WIDE.U32 R22, R23, 0x4, R14 ;  /* 0x0000000417167825 */ /* 0x000fca00078e000e */
[----:B------:R-:W5:Y:S01]  /*2e50*/  LDG.E R16, desc[UR6][R22.64] ;  /* 0x0000000616107981 */ /* 0x000f62000c1e1900 */
[----:B------:R-:W-:-:S04]  /*2e60*/  VIADD R25, R5, 0x400 ;  /* 0x0000040005197836 */ /* 0x000fc80000000000 */
[----:B------:R-:W-:-:S05]  /*2e70*/  IMAD.WIDE.U32 R24, R25, 0x4, R14 ;  /* 0x0000000419187825 */ /* 0x000fca00078e000e */
[----:B------:R-:W5:Y:S01]  /*2e80*/  LDG.E R17, desc[UR6][R24.64] ;  /* 0x0000000618117981 */ /* 0x000f62000c1e1900 */
[----:B------:R-:W-:-:S04]  /*2e90*/  VIADD R27, R5, 0x500 ;  /* 0x00000500051b7836 */ /* 0x000fc80000000000 */
[----:B------:R-:W-:-:S05]  /*2ea0*/  IMAD.WIDE.U32 R26, R27, 0x4, R14 ;  /* 0x000000041b1a7825 */ /* 0x000fca00078e000e */
[----:B------:R-:W5:Y:S01]  /*2eb0*/  LDG.E R18, desc[UR6][R26.64] ;  /* 0x000000061a127981 */ /* 0x000f62000c1e1900 */
[----:B0-----:R-:W-:-:S04]  /*2ec0*/  VIADD R7, R5, 0x600 ;  /* 0x0000060005077836 */ /* 0x001fc80000000000 */
[----:B------:R-:W-:-:S06]  /*2ed0*/  IMAD.WIDE.U32 R6, R7, 0x4, R14 ;  /* 0x0000000407067825 */ /* 0x000fcc00078e000e */
[----:B------:R0:W5:Y:S01]  /*2ee0*/  LDG.E R6, desc[UR6][R6.64] ;  /* 0x0000000606067981 */ /* 0x000162000c1e1900 */
[----:B-1----:R-:W-:-:S04]  /*2ef0*/  VIADD R11, R5, 0x700 ;  /* 0x00000700050b7836 */ /* 0x002fc80000000000 */
[----:B------:R-:W-:-:S06]  /*2f00*/  IMAD.WIDE.U32 R10, R11, 0x4, R14 ;  /* 0x000000040b0a7825 */ /* 0x000fcc00078e000e */
[----:B------:R-:W5:Y:S01]  /*2f10*/  LDG.E R10, desc[UR6][R10.64] ;  /* 0x000000060a0a7981 */ /* 0x000f62000c1e1900 */
[----:B----4-:R-:W-:Y:S01]  /*2f20*/  SHF.R.U32.HI R20, RZ, 0x2, R9 ;  /* 0x00000002ff147819 */ /* 0x010fe20000011609 */
        /* <DEDUP_REMOVED lines=31> */
[----:B------:R-:W-:-:S07]  /*3120*/  LOP3.LUT R9, R5, R6, RZ, 0x3c, !PT ;  /* 0x0000000605097212 */ /* 0x000fce00078e3cff */
.L_x_251:
[----:B------:R-:W-:Y:S05]  /*3130*/  BSYNC.RECONVERGENT B2 ;  /* 0x0000000000027941 */ /* 0x000fea0003800200 */
.L_x_250:
[----:B------:R-:W-:Y:S05]  /*3140*/  @!P1 BRA `(.L_x_245) ;  /* 0x0000000000c09947 */ /* 0x000fea0003800000 */
[----:B------:R-:W-:Y:S01]  /*3150*/  ISETP.GE.U32.AND P0, PT, R19, 0x4, PT ;  /* 0x000000041300780c */ /* 0x000fe20003f06070 */
[----:B------:R-:W-:Y:S01]  /*3160*/  BSSY.RECONVERGENT B2, `(.L_x_252) ;  /* 0x0000021000027945 */ /* 0x000fe20003800200 */
[----:B------:R-:W-:-:S04]  /*3170*/  LOP3.LUT R4, R4, 0x3, RZ, 0xc0, !PT ;  /* 0x0000000304047812 */ /* 0x000fc800078ec0ff */
[----:B------:R-:W-:-:S07]  /*3180*/  ISETP.NE.AND P1, PT, R4, RZ, PT ;  /* 0x000000ff0400720c */ /* 0x000fce0003f25270 */
[----:B------:R-:W-:Y:S06]  /*3190*/  @!P0 BRA `(.L_x_253) ;  /* 0x0000000000748947 */ /* 0x000fec0003800000 */
[----:B------:R-:W-:-:S04]  /*31a0*/  IMAD.IADD R5, R8, 0x1, R3 ;  /* 0x0000000108057824 */ /* 0x000fc800078e0203 */
        /* <DEDUP_REMOVED lines=28> */
.L_x_253:
[----:B------:R-:W-:Y:S05]  /*3370*/  BSYNC.RECONVERGENT B2 ;  /* 0x0000000000027941 */ /* 0x000fea0003800200 */
.L_x_252:
[----:B------:R-:W-:Y:S05]  /*3380*/  @!P1 BRA `(.L_x_245) ;  /* 0x0000000000309947 */ /* 0x000fea0003800000 */
[----:B------:R-:W-:Y:S02]  /*3390*/  IMAD.IADD R3, R8, 0x1, R3 ;  /* 0x0000000108037824 */ /* 0x000fe400078e0203 */
[----:B------:R-:W-:-:S07]  /*33a0*/  IMAD.MOV R0, RZ, RZ, -R4 ;  /* 0x000000ffff007224 */ /* 0x000fce00078e0a04 */
.L_x_254:
        /* <DEDUP_REMOVED lines=10> */
.L_x_245:
[----:B------:R-:W-:Y:S05]  /*3450*/  BSYNC.RECONVERGENT B1 ;  /* 0x0000000000017941 */ /* 0x000fea0003800200 */
.L_x_243:
        /* <DEDUP_REMOVED lines=41> */
.L_x_256:
[----:B------:R-:W-:Y:S05]  /*36f0*/  BSYNC.RECONVERGENT B1 ;  /* 0x0000000000017941 */ /* 0x000fea0003800200 */
.L_x_255:
        /* <DEDUP_REMOVED lines=8> */
[----:B-1----:R-:W1:Y:S04]  /*3780*/  LDS R0, [UR4+0xc] ;  /* 0x00000c04ff007984 */ /* 0x002e680008000800 */
[----:B--2---:R-:W2:Y:S01]  /*3790*/  LDS.128 R4, [UR4+0x10] ;  /* 0x00001004ff047984 */ /* 0x004ea20008000c00 */
        /* <DEDUP_REMOVED lines=26> */
[----:B------:R-:W-:-:S07]  /*3940*/  LOP3.LUT R9, R3, R2, RZ, 0x3c, !PT ;  /* 0x0000000203097212 */ /* 0x000fce00078e3cff */
.L_x_241:
[----:B------:R-:W-:Y:S05]  /*3950*/  BSYNC.RECONVERGENT B0 ;  /* 0x0000000000007941 */ /* 0x000fea0003800200 */
.L_x_224:
[----:B-1----:R-:W1:Y:S02]  /*3960*/  S2R R0, SR_TID.X ;  /* 0x0000000000007919 */ /* 0x002e640000002100 */
[----:B-1----:R-:W-:-:S13]  /*3970*/  ISETP.NE.AND P0, PT, R0, RZ, PT ;  /* 0x000000ff0000720c */ /* 0x002fda0003f05270 */
[----:B------:R-:W-:Y:S05]  /*3980*/  @P0 EXIT ;  /* 0x000000000000094d */ /* 0x000fea0003800000 */
[----:B------:R-:W1:Y:S08]  /*3990*/  LDC R5, c[0x0][0x398] ;  /* 0x0000e600ff057b82 */ /* 0x000e700000000800 */
[----:B--2---:R-:W2:Y:S01]  /*39a0*/  LDC.64 R2, c[0x0][0x388] ;  /* 0x0000e200ff027b82 */ /* 0x004ea20000000a00 */
[----:B-1----:R-:W-:-:S05]  /*39b0*/  SHF.R.U32.HI R0, RZ, 0x2, R5 ;  /* 0x00000002ff007819 */ /* 0x002fca0000011605 */
[----:B------:R-:W-:-:S05]  /*39c0*/  IMAD R0, R5, 0x40, R0 ;  /* 0x0000004005007824 */ /* 0x000fca00078e0200 */
[----:B------:R-:W-:-:S04]  /*39d0*/  IADD3 R0, PT, PT, R0, 0x7f4a7c15, R9 ;  /* 0x7f4a7c1500007810 */ /* 0x000fc80007ffe009 */
[----:B------:R-:W-:-:S05]  /*39e0*/  LOP3.LUT R5, R0, R5, RZ, 0x3c, !PT ;  /* 0x0000000500057212 */ /* 0x000fca00078e3cff */
[----:B--2---:R-:W-:Y:S01]  /*39f0*/  STG.E desc[UR6][R2.64], R5 ;  /* 0x0000000502007986 */ /* 0x004fe2000c101906 */
[----:B------:R-:W-:Y:S05]  /*3a00*/  EXIT ;  /* 0x000000000000794d */ /* 0x000fea0003800000 */
.L_x_257:
        /* <DEDUP_REMOVED lines=15> */
.L_x_264:


//--------------------- .text._ZN3cub18CUB_300001_SM_10006detail11EmptyKernelIvEEvv --------------------------
	.section	.text._ZN3cub18CUB_300001_SM_10006detail11EmptyKernelIvEEvv,"ax",@progbits
	.align	128
        .global         _ZN3cub18CUB_300001_SM_10006detail11EmptyKernelIvEEvv
        .type           _ZN3cub18CUB_300001_SM_10006detail11EmptyKernelIvEEvv,@function
        .size           _ZN3cub18CUB_300001_SM_10006detail11EmptyKernelIvEEvv,(.L_x_265 - _ZN3cub18CUB_300001_SM_10006detail11EmptyKernelIvEEvv)
        .other          _ZN3cub18CUB_300001_SM_10006detail11EmptyKernelIvEEvv,@"STO_CUDA_ENTRY STV_DEFAULT"
_ZN3cub18CUB_300001_SM_10006detail11EmptyKernelIvEEvv:
.text._ZN3cub18CUB_300001_SM_10006detail11EmptyKernelIvEEvv:
[----:B------:R-:W-:Y:S01]  /*0000*/  LDC R1, c[0x0][0x37c] ;  /* 0x0000df00ff017b82 */ /* 0x000fe20000000800 */
[----:B------:R-:W-:Y:S05]  /*0010*/  EXIT ;  /* 0x000000000000794d */ /* 0x000fea0003800000 */
.L_x_258:
        /* <DEDUP_REMOVED lines=14> */
.L_x_265:


//--------------------- .nv.shared._ZN3cub18CUB_300001_SM_10006detail6reduce28DeviceReduceSingleTileKernelINS2_10policy_hubIjy11HashCombineE10Policy1000EPjPiiS5_ijN4cuda3std3__410__identityEEEvT0_T1_T2_T3_T4_T6_ --------------------------
	.section	.nv.shared._ZN3cub18CUB_300001_SM_10006detail6reduce28DeviceReduceSingleTileKernelINS2_10policy_hubIjy11HashCombineE10Policy1000EPjPiiS5_ijN4cuda3std3__410__identityEEEvT0_T1_T2_T3_T4_T6_,"aw",@nobits
	.sectionflags	@""
	.align	4
.nv.shared._ZN3cub18CUB_300001_SM_10006detail6reduce28DeviceReduceSingleTileKernelINS2_10policy_hubIjy11HashCombineE10Policy1000EPjPiiS5_ijN4cuda3std3__410__identityEEEvT0_T1_T2_T3_T4_T6_:
	.zero		1068


//--------------------- .nv.shared.reserved.0     --------------------------
	.section	.nv.shared.reserved.0,"aw",@nobits
	.weak		__nv_reservedSMEM_offset_0_alias
	.size		__nv_reservedSMEM_offset_0_alias, 0, 64
	.other		__nv_reservedSMEM_offset_0_alias,@"STO_CUDA_RESERVED_SHARED STV_DEFAULT"
__nv_reservedSMEM_offset_0_alias:
	.zero		0
	.zero		64


//--------------------- .nv.global                --------------------------
	.section	.nv.global,"aw",@nobits
.nv.global:
	.type		_ZN34_INTERNAL_b49b0681_4_k_cu_fe07e2576thrust24THRUST_300001_SM_1000_NS3seqE,@object
	.size		_ZN34_INTERNAL_b49b0681_4_k_cu_fe07e2576thrust24THRUST_300001_SM_1000_NS3seqE,(_ZN34_INTERNAL_b49b0681_4_k_cu_fe07e2574cuda3std3__48in_placeE - _ZN34_INTERNAL_b49b0681_4_k_cu_fe07e2576thrust24THRUST_300001_SM_1000_NS3seqE)
_ZN34_INTERNAL_b49b0681_4_k_cu_fe07e2576thrust24THRUST_300001_SM_1000_NS3seqE:
	.zero		1
	.type		_ZN34_INTERNAL_b49b0681_4_k_cu_fe07e2574cuda3std3__48in_placeE,@object
	.size		_ZN34_INTERNAL_b49b0681_4_k_cu_fe07e2574cuda3std3__48in_placeE,(_ZN34_INTERNAL_b49b0681_4_k_cu_fe07e2574cuda3std6ranges3__45__cpo4sizeE - _ZN34_INTERNAL_b49b0681_4_k_cu_fe07e2574cuda3std3__48in_placeE)
_ZN34_INTERNAL_b49b0681_4_k_cu_fe07e2574cuda3std3__48in_placeE:
	.zero		1
	.type		_ZN34_INTERNAL_b49b0681_4_k_cu_fe07e2574cuda3std6ranges3__45__cpo4sizeE,@object
	.size		_ZN34_INTERNAL_b49b0681_4_k_cu_fe07e2574cuda3std6ranges3__45__cpo4sizeE,(_ZN34_INTERNAL_b49b0681_4_k_cu_fe07e2576thrust24THRUST_300001_SM_1000_NS12placeholders2_3E - _ZN34_INTERNAL_b49b0681_4_k_cu_fe07e2574cuda3std6ranges3__45__cpo4sizeE)
_ZN34_INTERNAL_b49b0681_4_k_cu_fe07e2574cuda3std6ranges3__45__cpo4sizeE:
	.zero		1
	.type		_ZN34_INTERNAL_b49b0681_4_k_cu_fe07e2576thrust24THRUST_300001_SM_1000_NS12placeholders2_3E,@object
	.size		_ZN34_INTERNAL_b49b0681_4_k_cu_fe07e2576thrust24THRUST_300001_SM_1000_NS12placeholders2_3E,(_ZN34_INTERNAL_b49b0681_4_k_cu_fe07e2574cuda3std3__45__cpo6cbeginE - _ZN34_INTERNAL_b49b0681_4_k_cu_fe07e2576thrust24THRUST_300001_SM_1000_NS12placeholders2_3E)
_ZN34_INTERNAL_b49b0681_4_k_cu_fe07e2576thrust24THRUST_300001_SM_1000_NS12placeholders2_3E:
	.zero		1
	.type		_ZN34_INTERNAL_b49b0681_4_k_cu_fe07e2574cuda3std3__45__cpo6cbeginE,@object
	.size		_ZN34_INTERNAL_b49b0681_4_k_cu_fe07e2574cuda3std3__45__cpo6cbeginE,(_ZN34_INTERNAL_b49b0681_4_k_cu_fe07e2574cuda3std6ranges3__45__cpo6cbeginE - _ZN34_INTERNAL_b49b0681_4_k_cu_fe07e2574cuda3std3__45__cpo6cbeginE)
_ZN34_INTERNAL_b49b0681_4_k_cu_fe07e2574cuda3std3__45__cpo6cbeginE:
	.zero		1
	.type		_ZN34_INTERNAL_b49b0681_4_k_cu_fe07e2574cuda3std6ranges3__45__cpo6cbeginE,@object
	.size		_ZN34_INTERNAL_b49b0681_4_k_cu_fe07e2574cuda3std6ranges3__45__cpo6cbeginE,(_ZN34_INTERNAL_b49b0681_4_k_cu_fe07e2576thrust24THRUST_300001_SM_1000_NS12placeholders2_7E - _ZN34_INTERNAL_b49b0681_4_k_cu_fe07e2574cuda3std6ranges3__45__cpo6cbeginE)
_ZN34_INTERNAL_b49b0681_4_k_cu_fe07e2574cuda3std6ranges3__45__cpo6cbeginE:
	.zero		1
	.type		_ZN34_INTERNAL_b49b0681_4_k_cu_fe07e2576thrust24THRUST_300001_SM_1000_NS12placeholders2_7E,@object
	.size		_ZN34_INTERNAL_b49b0681_4_k_cu_fe07e2576thrust24THRUST_300001_SM_1000_NS12placeholders2_7E,(_ZN34_INTERNAL_b49b0681_4_k_cu_fe07e2574cuda3std3__45__cpo7crbeginE - _ZN34_INTERNAL_b49b0681_4_k_cu_fe07e2576thrust24THRUST_300001_SM_1000_NS12placeholders2_7E)
_ZN34_INTERNAL_b49b0681_4_k_cu_fe07e2576thrust24THRUST_300001_SM_1000_NS12placeholders2_7E:
	.zero		1
	.type		_ZN34_INTERNAL_b49b0681_4_k_cu_fe07e2574cuda3std3__45__cpo7crbeginE,@object
	.size		_ZN34_INTERNAL_b49b0681_4_k_cu_fe07e2574cuda3std3__45__cpo7crbeginE,(_ZN34_INTERNAL_b49b0681_4_k_cu_fe07e2574cuda3std6ranges3__45__cpo4nextE - _ZN34_INTERNAL_b49b0681_4_k_cu_fe07e2574cuda3std3__45__cpo7crbeginE)
_ZN34_INTERNAL_b49b0681_4_k_cu_fe07e2574cuda3std3__45__cpo7crbeginE:
	.zero		1
	.type		_ZN34_INTERNAL_b49b0681_4_k_cu_fe07e2574cuda3std6ranges3__45__cpo4nextE,@object
	.size		_ZN34_INTERNAL_b49b0681_4_k_cu_fe07e2574cuda3std6ranges3__45__cpo4nextE,(_ZN34_INTERNAL_b49b0681_4_k_cu_fe07e2574cuda3std6ranges3__45__cpo4swapE - _ZN34_INTERNAL_b49b0681_4_k_cu_fe07e2574cuda3std6ranges3__45__cpo4nextE)
_ZN34_INTERNAL_b49b0681_4_k_cu_fe07e2574cuda3std6ranges3__45__cpo4nextE:
	.zero		1
	.type		_ZN34_INTERNAL_b49b0681_4_k_cu_fe07e2574cuda3std6ranges3__45__cpo4swapE,@object
	.size		_ZN34_INTERNAL_b49b0681_4_k_cu_fe07e2574cuda3std6ranges3__45__cpo4swapE,(_ZN34_INTERNAL_b49b0681_4_k_cu_fe07e2576thrust24THRUST_300001_SM_1000_NS8cuda_cub10par_nosyncE - _ZN34_INTERNAL_b49b0681_4_k_cu_fe07e2574cuda3std6ranges3__45__cpo4swapE)
_ZN34_INTERNAL_b49b0681_4_k_cu_fe07e2574cuda3std6ranges3__45__cpo4swapE:
	.zero		1
	.type		_ZN34_INTERNAL_b49b0681_4_k_cu_fe07e2576thrust24THRUST_300001_SM_1000_NS8cuda_cub10par_nosyncE,@object
	.size		_ZN34_INTERNAL_b49b0681_4_k_cu_fe07e2576thrust24THRUST_300001_SM_1000_NS8cuda_cub10par_nosyncE,(_ZN34_INTERNAL_b49b0681_4_k_cu_fe07e2576thrust24THRUST_300001_SM_1000_NS12placeholders2_9E - _ZN34_INTERNAL_b49b0681_4_k_cu_fe07e2576thrust24THRUST_300001_SM_1000_NS8cuda_cub10par_nosyncE)
_ZN34_INTERNAL_b49b0681_4_k_cu_fe07e2576thrust24THRUST_300001_SM_1000_NS8cuda_cub10par_nosyncE:
	.zero		1
	.type		_ZN34_INTERNAL_b49b0681_4_k_cu_fe07e2576thrust24THRUST_300001_SM_1000_NS12placeholders2_9E,@object
	.size		_ZN34_INTERNAL_b49b0681_4_k_cu_fe07e2576thrust24THRUST_300001_SM_1000_NS12placeholders2_9E,(_ZN34_INTERNAL_b49b0681_4_k_cu_fe07e2574cuda3std3__436_GLOBAL__N__b49b0681_4_k_cu_fe07e2576ignoreE - _ZN34_INTERNAL_b49b0681_4_k_cu_fe07e2576thrust24THRUST_300001_SM_1000_NS12placeholders2_9E)
_ZN34_INTERNAL_b49b0681_4_k_cu_fe07e2576thrust24THRUST_300001_SM_1000_NS12placeholders2_9E:
	.zero		1
	.type		_ZN34_INTERNAL_b49b0681_4_k_cu_fe07e2574cuda3std3__436_GLOBAL__N__b49b0681_4_k_cu_fe07e2576ignoreE,@object
	.size		_ZN34_INTERNAL_b49b0681_4_k_cu_fe07e2574cuda3std3__436_GLOBAL__N__b49b0681_4_k_cu_fe07e2576ignoreE,(_ZN34_INTERNAL_b49b0681_4_k_cu_fe07e2574cuda3std6ranges3__45__cpo4dataE - _ZN34_INTERNAL_b49b0681_4_k_cu_fe07e2574cuda3std3__436_GLOBAL__N__b49b0681_4_k_cu_fe07e2576ignoreE)
_ZN34_INTERNAL_b49b0681_4_k_cu_fe07e2574cuda3std3__436_GLOBAL__N__b49b0681_4_k_cu_fe07e2576ignoreE:
	.zero		1
	.type		_ZN34_INTERNAL_b49b0681_4_k_cu_fe07e2574cuda3std6ranges3__45__cpo4dataE,@object
	.size		_ZN34_INTERNAL_b49b0681_4_k_cu_fe07e2574cuda3std6ranges3__45__cpo4dataE,(_ZN34_INTERNAL_b49b0681_4_k_cu_fe07e2576thrust24THRUST_300001_SM_1000_NS12placeholders2_1E - _ZN34_INTERNAL_b49b0681_4_k_cu_fe07e2574cuda3std6ranges3__45__cpo4dataE)
_ZN34_INTERNAL_b49b0681_4_k_cu_fe07e2574cuda3std6ranges3__45__cpo4dataE:
	.zero		1
	.type		_ZN34_INTERNAL_b49b0681_4_k_cu_fe07e2576thrust24THRUST_300001_SM_1000_NS12placeholders2_1E,@object
	.size		_ZN34_INTERNAL_b49b0681_4_k_cu_fe07e2576thrust24THRUST_300001_SM_1000_NS12placeholders2_1E,(_ZN34_INTERNAL_b49b0681_4_k_cu_fe07e2574cuda3std3__45__cpo5beginE - _ZN34_INTERNAL_b49b0681_4_k_cu_fe07e2576thrust24THRUST_300001_SM_1000_NS12placeholders2_1E)
_ZN34_INTERNAL_b49b0681_4_k_cu_fe07e2576thrust24THRUST_300001_SM_1000_NS12placeholders2_1E:
	.zero		1
	.type		_ZN34_INTERNAL_b49b0681_4_k_cu_fe07e2574cuda3std3__45__cpo5beginE,@object
	.size		_ZN34_INTERNAL_b49b0681_4_k_cu_fe07e2574cuda3std3__45__cpo5beginE,(_ZN34_INTERNAL_b49b0681_4_k_cu_fe07e2574cuda3std6ranges3__45__cpo5beginE - _ZN34_INTERNAL_b49b0681_4_k_cu_fe07e2574cuda3std3__45__cpo5beginE)
_ZN34_INTERNAL_b49b0681_4_k_cu_fe07e2574cuda3std3__45__cpo5beginE:
	.zero		1
	.type		_ZN34_INTERNAL_b49b0681_4_k_cu_fe07e2574cuda3std6ranges3__45__cpo5beginE,@object
	.size		_ZN34_INTERNAL_b49b0681_4_k_cu_fe07e2574cuda3std6ranges3__45__cpo5beginE,(_ZN34_INTERNAL_b49b0681_4_k_cu_fe07e2576thrust24THRUST_300001_SM_1000_NS12placeholders2_5E - _ZN34_INTERNAL_b49b0681_4_k_cu_fe07e2574cuda3std6ranges3__45__cpo5beginE)
_ZN34_INTERNAL_b49b0681_4_k_cu_fe07e2574cuda3std6ranges3__45__cpo5beginE:
	.zero		1
	.type		_ZN34_INTERNAL_b49b0681_4_k_cu_fe07e2576thrust24THRUST_300001_SM_1000_NS12placeholders2_5E,@object
	.size		_ZN34_INTERNAL_b49b0681_4_k_cu_fe07e2576thrust24THRUST_300001_SM_1000_NS12placeholders2_5E,(_ZN34_INTERNAL_b49b0681_4_k_cu_fe07e2574cuda3std3__45__cpo6rbeginE - _ZN34_INTERNAL_b49b0681_4_k_cu_fe07e2576thrust24THRUST_300001_SM_1000_NS12placeholders2_5E)
_ZN34_INTERNAL_b49b0681_4_k_cu_fe07e2576thrust24THRUST_300001_SM_1000_NS12placeholders2_5E:
	.zero		1
	.type		_ZN34_INTERNAL_b49b0681_4_k_cu_fe07e2574cuda3std3__45__cpo6rbeginE,@object
	.size		_ZN34_INTERNAL_b49b0681_4_k_cu_fe07e2574cuda3std3__45__cpo6rbeginE,(_ZN34_INTERNAL_b49b0681_4_k_cu_fe07e2574cuda3std6ranges3__45__cpo7advanceE - _ZN34_INTERNAL_b49b0681_4_k_cu_fe07e2574cuda3std3__45__cpo6rbeginE)
_ZN34_INTERNAL_b49b0681_4_k_cu_fe07e2574cuda3std3__45__cpo6rbeginE:
	.zero		1
	.type		_ZN34_INTERNAL_b49b0681_4_k_cu_fe07e2574cuda3std6ranges3__45__cpo7advanceE,@object
	.size		_ZN34_INTERNAL_b49b0681_4_k_cu_fe07e2574cuda3std6ranges3__45__cpo7advanceE,(_ZN34_INTERNAL_b49b0681_4_k_cu_fe07e2574cuda3std3__47nulloptE - _ZN34_INTERNAL_b49b0681_4_k_cu_fe07e2574cuda3std6ranges3__45__cpo7advanceE)
_ZN34_INTERNAL_b49b0681_4_k_cu_fe07e2574cuda3std6ranges3__45__cpo7advanceE:
	.zero		1
	.type		_ZN34_INTERNAL_b49b0681_4_k_cu_fe07e2574cuda3std3__47nulloptE,@object
	.size		_ZN34_INTERNAL_b49b0681_4_k_cu_fe07e2574cuda3std3__47nulloptE,(_ZN34_INTERNAL_b49b0681_4_k_cu_fe07e2574cuda3std6ranges3__45__cpo8distanceE - _ZN34_INTERNAL_b49b0681_4_k_cu_fe07e2574cuda3std3__47nulloptE)
_ZN34_INTERNAL_b49b0681_4_k_cu_fe07e2574cuda3std3__47nulloptE:
	.zero		1
	.type		_ZN34_INTERNAL_b49b0681_4_k_cu_fe07e2574cuda3std6ranges3__45__cpo8distanceE,@object
	.size		_ZN34_INTERNAL_b49b0681_4_k_cu_fe07e2574cuda3std6ranges3__45__cpo8distanceE,(_ZN34_INTERNAL_b49b0681_4_k_cu_fe07e2576thrust24THRUST_300001_SM_1000_NS12placeholders3_10E - _ZN34_INTERNAL_b49b0681_4_k_cu_fe07e2574cuda3std6ranges3__45__cpo8distanceE)
_ZN34_INTERNAL_b49b0681_4_k_cu_fe07e2574cuda3std6ranges3__45__cpo8distanceE:
	.zero		1
	.type		_ZN34_INTERNAL_b49b0681_4_k_cu_fe07e2576thrust24THRUST_300001_SM_1000_NS12placeholders3_10E,@object
	.size		_ZN34_INTERNAL_b49b0681_4_k_cu_fe07e2576thrust24THRUST_300001_SM_1000_NS12placeholders3_10E,(_ZN34_INTERNAL_b49b0681_4_k_cu_fe07e2574cuda3std3__419piecewise_constructE - _ZN34_INTERNAL_b49b0681_4_k_cu_fe07e2576thrust24THRUST_300001_SM_1000_NS12placeholders3_10E)
_ZN34_INTERNAL_b49b0681_4_k_cu_fe07e2576thrust24THRUST_300001_SM_1000_NS12placeholders3_10E:
	.zero		1
	.type		_ZN34_INTERNAL_b49b0681_4_k_cu_fe07e2574cuda3std3__419piecewise_constructE,@object
	.size		_ZN34_INTERNAL_b49b0681_4_k_cu_fe07e2574cuda3std3__419piecewise_constructE,(_ZN34_INTERNAL_b49b0681_4_k_cu_fe07e2574cuda3std6ranges3__45__cpo5cdataE - _ZN34_INTERNAL_b49b0681_4_k_cu_fe07e2574cuda3std3__419piecewise_constructE)
_ZN34_INTERNAL_b49b0681_4_k_cu_fe07e2574cuda3std3__419piecewise_constructE:
	.zero		1
	.type		_ZN34_INTERNAL_b49b0681_4_k_cu_fe07e2574cuda3std6ranges3__45__cpo5cdataE,@object
	.size		_ZN34_INTERNAL_b49b0681_4_k_cu_fe07e2574cuda3std6ranges3__45__cpo5cdataE,(_ZN34_INTERNAL_b49b0681_4_k_cu_fe07e2576thrust24THRUST_300001_SM_1000_NS12placeholders2_2E - _ZN34_INTERNAL_b49b0681_4_k_cu_fe07e2574cuda3std6ranges3__45__cpo5cdataE)
_ZN34_INTERNAL_b49b0681_4_k_cu_fe07e2574cuda3std6ranges3__45__cpo5cdataE:
	.zero		1
	.type		_ZN34_INTERNAL_b49b0681_4_k_cu_fe07e2576thrust24THRUST_300001_SM_1000_NS12placeholders2_2E,@object
	.size		_ZN34_INTERNAL_b49b0681_4_k_cu_fe07e2576thrust24THRUST_300001_SM_1000_NS12placeholders2_2E,(_ZN34_INTERNAL_b49b0681_4_k_cu_fe07e2574cuda3std3__45__cpo3endE - _ZN34_INTERNAL_b49b0681_4_k_cu_fe07e2576thrust24THRUST_300001_SM_1000_NS12placeholders2_2E)
_ZN34_INTERNAL_b49b0681_4_k_cu_fe07e2576thrust24THRUST_300001_SM_1000_NS12placeholders2_2E:
	.zero		1
	.type		_ZN34_INTERNAL_b49b0681_4_k_cu_fe07e2574cuda3std3__45__cpo3endE,@object
	.size		_ZN34_INTERNAL_b49b0681_4_k_cu_fe07e2574cuda3std3__45__cpo3endE,(_ZN34_INTERNAL_b49b0681_4_k_cu_fe07e2574cuda3std6ranges3__45__cpo3endE - _ZN34_INTERNAL_b49b0681_4_k_cu_fe07e2574cuda3std3__45__cpo3endE)
_ZN34_INTERNAL_b49b0681_4_k_cu_fe07e2574cuda3std3__45__cpo3endE:
	.zero		1
	.type		_ZN34_INTERNAL_b49b0681_4_k_cu_fe07e2574cuda3std6ranges3__45__cpo3endE,@object
	.size		_ZN34_INTERNAL_b49b0681_4_k_cu_fe07e2574cuda3std6ranges3__45__cpo3endE,(_ZN34_INTERNAL_b49b0681_4_k_cu_fe07e2576thrust24THRUST_300001_SM_1000_NS12placeholders2_6E - _ZN34_INTERNAL_b49b0681_4_k_cu_fe07e2574cuda3std6ranges3__45__cpo3endE)
_ZN34_INTERNAL_b49b0681_4_k_cu_fe07e2574cuda3std6ranges3__45__cpo3endE:
	.zero		1
	.type		_ZN34_INTERNAL_b49b0681_4_k_cu_fe07e2576thrust24THRUST_300001_SM_1000_NS12placeholders2_6E,@object
	.size		_ZN34_INTERNAL_b49b0681_4_k_cu_fe07e2576thrust24THRUST_300001_SM_1000_NS12placeholders2_6E,(_ZN34_INTERNAL_b49b0681_4_k_cu_fe07e2574cuda3std3__45__cpo4rendE - _ZN34_INTERNAL_b49b0681_4_k_cu_fe07e2576thrust24THRUST_300001_SM_1000_NS12placeholders2_6E)
_ZN34_INTERNAL_b49b0681_4_k_cu_fe07e2576thrust24THRUST_300001_SM_1000_NS12placeholders2_6E:
	.zero		1
	.type		_ZN34_INTERNAL_b49b0681_4_k_cu_fe07e2574cuda3std3__45__cpo4rendE,@object
	.size		_ZN34_INTERNAL_b49b0681_4_k_cu_fe07e2574cuda3std3__45__cpo4rendE,(_ZN34_INTERNAL_b49b0681_4_k_cu_fe07e2574cuda3std6ranges3__45__cpo9iter_swapE - _ZN34_INTERNAL_b49b0681_4_k_cu_fe07e2574cuda3std3__45__cpo4rendE)
_ZN34_INTERNAL_b49b0681_4_k_cu_fe07e2574cuda3std3__45__cpo4rendE:
	.zero		1
	.type		_ZN34_INTERNAL_b49b0681_4_k_cu_fe07e2574cuda3std6ranges3__45__cpo9iter_swapE,@object
	.size		_ZN34_INTERNAL_b49b0681_4_k_cu_fe07e2574cuda3std6ranges3__45__cpo9iter_swapE,(_ZN34_INTERNAL_b49b0681_4_k_cu_fe07e2574cuda3std3__48unexpectE - _ZN34_INTERNAL_b49b0681_4_k_cu_fe07e2574cuda3std6ranges3__45__cpo9iter_swapE)
_ZN34_INTERNAL_b49b0681_4_k_cu_fe07e2574cuda3std6ranges3__45__cpo9iter_swapE:
	.zero		1
	.type		_ZN34_INTERNAL_b49b0681_4_k_cu_fe07e2574cuda3std3__48unexpectE,@object
	.size		_ZN34_INTERNAL_b49b0681_4_k_cu_fe07e2574cuda3std3__48unexpectE,(_ZN34_INTERNAL_b49b0681_4_k_cu_fe07e2576thrust24THRUST_300001_SM_1000_NS8cuda_cub3parE - _ZN34_INTERNAL_b49b0681_4_k_cu_fe07e2574cuda3std3__48unexpectE)
_ZN34_INTERNAL_b49b0681_4_k_cu_fe07e2574cuda3std3__48unexpectE:
	.zero		1
	.type		_ZN34_INTERNAL_b49b0681_4_k_cu_fe07e2576thrust24THRUST_300001_SM_1000_NS8cuda_cub3parE,@object
	.size		_ZN34_INTERNAL_b49b0681_4_k_cu_fe07e2576thrust24THRUST_300001_SM_1000_NS8cuda_cub3parE,(_ZN34_INTERNAL_b49b0681_4_k_cu_fe07e2576thrust24THRUST_300001_SM_1000_NS12placeholders2_4E - _ZN34_INTERNAL_b49b0681_4_k_cu_fe07e2576thrust24THRUST_300001_SM_1000_NS8cuda_cub3parE)
_ZN34_INTERNAL_b49b0681_4_k_cu_fe07e2576thrust24THRUST_300001_SM_1000_NS8cuda_cub3parE:
	.zero		1
	.type		_ZN34_INTERNAL_b49b0681_4_k_cu_fe07e2576thrust24THRUST_300001_SM_1000_NS12placeholders2_4E,@object
	.size		_ZN34_INTERNAL_b49b0681_4_k_cu_fe07e2576thrust24THRUST_300001_SM_1000_NS12placeholders2_4E,(_ZN34_INTERNAL_b49b0681_4_k_cu_fe07e2574cuda3std3__45__cpo4cendE - _ZN34_INTERNAL_b49b0681_4_k_cu_fe07e2576thrust24THRUST_300001_SM_1000_NS12placeholders2_4E)
_ZN34_INTERNAL_b49b0681_4_k_cu_fe07e2576thrust24THRUST_300001_SM_1000_NS12placeholders2_4E:
	.zero		1
	.type		_ZN34_INTERNAL_b49b0681_4_k_cu_fe07e2574cuda3std3__45__cpo4cendE,@object
	.size		_ZN34_INTERNAL_b49b0681_4_k_cu_fe07e2574cuda3std3__45__cpo4cendE,(_ZN34_INTERNAL_b49b0681_4_k_cu_fe07e2574cuda3std6ranges3__45__cpo4cendE - _ZN34_INTERNAL_b49b0681_4_k_cu_fe07e2574cuda3std3__45__cpo4cendE)
_ZN34_INTERNAL_b49b0681_4_k_cu_fe07e2574cuda3std3__45__cpo4cendE:
	.zero		1
	.type		_ZN34_INTERNAL_b49b0681_4_k_cu_fe07e2574cuda3std6ranges3__45__cpo4cendE,@object
	.size		_ZN34_INTERNAL_b49b0681_4_k_cu_fe07e2574cuda3std6ranges3__45__cpo4cendE,(_ZN34_INTERNAL_b49b0681_4_k_cu_fe07e2574cuda3std3__420unreachable_sentinelE - _ZN34_INTERNAL_b49b0681_4_k_cu_fe07e2574cuda3std6ranges3__45__cpo4cendE)
_ZN34_INTERNAL_b49b0681_4_k_cu_fe07e2574cuda3std6ranges3__45__cpo4cendE:
	.zero		1
	.type		_ZN34_INTERNAL_b49b0681_4_k_cu_fe07e2574cuda3std3__420unreachable_sentinelE,@object
	.size		_ZN34_INTERNAL_b49b0681_4_k_cu_fe07e2574cuda3std3__420unreachable_sentinelE,(_ZN34_INTERNAL_b49b0681_4_k_cu_fe07e2574cuda3std6ranges3__45__cpo5ssizeE - _ZN34_INTERNAL_b49b0681_4_k_cu_fe07e2574cuda3std3__420unreachable_sentinelE)
_ZN34_INTERNAL_b49b0681_4_k_cu_fe07e2574cuda3std3__420unreachable_sentinelE:
	.zero		1
	.type		_ZN34_INTERNAL_b49b0681_4_k_cu_fe07e2574cuda3std6ranges3__45__cpo5ssizeE,@object
	.size		_ZN34_INTERNAL_b49b0681_4_k_cu_fe07e2574cuda3std6ranges3__45__cpo5ssizeE,(_ZN34_INTERNAL_b49b0681_4_k_cu_fe07e2576thrust24THRUST_300001_SM_1000_NS12placeholders2_8E - _ZN34_INTERNAL_b49b0681_4_k_cu_fe07e2574cuda3std6ranges3__45__cpo5ssizeE)
_ZN34_INTERNAL_b49b0681_4_k_cu_fe07e2574cuda3std6ranges3__45__cpo5ssizeE:
	.zero		1
	.type		_ZN34_INTERNAL_b49b0681_4_k_cu_fe07e2576thrust24THRUST_300001_SM_1000_NS12placeholders2_8E,@object
	.size		_ZN34_INTERNAL_b49b0681_4_k_cu_fe07e2576thrust24THRUST_300001_SM_1000_NS12placeholders2_8E,(_ZN34_INTERNAL_b49b0681_4_k_cu_fe07e2574cuda3std3__45__cpo5crendE - _ZN34_INTERNAL_b49b0681_4_k_cu_fe07e2576thrust24THRUST_300001_SM_1000_NS12placeholders2_8E)
_ZN34_INTERNAL_b49b0681_4_k_cu_fe07e2576thrust24THRUST_300001_SM_1000_NS12placeholders2_8E:
	.zero		1
	.type		_ZN34_INTERNAL_b49b0681_4_k_cu_fe07e2574cuda3std3__45__cpo5crendE,@object
	.size		_ZN34_INTERNAL_b49b0681_4_k_cu_fe07e2574cuda3std3__45__cpo5crendE,(_ZN34_INTERNAL_b49b0681_4_k_cu_fe07e2574cuda3std6ranges3__45__cpo4prevE - _ZN34_INTERNAL_b49b0681_4_k_cu_fe07e2574cuda3std3__45__cpo5crendE)
_ZN34_INTERNAL_b49b0681_4_k_cu_fe07e2574cuda3std3__45__cpo5crendE:
	.zero		1
	.type		_ZN34_INTERNAL_b49b0681_4_k_cu_fe07e2574cuda3std6ranges3__45__cpo4prevE,@object
	.size		_ZN34_INTERNAL_b49b0681_4_k_cu_fe07e2574cuda3std6ranges3__45__cpo4prevE,(_ZN34_INTERNAL_b49b0681_4_k_cu_fe07e2574cuda3std6ranges3__45__cpo9iter_moveE - _ZN34_INTERNAL_b49b0681_4_k_cu_fe07e2574cuda3std6ranges3__45__cpo4prevE)
_ZN34_INTERNAL_b49b0681_4_k_cu_fe07e2574cuda3std6ranges3__45__cpo4prevE:
	.zero		1
	.type		_ZN34_INTERNAL_b49b0681_4_k_cu_fe07e2574cuda3std6ranges3__45__cpo9iter_moveE,@object
	.size		_ZN34_INTERNAL_b49b0681_4_k_cu_fe07e2574cuda3std6ranges3__45__cpo9iter_moveE,(_ZN34_INTERNAL_b49b0681_4_k_cu_fe07e2576thrust24THRUST_300001_SM_1000_NS6system6detail10sequential3seqE - _ZN34_INTERNAL_b49b0681_4_k_cu_fe07e2574cuda3std6ranges3__45__cpo9iter_moveE)
_ZN34_INTERNAL_b49b0681_4_k_cu_fe07e2574cuda3std6ranges3__45__cpo9iter_moveE:
	.zero		1
	.type		_ZN34_INTERNAL_b49b0681_4_k_cu_fe07e2576thrust24THRUST_300001_SM_1000_NS6system6detail10sequential3seqE,@object
	.size		_ZN34_INTERNAL_b49b0681_4_k_cu_fe07e2576thrust24THRUST_300001_SM_1000_NS6system6detail10sequential3seqE,(.L_31 - _ZN34_INTERNAL_b49b0681_4_k_cu_fe07e2576thrust24THRUST_300001_SM_1000_NS6system6detail10sequential3seqE)
_ZN34_INTERNAL_b49b0681_4_k_cu_fe07e2576thrust24THRUST_300001_SM_1000_NS6system6detail10sequential3seqE:
	.zero		1
.L_31:


//--------------------- .nv.shared._ZN3cub18CUB_300001_SM_10006detail6reduce18DeviceReduceKernelINS2_10policy_hubIjy11HashCombineE10Policy1000EN6thrust24THRUST_300001_SM_1000_NS10device_ptrIKjEEyS5_jN4cuda3std3__410__identityEEEvT0_PT3_T1_NS0_13GridEvenShareISK_EET2_T4_ --------------------------
	.section	.nv.shared._ZN3cub18CUB_300001_SM_10006detail6reduce18DeviceReduceKernelINS2_10policy_hubIjy11HashCombineE10Policy1000EN6thrust24THRUST_300001_SM_1000_NS10device_ptrIKjEEyS5_jN4cuda3std3__410__identityEEEvT0_PT3_T1_NS0_13GridEvenShareISK_EET2_T4_,"aw",@nobits
	.sectionflags	@""
	.align	4
.nv.shared._ZN3cub18CUB_300001_SM_10006detail6reduce18DeviceReduceKernelINS2_10policy_hubIjy11HashCombineE10Policy1000EN6thrust24THRUST_300001_SM_1000_NS10device_ptrIKjEEyS5_jN4cuda3std3__410__identityEEEvT0_PT3_T1_NS0_13GridEvenShareISK_EET2_T4_:
	.zero		1068


//--------------------- .nv.shared._ZN3cub18CUB_300001_SM_10006detail6reduce28DeviceReduceSingleTileKernelINS2_10policy_hubIjy11HashCombineE10Policy1000EN6thrust24THRUST_300001_SM_1000_NS10device_ptrIKjEEPiyS5_ijN4cuda3std3__410__identityEEEvT0_T1_T2_T3_T4_T6_ --------------------------
	.section	.nv.shared._ZN3cub18CUB_300001_SM_10006detail6reduce28DeviceReduceSingleTileKernelINS2_10policy_hubIjy11HashCombineE10Policy1000EN6thrust24THRUST_300001_SM_1000_NS10device_ptrIKjEEPiyS5_ijN4cuda3std3__410__identityEEEvT0_T1_T2_T3_T4_T6_,"aw",@nobits
	.sectionflags	@""
	.align	4
.nv.shared._ZN3cub18CUB_300001_SM_10006detail6reduce28DeviceReduceSingleTileKernelINS2_10policy_hubIjy11HashCombineE10Policy1000EN6thrust24THRUST_300001_SM_1000_NS10device_ptrIKjEEPiyS5_ijN4cuda3std3__410__identityEEEvT0_T1_T2_T3_T4_T6_:
	.zero		1068


//--------------------- .nv.shared._ZN3cub18CUB_300001_SM_10006detail6reduce28DeviceReduceSingleTileKernelINS2_10policy_hubIjj11HashCombineE10Policy1000EPjPiiS5_ijN4cuda3std3__410__identityEEEvT0_T1_T2_T3_T4_T6_ --------------------------
	.section	.nv.shared._ZN3cub18CUB_300001_SM_10006detail6reduce28DeviceReduceSingleTileKernelINS2_10policy_hubIjj11HashCombineE10Policy1000EPjPiiS5_ijN4cuda3std3__410__identityEEEvT0_T1_T2_T3_T4_T6_,"aw",@nobits
	.sectionflags	@""
	.align	4
.nv.shared._ZN3cub18CUB_300001_SM_10006detail6reduce28DeviceReduceSingleTileKernelINS2_10policy_hubIjj11HashCombineE10Policy1000EPjPiiS5_ijN4cuda3std3__410__identityEEEvT0_T1_T2_T3_T4_T6_:
	.zero		1068


//--------------------- .nv.shared._ZN3cub18CUB_300001_SM_10006detail6reduce18DeviceReduceKernelINS2_10policy_hubIjj11HashCombineE10Policy1000EN6thrust24THRUST_300001_SM_1000_NS10device_ptrIKjEEjS5_jN4cuda3std3__410__identityEEEvT0_PT3_T1_NS0_13GridEvenShareISK_EET2_T4_ --------------------------
	.section	.nv.shared._ZN3cub18CUB_300001_SM_10006detail6reduce18DeviceReduceKernelINS2_10policy_hubIjj11HashCombineE10Policy1000EN6thrust24THRUST_300001_SM_1000_NS10device_ptrIKjEEjS5_jN4cuda3std3__410__identityEEEvT0_PT3_T1_NS0_13GridEvenShareISK_EET2_T4_,"aw",@nobits
	.sectionflags	@""
	.align	4
.nv.shared._ZN3cub18CUB_300001_SM_10006detail6reduce18DeviceReduceKernelINS2_10policy_hubIjj11HashCombineE10Policy1000EN6thrust24THRUST_300001_SM_1000_NS10device_ptrIKjEEjS5_jN4cuda3std3__410__identityEEEvT0_PT3_T1_NS0_13GridEvenShareISK_EET2_T4_:
	.zero		1068


//--------------------- .nv.shared._ZN3cub18CUB_300001_SM_10006detail6reduce28DeviceReduceSingleTileKernelINS2_10policy_hubIjj11HashCombineE10Policy1000EN6thrust24THRUST_300001_SM_1000_NS10device_ptrIKjEEPijS5_ijN4cuda3std3__410__identityEEEvT0_T1_T2_T3_T4_T6_ --------------------------
	.section	.nv.shared._ZN3cub18CUB_300001_SM_10006detail6reduce28DeviceReduceSingleTileKernelINS2_10policy_hubIjj11HashCombineE10Policy1000EN6thrust24THRUST_300001_SM_1000_NS10device_ptrIKjEEPijS5_ijN4cuda3std3__410__identityEEEvT0_T1_T2_T3_T4_T6_,"aw",@nobits
	.sectionflags	@""
	.align	4
.nv.shared._ZN3cub18CUB_300001_SM_10006detail6reduce28DeviceReduceSingleTileKernelINS2_10policy_hubIjj11HashCombineE10Policy1000EN6thrust24THRUST_300001_SM_1000_NS10device_ptrIKjEEPijS5_ijN4cuda3std3__410__identityEEEvT0_T1_T2_T3_T4_T6_:
	.zero		1068


//--------------------- .nv.constant0._ZN3cub18CUB_300001_SM_10006detail6reduce28DeviceReduceSingleTileKernelINS2_10policy_hubIjy11HashCombineE10Policy1000EPjPiiS5_ijN4cuda3std3__410__identityEEEvT0_T1_T2_T3_T4_T6_ --------------------------
	.section	.nv.constant0._ZN3cub18CUB_300001_SM_10006detail6reduce28DeviceReduceSingleTileKernelINS2_10policy_hubIjy11HashCombineE10Policy1000EPjPiiS5_ijN4cuda3std3__410__identityEEEvT0_T1_T2_T3_T4_T6_,"a",@progbits
	.sectionflags	@""
	.align	4
.nv.constant0._ZN3cub18CUB_300001_SM_10006detail6reduce28DeviceReduceSingleTileKernelINS2_10policy_hubIjy11HashCombineE10Policy1000EPjPiiS5_ijN4cuda3std3__410__identityEEEvT0_T1_T2_T3_T4_T6_:
	.zero		925


//--------------------- .nv.constant0._ZN3cub18CUB_300001_SM_10006detail6reduce18DeviceReduceKernelINS2_10policy_hubIjy11HashCombineE10Policy1000EN6thrust24THRUST_300001_SM_1000_NS10device_ptrIKjEEyS5_jN4cuda3std3__410__identityEEEvT0_PT3_T1_NS0_13GridEvenShareISK_EET2_T4_ --------------------------
	.section	.nv.constant0._ZN3cub18CUB_300001_SM_10006detail6reduce18DeviceReduceKernelINS2_10policy_hubIjy11HashCombineE10Policy1000EN6thrust24THRUST_300001_SM_1000_NS10device_ptrIKjEEyS5_jN4cuda3std3__410__identityEEEvT0_PT3_T1_NS0_13GridEvenShareISK_EET2_T4_,"a",@progbits
	.sectionflags	@""
	.align	4
.nv.constant0._ZN3cub18CUB_300001_SM_10006detail6reduce18DeviceReduceKernelINS2_10policy_hubIjy11HashCombineE10Policy1000EN6thrust24THRUST_300001_SM_1000_NS10device_ptrIKjEEyS5_jN4cuda3std3__410__identityEEEvT0_PT3_T1_NS0_13GridEvenShareISK_EET2_T4_:
	.zero		994


//--------------------- .nv.constant0._ZN3cub18CUB_300001_SM_10006detail6reduce28DeviceReduceSingleTileKernelINS2_10policy_hubIjy11HashCombineE10Policy1000EN6thrust24THRUST_300001_SM_1000_NS10device_ptrIKjEEPiyS5_ijN4cuda3std3__410__identityEEEvT0_T1_T2_T3_T4_T6_ --------------------------
	.section	.nv.constant0._ZN3cub18CUB_300001_SM_10006detail6reduce28DeviceReduceSingleTileKernelINS2_10policy_hubIjy11HashCombineE10Policy1000EN6thrust24THRUST_300001_SM_1000_NS10device_ptrIKjEEPiyS5_ijN4cuda3std3__410__identityEEEvT0_T1_T2_T3_T4_T6_,"a",@progbits
	.sectionflags	@""
	.align	4
.nv.constant0._ZN3cub18CUB_300001_SM_10006detail6reduce28DeviceReduceSingleTileKernelINS2_10policy_hubIjy11HashCombineE10Policy1000EN6thrust24THRUST_300001_SM_1000_NS10device_ptrIKjEEPiyS5_ijN4cuda3std3__410__identityEEEvT0_T1_T2_T3_T4_T6_:
	.zero		929


//--------------------- .nv.constant0._ZN3cub18CUB_300001_SM_10006detail6reduce28DeviceReduceSingleTileKernelINS2_10policy_hubIjj11HashCombineE10Policy1000EPjPiiS5_ijN4cuda3std3__410__identityEEEvT0_T1_T2_T3_T4_T6_ --------------------------
	.section	.nv.constant0._ZN3cub18CUB_300001_SM_10006detail6reduce28DeviceReduceSingleTileKernelINS2_10policy_hubIjj11HashCombineE10Policy1000EPjPiiS5_ijN4cuda3std3__410__identityEEEvT0_T1_T2_T3_T4_T6_,"a",@progbits
	.sectionflags	@""
	.align	4
.nv.constant0._ZN3cub18CUB_300001_SM_10006detail6reduce28DeviceReduceSingleTileKernelINS2_10policy_hubIjj11HashCombineE10Policy1000EPjPiiS5_ijN4cuda3std3__410__identityEEEvT0_T1_T2_T3_T4_T6_:
	.zero		925


//--------------------- .nv.constant0._ZN3cub18CUB_300001_SM_10006detail6reduce18DeviceReduceKernelINS2_10policy_hubIjj11HashCombineE10Policy1000EN6thrust24THRUST_300001_SM_1000_NS10device_ptrIKjEEjS5_jN4cuda3std3__410__identityEEEvT0_PT3_T1_NS0_13GridEvenShareISK_EET2_T4_ --------------------------
	.section	.nv.constant0._ZN3cub18CUB_300001_SM_10006detail6reduce18DeviceReduceKernelINS2_10policy_hubIjj11HashCombineE10Policy1000EN6thrust24THRUST_300001_SM_1000_NS10device_ptrIKjEEjS5_jN4cuda3std3__410__identityEEEvT0_PT3_T1_NS0_13GridEvenShareISK_EET2_T4_,"a",@progbits
	.sectionflags	@""
	.align	4
.nv.constant0._ZN3cub18CUB_300001_SM_10006detail6reduce18DeviceReduceKernelINS2_10policy_hubIjj11HashCombineE10Policy1000EN6thrust24THRUST_300001_SM_1000_NS10device_ptrIKjEEjS5_jN4cuda3std3__410__identityEEEvT0_PT3_T1_NS0_13GridEvenShareISK_EET2_T4_:
	.zero		958


//--------------------- .nv.constant0._ZN3cub18CUB_300001_SM_10006detail6reduce28DeviceReduceSingleTileKernelINS2_10policy_hubIjj11HashCombineE10Policy1000EN6thrust24THRUST_300001_SM_1000_NS10device_ptrIKjEEPijS5_ijN4cuda3std3__410__identityEEEvT0_T1_T2_T3_T4_T6_ --------------------------
	.section	.nv.constant0._ZN3cub18CUB_300001_SM_10006detail6reduce28DeviceReduceSingleTileKernelINS2_10policy_hubIjj11HashCombineE10Policy1000EN6thrust24THRUST_300001_SM_1000_NS10device_ptrIKjEEPijS5_ijN4cuda3std3__410__identityEEEvT0_T1_T2_T3_T4_T6_,"a",@progbits
	.sectionflags	@""
	.align	4
.nv.constant0._ZN3cub18CUB_300001_SM_10006detail6reduce28DeviceReduceSingleTileKernelINS2_10policy_hubIjj11HashCombineE10Policy1000EN6thrust24THRUST_300001_SM_1000_NS10device_ptrIKjEEPijS5_ijN4cuda3std3__410__identityEEEvT0_T1_T2_T3_T4_T6_:
	.zero		925


//--------------------- .nv.constant0._ZN3cub18CUB_300001_SM_10006detail11EmptyKernelIvEEvv --------------------------
	.section	.nv.constant0._ZN3cub18CUB_300001_SM_10006detail11EmptyKernelIvEEvv,"a",@progbits
	.sectionflags	@""
	.align	4
.nv.constant0._ZN3cub18CUB_300001_SM_10006detail11EmptyKernelIvEEvv:
	.zero		896


//--------------------- SYMBOLS --------------------------

	.type		.nv.reservedSmem.offset0,@object
	.size		.nv.reservedSmem.offset0,0x4
	.type		.nv.reservedSmem.cap,@object
	.size		.nv.reservedSmem.cap,0x4
